	.target	sm_90a

	.elftype	@"ET_EXEC"


//--------------------- .note.nv.tkinfo           --------------------------
	.section	.note.nv.tkinfo,"",@"SHT_NOTE"
	.sectionflags	@"SHF_NOTE_NV_TKINFO"
	.tkinfo
        /*0018*/ 	.word	0x00000002
        /*0030*/ 	.string	""
        /*0030*/ 	.string	"ptxas"
        /*0030*/ 	.string	"Cuda compilation tools, release 13.0, V13.0.88"
        /*0030*/ 	.string	"Build cuda_13.0.r13.0/compiler.36424714_0"
        /*0030*/ 	.string	"-arch sm_90a -m 64 "



//--------------------- .note.nv.cuinfo           --------------------------
	.section	.note.nv.cuinfo,"",@"SHT_NOTE"
	.sectionflags	@"SHF_NOTE_NV_CUINFO"
        /*0018*/ 	.short	0x0002
        /*001a*/ 	.short	0x005a
        /*001c*/ 	.short	0x0082
	.zero		2


//--------------------- .nv.info                  --------------------------
	.section	.nv.info,"",@"SHT_CUDA_INFO"
	.align	4


	//----- nvinfo : EIATTR_REGCOUNT
	.align		4
        /*0000*/ 	.byte	0x04, 0x2f
        /*0002*/ 	.short	(.L_15 - .L_14)
	.align		4
.L_14:
        /*0004*/ 	.word	index@(_ZN7cutlass13device_kernelINS_4gemm6kernel13GemmUniversalINS1_17GroupProblemShapeIN4cute5tupleIJiiiEEEEENS1_10collective13CollectiveMmaINS1_39MainloopSm90ArrayTmaGmmaWarpSpecializedILi8ENS6_IJNS5_1CILi2EEENSC_ILi1EEESE_EEENS1_55KernelPtrArrayTmaWarpSpecializedCooperativeFP8FastAccumEEENS6_IJNSC_ILi256EEENSC_ILi128EEENSC_ILi64EEEEEENS_12float_e4m3_tEPNS6_IJlSE_NSC_ILi0EEEEEESM_SP_NS5_8TiledMMAINS5_8MMA_AtomIJNS5_4SM904GMMA31MMA_64x128x32_F32E4M3E4M3_SS_TNILNST_7ScaleInE1ELSV_1EEEEEENS5_6LayoutISF_NS6_IJSE_SN_SN_EEEEENS6_IJNS5_10UnderscoreES11_S11_EEEEENS5_13SM90_TMA_LOADENS5_14ComposedLayoutINS5_7SwizzleILi2ELi4ELi3EEENS5_18smem_ptr_flag_bitsILi8EEENSY_INS6_IJNSC_ILi8EEESK_EEENS6_IJSK_SE_EEEEEEEvNS5_8identityENS5_23SM90_TMA_LOAD_MULTICASTES1E_vS1F_EENS_8epilogue10collective18CollectiveEpilogueINS1I_30Sm90PtrArrayTmaWarpSpecializedILi4ELi2ELi16ELb1ELb0ELi2EEEJSL_NS6_IJSJ_NSC_ILi32EEEEEENS_6half_tEPNS6_IJSE_lSN_EEES1P_S1R_NS1I_6fusion15FusionCallbacksIS1M_NS1S_17LinearCombinationIS1P_fS1P_fLNS_15FloatRoundStyleE2EEESL_S1O_JEEES14_NS15_INS16_ILi3ELi4ELi3EEENS18_ILi16EEENSY_INS6_IJSK_S1A_EEENS6_IJSE_SK_EEEEEEENS5_17SM75_U16x8_LDSM_TENS5_14SM90_TMA_STOREES23_NS5_17SM90_U16x8_STSM_TENS5_9Copy_AtomIJNS5_17SM90_U32x4_STSM_NES1P_EEEvEEEvvEEEEvNT_6ParamsE)
        /*0008*/ 	.word	0x000000a8


	//----- nvinfo : EIATTR_FRAME_SIZE
	.align		4
.L_15:
        /*000c*/ 	.byte	0x04, 0x11
        /*000e*/ 	.short	(.L_17 - .L_16)
	.align		4
.L_16:
        /*0010*/ 	.word	index@($__internal_0_$__cuda_sm20_div_u64)
        /*0014*/ 	.word	0x00000000


	//----- nvinfo : EIATTR_FRAME_SIZE
	.align		4
.L_17:
        /*0018*/ 	.byte	0x04, 0x11
        /*001a*/ 	.short	(.L_19 - .L_18)
	.align		4
.L_18:
        /*001c*/ 	.word	index@(_ZN7cutlass13device_kernelINS_4gemm6kernel13GemmUniversalINS1_17GroupProblemShapeIN4cute5tupleIJiiiEEEEENS1_10collective13CollectiveMmaINS1_39MainloopSm90ArrayTmaGmmaWarpSpecializedILi8ENS6_IJNS5_1CILi2EEENSC_ILi1EEESE_EEENS1_55KernelPtrArrayTmaWarpSpecializedCooperativeFP8FastAccumEEENS6_IJNSC_ILi256EEENSC_ILi128EEENSC_ILi64EEEEEENS_12float_e4m3_tEPNS6_IJlSE_NSC_ILi0EEEEEESM_SP_NS5_8TiledMMAINS5_8MMA_AtomIJNS5_4SM904GMMA31MMA_64x128x32_F32E4M3E4M3_SS_TNILNST_7ScaleInE1ELSV_1EEEEEENS5_6LayoutISF_NS6_IJSE_SN_SN_EEEEENS6_IJNS5_10UnderscoreES11_S11_EEEEENS5_13SM90_TMA_LOADENS5_14ComposedLayoutINS5_7SwizzleILi2ELi4ELi3EEENS5_18smem_ptr_flag_bitsILi8EEENSY_INS6_IJNSC_ILi8EEESK_EEENS6_IJSK_SE_EEEEEEEvNS5_8identityENS5_23SM90_TMA_LOAD_MULTICASTES1E_vS1F_EENS_8epilogue10collective18CollectiveEpilogueINS1I_30Sm90PtrArrayTmaWarpSpecializedILi4ELi2ELi16ELb1ELb0ELi2EEEJSL_NS6_IJSJ_NSC_ILi32EEEEEENS_6half_tEPNS6_IJSE_lSN_EEES1P_S1R_NS1I_6fusion15FusionCallbacksIS1M_NS1S_17LinearCombinationIS1P_fS1P_fLNS_15FloatRoundStyleE2EEESL_S1O_JEEES14_NS15_INS16_ILi3ELi4ELi3EEENS18_ILi16EEENSY_INS6_IJSK_S1A_EEENS6_IJSE_SK_EEEEEEENS5_17SM75_U16x8_LDSM_TENS5_14SM90_TMA_STOREES23_NS5_17SM90_U16x8_STSM_TENS5_9Copy_AtomIJNS5_17SM90_U32x4_STSM_NES1P_EEEvEEEvvEEEEvNT_6ParamsE)
        /*0020*/ 	.word	0x00000000


	//----- nvinfo : EIATTR_MIN_STACK_SIZE
	.align		4
.L_19:
        /*0024*/ 	.byte	0x04, 0x12
        /*0026*/ 	.short	(.L_21 - .L_20)
	.align		4
.L_20:
        /*0028*/ 	.word	index@(_ZN7cutlass13device_kernelINS_4gemm6kernel13GemmUniversalINS1_17GroupProblemShapeIN4cute5tupleIJiiiEEEEENS1_10collective13CollectiveMmaINS1_39MainloopSm90ArrayTmaGmmaWarpSpecializedILi8ENS6_IJNS5_1CILi2EEENSC_ILi1EEESE_EEENS1_55KernelPtrArrayTmaWarpSpecializedCooperativeFP8FastAccumEEENS6_IJNSC_ILi256EEENSC_ILi128EEENSC_ILi64EEEEEENS_12float_e4m3_tEPNS6_IJlSE_NSC_ILi0EEEEEESM_SP_NS5_8TiledMMAINS5_8MMA_AtomIJNS5_4SM904GMMA31MMA_64x128x32_F32E4M3E4M3_SS_TNILNST_7ScaleInE1ELSV_1EEEEEENS5_6LayoutISF_NS6_IJSE_SN_SN_EEEEENS6_IJNS5_10UnderscoreES11_S11_EEEEENS5_13SM90_TMA_LOADENS5_14ComposedLayoutINS5_7SwizzleILi2ELi4ELi3EEENS5_18smem_ptr_flag_bitsILi8EEENSY_INS6_IJNSC_ILi8EEESK_EEENS6_IJSK_SE_EEEEEEEvNS5_8identityENS5_23SM90_TMA_LOAD_MULTICASTES1E_vS1F_EENS_8epilogue10collective18CollectiveEpilogueINS1I_30Sm90PtrArrayTmaWarpSpecializedILi4ELi2ELi16ELb1ELb0ELi2EEEJSL_NS6_IJSJ_NSC_ILi32EEEEEENS_6half_tEPNS6_IJSE_lSN_EEES1P_S1R_NS1I_6fusion15FusionCallbacksIS1M_NS1S_17LinearCombinationIS1P_fS1P_fLNS_15FloatRoundStyleE2EEESL_S1O_JEEES14_NS15_INS16_ILi3ELi4ELi3EEENS18_ILi16EEENSY_INS6_IJSK_S1A_EEENS6_IJSE_SK_EEEEEEENS5_17SM75_U16x8_LDSM_TENS5_14SM90_TMA_STOREES23_NS5_17SM90_U16x8_STSM_TENS5_9Copy_AtomIJNS5_17SM90_U32x4_STSM_NES1P_EEEvEEEvvEEEEvNT_6ParamsE)
        /*002c*/ 	.word	0x00000000
.L_21:


//--------------------- .nv.compat                --------------------------
	.section	.nv.compat,"",@"SHT_CUDA_COMPAT_INFO"
	.align	4
        /*0000*/ 	.byte	0x02, 0x09, 0x01, 0x00, 0x02, 0x02, 0x04, 0x00, 0x02, 0x05, 0x05, 0x00, 0x03, 0x07, 0x01, 0x01
        /*0010*/ 	.byte	0x02, 0x03, 0x03, 0x00, 0x02, 0x06, 0x01, 0x00, 0x04, 0x0b, 0x08, 0x00, 0x00, 0x00, 0x00, 0x00
        /*0020*/ 	.byte	0x00, 0x00, 0x00, 0x00


//--------------------- .nv.info._ZN7cutlass13device_kernelINS_4gemm6kernel13GemmUniversalINS1_17GroupProblemShapeIN4cute5tupleIJiiiEEEEENS1_10collective13CollectiveMmaINS1_39MainloopSm90ArrayTmaGmmaWarpSpecializedILi8ENS6_IJNS5_1CILi2EEENSC_ILi1EEESE_EEENS1_55KernelPtrArrayTmaWarpSpecializedCooperativeFP8FastAccumEEENS6_IJNSC_ILi256EEENSC_ILi128EEENSC_ILi64EEEEEENS_12float_e4m3_tEPNS6_IJlSE_NSC_ILi0EEEEEESM_SP_NS5_8TiledMMAINS5_8MMA_AtomIJNS5_4SM904GMMA31MMA_64x128x32_F32E4M3E4M3_SS_TNILNST_7ScaleInE1ELSV_1EEEEEENS5_6LayoutISF_NS6_IJSE_SN_SN_EEEEENS6_IJNS5_10UnderscoreES11_S11_EEEEENS5_13SM90_TMA_LOADENS5_14ComposedLayoutINS5_7SwizzleILi2ELi4ELi3EEENS5_18smem_ptr_flag_bitsILi8EEENSY_INS6_IJNSC_ILi8EEESK_EEENS6_IJSK_SE_EEEEEEEvNS5_8identityENS5_23SM90_TMA_LOAD_MULTICASTES1E_vS1F_EENS_8epilogue10collective18CollectiveEpilogueINS1I_30Sm90PtrArrayTmaWarpSpecializedILi4ELi2ELi16ELb1ELb0ELi2EEEJSL_NS6_IJSJ_NSC_ILi32EEEEEENS_6half_tEPNS6_IJSE_lSN_EEES1P_S1R_NS1I_6fusion15FusionCallbacksIS1M_NS1S_17LinearCombinationIS1P_fS1P_fLNS_15FloatRoundStyleE2EEESL_S1O_JEEES14_NS15_INS16_ILi3ELi4ELi3EEENS18_ILi16EEENSY_INS6_IJSK_S1A_EEENS6_IJSE_SK_EEEEEEENS5_17SM75_U16x8_LDSM_TENS5_14SM90_TMA_STOREES23_NS5_17SM90_U16x8_STSM_TENS5_9Copy_AtomIJNS5_17SM90_U32x4_STSM_NES1P_EEEvEEEvvEEEEvNT_6ParamsE --------------------------
	.section	.nv.info._ZN7cutlass13device_kernelINS_4gemm6kernel13GemmUniversalINS1_17GroupProblemShapeIN4cute5tupleIJiiiEEEEENS1_10collective13CollectiveMmaINS1_39MainloopSm90ArrayTmaGmmaWarpSpecializedILi8ENS6_IJNS5_1CILi2EEENSC_ILi1EEESE_EEENS1_55KernelPtrArrayTmaWarpSpecializedCooperativeFP8FastAccumEEENS6_IJNSC_ILi256EEENSC_ILi128EEENSC_ILi64EEEEEENS_12float_e4m3_tEPNS6_IJlSE_NSC_ILi0EEEEEESM_SP_NS5_8TiledMMAINS5_8MMA_AtomIJNS5_4SM904GMMA31MMA_64x128x32_F32E4M3E4M3_SS_TNILNST_7ScaleInE1ELSV_1EEEEEENS5_6LayoutISF_NS6_IJSE_SN_SN_EEEEENS6_IJNS5_10UnderscoreES11_S11_EEEEENS5_13SM90_TMA_LOADENS5_14ComposedLayoutINS5_7SwizzleILi2ELi4ELi3EEENS5_18smem_ptr_flag_bitsILi8EEENSY_INS6_IJNSC_ILi8EEESK_EEENS6_IJSK_SE_EEEEEEEvNS5_8identityENS5_23SM90_TMA_LOAD_MULTICASTES1E_vS1F_EENS_8epilogue10collective18CollectiveEpilogueINS1I_30Sm90PtrArrayTmaWarpSpecializedILi4ELi2ELi16ELb1ELb0ELi2EEEJSL_NS6_IJSJ_NSC_ILi32EEEEEENS_6half_tEPNS6_IJSE_lSN_EEES1P_S1R_NS1I_6fusion15FusionCallbacksIS1M_NS1S_17LinearCombinationIS1P_fS1P_fLNS_15FloatRoundStyleE2EEESL_S1O_JEEES14_NS15_INS16_ILi3ELi4ELi3EEENS18_ILi16EEENSY_INS6_IJSK_S1A_EEENS6_IJSE_SK_EEEEEEENS5_17SM75_U16x8_LDSM_TENS5_14SM90_TMA_STOREES23_NS5_17SM90_U16x8_STSM_TENS5_9Copy_AtomIJNS5_17SM90_U32x4_STSM_NES1P_EEEvEEEvvEEEEvNT_6ParamsE,"",@"SHT_CUDA_INFO"
	.sectionflags	@""
	.align	4


	//----- nvinfo : EIATTR_CUDA_API_VERSION
	.align		4
        /*0000*/ 	.byte	0x04, 0x37
        /*0002*/ 	.short	(.L_23 - .L_22)
.L_22:
        /*0004*/ 	.word	0x00000082


	//----- nvinfo : EIATTR_KPARAM_INFO
	.align		4
.L_23:
        /*0008*/ 	.byte	0x04, 0x17
        /*000a*/ 	.short	(.L_25 - .L_24)
.L_24:
        /*000c*/ 	.word	0x00000000
        /*0010*/ 	.short	0x0000
        /*0012*/ 	.short	0x0070
        /*0014*/ 	.byte	0x00, 0xf0, 0x01, 0x1c


	//----- nvinfo : EIATTR_SPARSE_MMA_MASK
	.align		4
.L_25:
        /*0018*/ 	.byte	0x03, 0x50
        /*001a*/ 	.short	0x0000


	//----- nvinfo : EIATTR_MAXREG_COUNT
	.align		4
        /*001c*/ 	.byte	0x03, 0x1b
        /*001e*/ 	.short	0x00a8


	//----- nvinfo : EIATTR_NUM_BARRIERS
	.align		4
        /*0020*/ 	.byte	0x02, 0x4c
        /*0022*/ 	.byte	0x02
	.zero		1


	//----- nvinfo : EIATTR_EXTERNS
	.align		4
        /*0024*/ 	.byte	0x04, 0x0f
        /*0026*/ 	.short	(.L_27 - .L_26)


	//   ....[0]....
	.align		4
.L_26:
        /*0028*/ 	.word	index@(__assertfail)


	//----- nvinfo : EIATTR_MERCURY_ISA_VERSION
	.align		4
.L_27:
        /*002c*/ 	.byte	0x03, 0x5f
        /*002e*/ 	.short	0x0101


	//----- nvinfo : EIATTR_INT_WARP_WIDE_INSTR_OFFSETS
	.align		4
        /*0030*/ 	.byte	0x04, 0x31
        /*0032*/ 	.short	(.L_29 - .L_28)


	//   ....[0]....
.L_28:
        /*0034*/ 	.word	0x00001380


	//   ....[1]....
        /*0038*/ 	.word	0x000013a0


	//   ....[2]....
        /*003c*/ 	.word	0x000014d0


	//----- nvinfo : EIATTR_COOP_GROUP_MASK_REGIDS
	.align		4
.L_29:
        /*0040*/ 	.byte	0x04, 0x29
        /*0042*/ 	.short	(.L_31 - .L_30)


	//   ....[0]....
.L_30:
        /*0044*/ 	.word	0xffffffff


	//   ....[1]....
        /*0048*/ 	.word	0xffffffff


	//   ....[2]....
        /*004c*/ 	.word	0xffffffff


	//   ....[3]....
        /*0050*/ 	.word	0xffffffff


	//   ....[4]....
        /*0054*/ 	.word	0xffffffff


	//   ....[5]....
        /*0058*/ 	.word	0xffffffff


	//   ....[6]....
        /*005c*/ 	.word	0xffffffff


	//   ....[7]....
        /*0060*/ 	.word	0xffffffff


	//   ....[8]....
        /*0064*/ 	.word	0xffffffff


	//   ....[9]....
        /*0068*/ 	.word	0xffffffff


	//   ....[10]....
        /*006c*/ 	.word	0xffffffff


	//   ....[11]....
        /*0070*/ 	.word	0xffffffff


	//   ....[12]....
        /*0074*/ 	.word	0xffffffff


	//   ....[13]....
        /*0078*/ 	.word	0xffffffff


	//   ....[14]....
        /*007c*/ 	.word	0xffffffff


	//   ....[15]....
        /*0080*/ 	.word	0xffffffff


	//   ....[16]....
        /*0084*/ 	.word	0xffffffff


	//   ....[17]....
        /*0088*/ 	.word	0xffffffff


	//   ....[18]....
        /*008c*/ 	.word	0xffffffff


	//   ....[19]....
        /*0090*/ 	.word	0xffffffff


	//   ....[20]....
        /*0094*/ 	.word	0xffffffff


	//   ....[21]....
        /*0098*/ 	.word	0xffffffff


	//   ....[22]....
        /*009c*/ 	.word	0xffffffff


	//   ....[23]....
        /*00a0*/ 	.word	0xffffffff


	//   ....[24]....
        /*00a4*/ 	.word	0xffffffff


	//   ....[25]....
        /*00a8*/ 	.word	0xffffffff


	//   ....[26]....
        /*00ac*/ 	.word	0xffffffff


	//   ....[27]....
        /*00b0*/ 	.word	0xffffffff


	//   ....[28]....
        /*00b4*/ 	.word	0xffffffff


	//   ....[29]....
        /*00b8*/ 	.word	0xffffffff


	//   ....[30]....
        /*00bc*/ 	.word	0xffffffff


	//   ....[31]....
        /*00c0*/ 	.word	0xffffffff


	//   ....[32]....
        /*00c4*/ 	.word	0xffffffff


	//   ....[33]....
        /*00c8*/ 	.word	0xffffffff


	//   ....[34]....
        /*00cc*/ 	.word	0xffffffff


	//   ....[35]....
        /*00d0*/ 	.word	0xffffffff


	//   ....[36]....
        /*00d4*/ 	.word	0xffffffff


	//   ....[37]....
        /*00d8*/ 	.word	0xffffffff


	//   ....[38]....
        /*00dc*/ 	.word	0xffffffff


	//   ....[39]....
        /*00e0*/ 	.word	0xffffffff


	//   ....[40]....
        /*00e4*/ 	.word	0xffffffff


	//   ....[41]....
        /*00e8*/ 	.word	0xffffffff


	//   ....[42]....
        /*00ec*/ 	.word	0xffffffff


	//   ....[43]....
        /*00f0*/ 	.word	0xffffffff


	//   ....[44]....
        /*00f4*/ 	.word	0xffffffff


	//   ....[45]....
        /*00f8*/ 	.word	0xffffffff


	//   ....[46]....
        /*00fc*/ 	.word	0xffffffff


	//   ....[47]....
        /*0100*/ 	.word	0xffffffff


	//   ....[48]....
        /*0104*/ 	.word	0xffffffff


	//   ....[49]....
        /*0108*/ 	.word	0xffffffff


	//   ....[50]....
        /*010c*/ 	.word	0xffffffff


	//   ....[51]....
        /*0110*/ 	.word	0xffffffff


	//   ....[52]....
        /*0114*/ 	.word	0xffffffff


	//   ....[53]....
        /*0118*/ 	.word	0xffffffff


	//   ....[54]....
        /*011c*/ 	.word	0xffffffff


	//   ....[55]....
        /*0120*/ 	.word	0xffffffff


	//   ....[56]....
        /*0124*/ 	.word	0xffffffff


	//   ....[57]....
        /*0128*/ 	.word	0xffffffff


	//   ....[58]....
        /*012c*/ 	.word	0xffffffff


	//   ....[59]....
        /*0130*/ 	.word	0xffffffff


	//   ....[60]....
        /*0134*/ 	.word	0xffffffff


	//   ....[61]....
        /*0138*/ 	.word	0xffffffff


	//   ....[62]....
        /*013c*/ 	.word	0xffffffff


	//   ....[63]....
        /*0140*/ 	.word	0xffffffff


	//   ....[64]....
        /*0144*/ 	.word	0xffffffff


	//   ....[65]....
        /*0148*/ 	.word	0xffffffff


	//   ....[66]....
        /*014c*/ 	.word	0xffffffff


	//   ....[67]....
        /*0150*/ 	.word	0xffffffff


	//   ....[68]....
        /*0154*/ 	.word	0xffffffff


	//   ....[69]....
        /*0158*/ 	.word	0xffffffff


	//   ....[70]....
        /*015c*/ 	.word	0xffffffff


	//   ....[71]....
        /*0160*/ 	.word	0xffffffff


	//   ....[72]....
        /*0164*/ 	.word	0xffffffff


	//   ....[73]....
        /*0168*/ 	.word	0xffffffff


	//   ....[74]....
        /*016c*/ 	.word	0xffffffff


	//   ....[75]....
        /*0170*/ 	.word	0xffffffff


	//   ....[76]....
        /*0174*/ 	.word	0xffffffff


	//   ....[77]....
        /*0178*/ 	.word	0xffffffff


	//   ....[78]....
        /*017c*/ 	.word	0xffffffff


	//   ....[79]....
        /*0180*/ 	.word	0x0500000f


	//----- nvinfo : EIATTR_COOP_GROUP_INSTR_OFFSETS
	.align		4
.L_31:
        /*0184*/ 	.byte	0x04, 0x28
        /*0186*/ 	.short	(.L_33 - .L_32)


	//   ....[0]....
.L_32:
        /*0188*/ 	.word	0x000007c0


	//   ....[1]....
        /*018c*/ 	.word	0x00000880


	//   ....[2]....
        /*0190*/ 	.word	0x00000d20


	//   ....[3]....
        /*0194*/ 	.word	0x00000fd0


	//   ....[4]....
        /*0198*/ 	.word	0x00001240


	//   ....[5]....
        /*019c*/ 	.word	0x000015f0


	//   ....[6]....
        /*01a0*/ 	.word	0x00001d50


	//   ....[7]....
        /*01a4*/ 	.word	0x00001d80


	//   ....[8]....
        /*01a8*/ 	.word	0x00001e00


	//   ....[9]....
        /*01ac*/ 	.word	0x00001e10


	//   ....[10]....
        /*01b0*/ 	.word	0x00001e50


	//   ....[11]....
        /*01b4*/ 	.word	0x00001e70


	//   ....[12]....
        /*01b8*/ 	.word	0x00001eb0


	//   ....[13]....
        /*01bc*/ 	.word	0x00001ed0


	//   ....[14]....
        /*01c0*/ 	.word	0x00001f10


	//   ....[15]....
        /*01c4*/ 	.word	0x00001f30


	//   ....[16]....
        /*01c8*/ 	.word	0x00001fa0


	//   ....[17]....
        /*01cc*/ 	.word	0x000020c0


	//   ....[18]....
        /*01d0*/ 	.word	0x000020e0


	//   ....[19]....
        /*01d4*/ 	.word	0x00002730


	//   ....[20]....
        /*01d8*/ 	.word	0x00002740


	//   ....[21]....
        /*01dc*/ 	.word	0x00002790


	//   ....[22]....
        /*01e0*/ 	.word	0x000027a0


	//   ....[23]....
        /*01e4*/ 	.word	0x000027f0


	//   ....[24]....
        /*01e8*/ 	.word	0x00002800


	//   ....[25]....
        /*01ec*/ 	.word	0x00002850


	//   ....[26]....
        /*01f0*/ 	.word	0x00002860


	//   ....[27]....
        /*01f4*/ 	.word	0x000028b0


	//   ....[28]....
        /*01f8*/ 	.word	0x000028c0


	//   ....[29]....
        /*01fc*/ 	.word	0x00002950


	//   ....[30]....
        /*0200*/ 	.word	0x000029a0


	//   ....[31]....
        /*0204*/ 	.word	0x00002a30


	//   ....[32]....
        /*0208*/ 	.word	0x00002a50


	//   ....[33]....
        /*020c*/ 	.word	0x00002a60


	//   ....[34]....
        /*0210*/ 	.word	0x00002a70


	//   ....[35]....
        /*0214*/ 	.word	0x00002a80


	//   ....[36]....
        /*0218*/ 	.word	0x00002a90


	//   ....[37]....
        /*021c*/ 	.word	0x00003040


	//   ....[38]....
        /*0220*/ 	.word	0x000032e0


	//   ....[39]....
        /*0224*/ 	.word	0x00003690


	//   ....[40]....
        /*0228*/ 	.word	0x00003b10


	//   ....[41]....
        /*022c*/ 	.word	0x000084f0


	//   ....[42]....
        /*0230*/ 	.word	0x00008a60


	//   ....[43]....
        /*0234*/ 	.word	0x00008e00


	//   ....[44]....
        /*0238*/ 	.word	0x0000a3a0


	//   ....[45]....
        /*023c*/ 	.word	0x0000aa70


	//   ....[46]....
        /*0240*/ 	.word	0x0000af60


	//   ....[47]....
        /*0244*/ 	.word	0x0000bd90


	//   ....[48]....
        /*0248*/ 	.word	0x0000ce10


	//   ....[49]....
        /*024c*/ 	.word	0x0000ce30


	//   ....[50]....
        /*0250*/ 	.word	0x0000ce80


	//   ....[51]....
        /*0254*/ 	.word	0x0000cea0


	//   ....[52]....
        /*0258*/ 	.word	0x0000cee0


	//   ....[53]....
        /*025c*/ 	.word	0x0000cf10


	//   ....[54]....
        /*0260*/ 	.word	0x0000cf50


	//   ....[55]....
        /*0264*/ 	.word	0x0000cf80


	//   ....[56]....
        /*0268*/ 	.word	0x0000cfc0


	//   ....[57]....
        /*026c*/ 	.word	0x0000cff0


	//   ....[58]....
        /*0270*/ 	.word	0x0000d080


	//   ....[59]....
        /*0274*/ 	.word	0x0000d1a0


	//   ....[60]....
        /*0278*/ 	.word	0x0000d1c0


	//   ....[61]....
        /*027c*/ 	.word	0x0000d810


	//   ....[62]....
        /*0280*/ 	.word	0x0000d820


	//   ....[63]....
        /*0284*/ 	.word	0x0000d870


	//   ....[64]....
        /*0288*/ 	.word	0x0000d880


	//   ....[65]....
        /*028c*/ 	.word	0x0000d8d0


	//   ....[66]....
        /*0290*/ 	.word	0x0000d8e0


	//   ....[67]....
        /*0294*/ 	.word	0x0000d930


	//   ....[68]....
        /*0298*/ 	.word	0x0000d940


	//   ....[69]....
        /*029c*/ 	.word	0x0000d990


	//   ....[70]....
        /*02a0*/ 	.word	0x0000d9a0


	//   ....[71]....
        /*02a4*/ 	.word	0x0000da30


	//   ....[72]....
        /*02a8*/ 	.word	0x0000daa0


	//   ....[73]....
        /*02ac*/ 	.word	0x0000db30


	//   ....[74]....
        /*02b0*/ 	.word	0x0000db50


	//   ....[75]....
        /*02b4*/ 	.word	0x0000db60


	//   ....[76]....
        /*02b8*/ 	.word	0x0000db70


	//   ....[77]....
        /*02bc*/ 	.word	0x0000db80


	//   ....[78]....
        /*02c0*/ 	.word	0x0000db90


	//   ....[79]....
        /*02c4*/ 	.word	0x0000f2c0


	//----- nvinfo : EIATTR_REG_RECONFIG
	.align		4
.L_33:
        /*02c8*/ 	.byte	0x01, 0x54
	.zero		2


	//----- nvinfo : EIATTR_SYSCALL_OFFSETS
	.align		4
        /*02cc*/ 	.byte	0x04, 0x46
        /*02ce*/ 	.short	(.L_35 - .L_34)


	//   ....[0]....
.L_34:
        /*02d0*/ 	.word	0x00004aa0


	//   ....[1]....
        /*02d4*/ 	.word	0x00004b90


	//----- nvinfo : EIATTR_MBARRIER_INSTR_OFFSETS
	.align		4
.L_35:
        /*02d8*/ 	.byte	0x04, 0x39
        /*02da*/ 	.short	(.L_37 - .L_36)


	//   ....[0]....
.L_36:
        /*02dc*/ 	.word	0x00000c00
        /*02e0*/ 	.word	0x000000ff
        /*02e4*/ 	.word	0x00038400
        /*02e8*/ 	.short	0x0100
        /*02ea*/ 	.byte	0x0b
	.zero		1


	//   ....[1]....
        /*02ec*/ 	.word	0x00000c10
        /*02f0*/ 	.word	0x000000ff
        /*02f4*/ 	.word	0x00038440
        /*02f8*/ 	.short	0x0100
        /*02fa*/ 	.byte	0x0b
	.zero		1


	//   ....[2]....
        /*02fc*/ 	.word	0x00000c20
        /*0300*/ 	.word	0x000000ff
        /*0304*/ 	.word	0x00038408
        /*0308*/ 	.short	0x0100
        /*030a*/ 	.byte	0x0b
	.zero		1


	//   ....[3]....
        /*030c*/ 	.word	0x00000c30
        /*0310*/ 	.word	0x000000ff
        /*0314*/ 	.word	0x00038448
        /*0318*/ 	.short	0x0100
        /*031a*/ 	.byte	0x0b
	.zero		1


	//   ....[4]....
        /*031c*/ 	.word	0x00000c40
        /*0320*/ 	.word	0x000000ff
        /*0324*/ 	.word	0x00038410
        /*0328*/ 	.short	0x0100
        /*032a*/ 	.byte	0x0b
	.zero		1


	//   ....[5]....
        /*032c*/ 	.word	0x00000c50
        /*0330*/ 	.word	0x000000ff
        /*0334*/ 	.word	0x00038450
        /*0338*/ 	.short	0x0100
        /*033a*/ 	.byte	0x0b
	.zero		1


	//   ....[6]....
        /*033c*/ 	.word	0x00000c60
        /*0340*/ 	.word	0x000000ff
        /*0344*/ 	.word	0x00038418
        /*0348*/ 	.short	0x0100
        /*034a*/ 	.byte	0x0b
	.zero		1


	//   ....[7]....
        /*034c*/ 	.word	0x00000c70
        /*0350*/ 	.word	0x000000ff
        /*0354*/ 	.word	0x00038458
        /*0358*/ 	.short	0x0100
        /*035a*/ 	.byte	0x0b
	.zero		1


	//   ....[8]....
        /*035c*/ 	.word	0x00000c80
        /*0360*/ 	.word	0x000000ff
        /*0364*/ 	.word	0x00038420
        /*0368*/ 	.short	0x0100
        /*036a*/ 	.byte	0x0b
	.zero		1


	//   ....[9]....
        /*036c*/ 	.word	0x00000c90
        /*0370*/ 	.word	0x000000ff
        /*0374*/ 	.word	0x00038460
        /*0378*/ 	.short	0x0100
        /*037a*/ 	.byte	0x0b
	.zero		1


	//   ....[10]....
        /*037c*/ 	.word	0x00000ca0
        /*0380*/ 	.word	0x000000ff
        /*0384*/ 	.word	0x00038428
        /*0388*/ 	.short	0x0100
        /*038a*/ 	.byte	0x0b
	.zero		1


	//   ....[11]....
        /*038c*/ 	.word	0x00000cb0
        /*0390*/ 	.word	0x000000ff
        /*0394*/ 	.word	0x00038468
        /*0398*/ 	.short	0x0100
        /*039a*/ 	.byte	0x0b
	.zero		1


	//   ....[12]....
        /*039c*/ 	.word	0x00000cc0
        /*03a0*/ 	.word	0x000000ff
        /*03a4*/ 	.word	0x00038430
        /*03a8*/ 	.short	0x0100
        /*03aa*/ 	.byte	0x0b
	.zero		1


	//   ....[13]....
        /*03ac*/ 	.word	0x00000cd0
        /*03b0*/ 	.word	0x000000ff
        /*03b4*/ 	.word	0x00038470
        /*03b8*/ 	.short	0x0100
        /*03ba*/ 	.byte	0x0b
	.zero		1


	//   ....[14]....
        /*03bc*/ 	.word	0x00000ce0
        /*03c0*/ 	.word	0x000000ff
        /*03c4*/ 	.word	0x00038438
        /*03c8*/ 	.short	0x0100
        /*03ca*/ 	.byte	0x0b
	.zero		1


	//   ....[15]....
        /*03cc*/ 	.word	0x00000cf0
        /*03d0*/ 	.word	0x000000ff
        /*03d4*/ 	.word	0x00038478
        /*03d8*/ 	.short	0x0100
        /*03da*/ 	.byte	0x0b
	.zero		1


	//   ....[16]....
        /*03dc*/ 	.word	0x00000eb0
        /*03e0*/ 	.word	0x000000ff
        /*03e4*/ 	.word	0x00038480
        /*03e8*/ 	.short	0x0100
        /*03ea*/ 	.byte	0x0b
	.zero		1


	//   ....[17]....
        /*03ec*/ 	.word	0x00000ec0
        /*03f0*/ 	.word	0x000000ff
        /*03f4*/ 	.word	0x000384c0
        /*03f8*/ 	.short	0x0100
        /*03fa*/ 	.byte	0x0b
	.zero		1


	//   ....[18]....
        /*03fc*/ 	.word	0x00000ed0
        /*0400*/ 	.word	0x000000ff
        /*0404*/ 	.word	0x00038488
        /*0408*/ 	.short	0x0100
        /*040a*/ 	.byte	0x0b
	.zero		1


	//   ....[19]....
        /*040c*/ 	.word	0x00000ee0
        /*0410*/ 	.word	0x000000ff
        /*0414*/ 	.word	0x000384c8
        /*0418*/ 	.short	0x0100
        /*041a*/ 	.byte	0x0b
	.zero		1


	//   ....[20]....
        /*041c*/ 	.word	0x00000ef0
        /*0420*/ 	.word	0x000000ff
        /*0424*/ 	.word	0x00038490
        /*0428*/ 	.short	0x0100
        /*042a*/ 	.byte	0x0b
	.zero		1


	//   ....[21]....
        /*042c*/ 	.word	0x00000f00
        /*0430*/ 	.word	0x000000ff
        /*0434*/ 	.word	0x000384d0
        /*0438*/ 	.short	0x0100
        /*043a*/ 	.byte	0x0b
	.zero		1


	//   ....[22]....
        /*043c*/ 	.word	0x00000f10
        /*0440*/ 	.word	0x000000ff
        /*0444*/ 	.word	0x00038498
        /*0448*/ 	.short	0x0100
        /*044a*/ 	.byte	0x0b
	.zero		1


	//   ....[23]....
        /*044c*/ 	.word	0x00000f20
        /*0450*/ 	.word	0x000000ff
        /*0454*/ 	.word	0x000384d8
        /*0458*/ 	.short	0x0100
        /*045a*/ 	.byte	0x0b
	.zero		1


	//   ....[24]....
        /*045c*/ 	.word	0x00000f30
        /*0460*/ 	.word	0x000000ff
        /*0464*/ 	.word	0x000384a0
        /*0468*/ 	.short	0x0100
        /*046a*/ 	.byte	0x0b
	.zero		1


	//   ....[25]....
        /*046c*/ 	.word	0x00000f40
        /*0470*/ 	.word	0x000000ff
        /*0474*/ 	.word	0x000384e0
        /*0478*/ 	.short	0x0100
        /*047a*/ 	.byte	0x0b
	.zero		1


	//   ....[26]....
        /*047c*/ 	.word	0x00000f50
        /*0480*/ 	.word	0x000000ff
        /*0484*/ 	.word	0x000384a8
        /*0488*/ 	.short	0x0100
        /*048a*/ 	.byte	0x0b
	.zero		1


	//   ....[27]....
        /*048c*/ 	.word	0x00000f60
        /*0490*/ 	.word	0x000000ff
        /*0494*/ 	.word	0x000384e8
        /*0498*/ 	.short	0x0100
        /*049a*/ 	.byte	0x0b
	.zero		1


	//   ....[28]....
        /*049c*/ 	.word	0x00000f70
        /*04a0*/ 	.word	0x000000ff
        /*04a4*/ 	.word	0x000384b0
        /*04a8*/ 	.short	0x0100
        /*04aa*/ 	.byte	0x0b
	.zero		1


	//   ....[29]....
        /*04ac*/ 	.word	0x00000f80
        /*04b0*/ 	.word	0x000000ff
        /*04b4*/ 	.word	0x000384f0
        /*04b8*/ 	.short	0x0100
        /*04ba*/ 	.byte	0x0b
	.zero		1


	//   ....[30]....
        /*04bc*/ 	.word	0x00000f90
        /*04c0*/ 	.word	0x000000ff
        /*04c4*/ 	.word	0x000384b8
        /*04c8*/ 	.short	0x0100
        /*04ca*/ 	.byte	0x0b
	.zero		1


	//   ....[31]....
        /*04cc*/ 	.word	0x00000fa0
        /*04d0*/ 	.word	0x000000ff
        /*04d4*/ 	.word	0x000384f8
        /*04d8*/ 	.short	0x0100
        /*04da*/ 	.byte	0x0b
	.zero		1


	//   ....[32]....
        /*04dc*/ 	.word	0x000011a0
        /*04e0*/ 	.word	0x000000ff
        /*04e4*/ 	.word	0x00038500
        /*04e8*/ 	.short	0x0100
        /*04ea*/ 	.byte	0x06
	.zero		1


	//   ....[33]....
        /*04ec*/ 	.word	0x000011b0
        /*04f0*/ 	.word	0x000000ff
        /*04f4*/ 	.word	0x00038520
        /*04f8*/ 	.short	0x0100
        /*04fa*/ 	.byte	0x06
	.zero		1


	//   ....[34]....
        /*04fc*/ 	.word	0x000011c0
        /*0500*/ 	.word	0x000000ff
        /*0504*/ 	.word	0x00038508
        /*0508*/ 	.short	0x0100
        /*050a*/ 	.byte	0x06
	.zero		1


	//   ....[35]....
        /*050c*/ 	.word	0x000011d0
        /*0510*/ 	.word	0x000000ff
        /*0514*/ 	.word	0x00038528
        /*0518*/ 	.short	0x0100
        /*051a*/ 	.byte	0x06
	.zero		1


	//   ....[36]....
        /*051c*/ 	.word	0x000011e0
        /*0520*/ 	.word	0x000000ff
        /*0524*/ 	.word	0x00038510
        /*0528*/ 	.short	0x0100
        /*052a*/ 	.byte	0x06
	.zero		1


	//   ....[37]....
        /*052c*/ 	.word	0x000011f0
        /*0530*/ 	.word	0x000000ff
        /*0534*/ 	.word	0x00038530
        /*0538*/ 	.short	0x0100
        /*053a*/ 	.byte	0x06
	.zero		1


	//   ....[38]....
        /*053c*/ 	.word	0x00001200
        /*0540*/ 	.word	0x000000ff
        /*0544*/ 	.word	0x00038518
        /*0548*/ 	.short	0x0100
        /*054a*/ 	.byte	0x06
	.zero		1


	//   ....[39]....
        /*054c*/ 	.word	0x00001210
        /*0550*/ 	.word	0x000000ff
        /*0554*/ 	.word	0x00038538
        /*0558*/ 	.short	0x0100
        /*055a*/ 	.byte	0x06
	.zero		1


	//   ....[40]....
        /*055c*/ 	.word	0x00001520
        /*0560*/ 	.word	0x000000ff
        /*0564*/ 	.word	0x00038540
        /*0568*/ 	.short	0x0100
        /*056a*/ 	.byte	0x06
	.zero		1


	//   ....[41]....
        /*056c*/ 	.word	0x00001590
        /*0570*/ 	.word	0x000000ff
        /*0574*/ 	.word	0x00038548
        /*0578*/ 	.short	0x0100
        /*057a*/ 	.byte	0x06
	.zero		1


	//   ....[42]....
        /*057c*/ 	.word	0x00004080
        /*0580*/ 	.word	0x000000ff
        /*0584*/ 	.word	0x00038480
        /*0588*/ 	.short	0x010a
        /*058a*/ 	.byte	0x04
	.zero		1


	//   ....[43]....
        /*058c*/ 	.word	0x000040c0
        /*0590*/ 	.word	0x000000ff
        /*0594*/ 	.word	0x00038480
        /*0598*/ 	.short	0x010a
        /*059a*/ 	.byte	0x04
	.zero		1


	//   ....[44]....
        /*059c*/ 	.word	0x00004400
        /*05a0*/ 	.word	0x000000ff
        /*05a4*/ 	.word	0x00038480
        /*05a8*/ 	.short	0x010a
        /*05aa*/ 	.byte	0x04
	.zero		1


	//   ....[45]....
        /*05ac*/ 	.word	0x00004440
        /*05b0*/ 	.word	0x000000ff
        /*05b4*/ 	.word	0x00038480
        /*05b8*/ 	.short	0x010a
        /*05ba*/ 	.byte	0x04
	.zero		1


	//   ....[46]....
        /*05bc*/ 	.word	0x000046d0
        /*05c0*/ 	.word	0x00000005
        /*05c4*/ 	.word	0x00000000
        /*05c8*/ 	.short	0x0101
        /*05ca*/ 	.byte	0x3f
	.zero		1


	//   ....[47]....
        /*05cc*/ 	.word	0x000048a0
        /*05d0*/ 	.word	0x00000003
        /*05d4*/ 	.word	0x00000000
        /*05d8*/ 	.short	0x0101
        /*05da*/ 	.byte	0x3f
	.zero		1


	//   ....[48]....
        /*05dc*/ 	.word	0x00004f40
        /*05e0*/ 	.word	0x000000ff
        /*05e4*/ 	.word	0x00038500
        /*05e8*/ 	.short	0x010a
        /*05ea*/ 	.byte	0x2f
	.zero		1


	//   ....[49]....
        /*05ec*/ 	.word	0x000055c0
        /*05f0*/ 	.word	0x000000ff
        /*05f4*/ 	.word	0x00000000
        /*05f8*/ 	.short	0x0101
        /*05fa*/ 	.byte	0x04
	.zero		1


	//   ....[50]....
        /*05fc*/ 	.word	0x000055f0
        /*0600*/ 	.word	0x000000ff
        /*0604*/ 	.word	0x00038508
        /*0608*/ 	.short	0x010a
        /*060a*/ 	.byte	0x2f
	.zero		1


	//   ....[51]....
        /*060c*/ 	.word	0x00005b90
        /*0610*/ 	.word	0x000000ff
        /*0614*/ 	.word	0x00000000
        /*0618*/ 	.short	0x0101
        /*061a*/ 	.byte	0x04
	.zero		1


	//   ....[52]....
        /*061c*/ 	.word	0x00005bc0
        /*0620*/ 	.word	0x000000ff
        /*0624*/ 	.word	0x00038510
        /*0628*/ 	.short	0x010a
        /*062a*/ 	.byte	0x2f
	.zero		1


	//   ....[53]....
        /*062c*/ 	.word	0x00006190
        /*0630*/ 	.word	0x000000ff
        /*0634*/ 	.word	0x00000000
        /*0638*/ 	.short	0x0101
        /*063a*/ 	.byte	0x04
	.zero		1


	//   ....[54]....
        /*063c*/ 	.word	0x000061c0
        /*0640*/ 	.word	0x000000ff
        /*0644*/ 	.word	0x00038518
        /*0648*/ 	.short	0x010a
        /*064a*/ 	.byte	0x2f
	.zero		1


	//   ....[55]....
        /*064c*/ 	.word	0x00006790
        /*0650*/ 	.word	0x000000ff
        /*0654*/ 	.word	0x00000000
        /*0658*/ 	.short	0x0101
        /*065a*/ 	.byte	0x04
	.zero		1


	//   ....[56]....
        /*065c*/ 	.word	0x000067e0
        /*0660*/ 	.word	0x000000ff
        /*0664*/ 	.word	0x00038500
        /*0668*/ 	.short	0x010a
        /*066a*/ 	.byte	0x2f
	.zero		1


	//   ....[57]....
        /*066c*/ 	.word	0x00006db0
        /*0670*/ 	.word	0x000000ff
        /*0674*/ 	.word	0x00000000
        /*0678*/ 	.short	0x0101
        /*067a*/ 	.byte	0x04
	.zero		1


	//   ....[58]....
        /*067c*/ 	.word	0x00006de0
        /*0680*/ 	.word	0x000000ff
        /*0684*/ 	.word	0x00038508
        /*0688*/ 	.short	0x010a
        /*068a*/ 	.byte	0x2f
	.zero		1


	//   ....[59]....
        /*068c*/ 	.word	0x000073b0
        /*0690*/ 	.word	0x000000ff
        /*0694*/ 	.word	0x00000000
        /*0698*/ 	.short	0x0101
        /*069a*/ 	.byte	0x04
	.zero		1


	//   ....[60]....
        /*069c*/ 	.word	0x000073e0
        /*06a0*/ 	.word	0x000000ff
        /*06a4*/ 	.word	0x00038510
        /*06a8*/ 	.short	0x010a
        /*06aa*/ 	.byte	0x2f
	.zero		1


	//   ....[61]....
        /*06ac*/ 	.word	0x000079b0
        /*06b0*/ 	.word	0x000000ff
        /*06b4*/ 	.word	0x00000000
        /*06b8*/ 	.short	0x0101
        /*06ba*/ 	.byte	0x04
	.zero		1


	//   ....[62]....
        /*06bc*/ 	.word	0x000079e0
        /*06c0*/ 	.word	0x000000ff
        /*06c4*/ 	.word	0x00038518
        /*06c8*/ 	.short	0x010a
        /*06ca*/ 	.byte	0x2f
	.zero		1


	//   ....[63]....
        /*06cc*/ 	.word	0x00008030
        /*06d0*/ 	.word	0x000000ff
        /*06d4*/ 	.word	0x00000000
        /*06d8*/ 	.short	0x0101
        /*06da*/ 	.byte	0x05
	.zero		1


	//   ....[64]....
        /*06dc*/ 	.word	0x00008080
        /*06e0*/ 	.word	0x000000ff
        /*06e4*/ 	.word	0x00038400
        /*06e8*/ 	.short	0x010a
        /*06ea*/ 	.byte	0x04
	.zero		1


	//   ....[65]....
        /*06ec*/ 	.word	0x00008190
        /*06f0*/ 	.word	0x000000ff
        /*06f4*/ 	.word	0x00000000
        /*06f8*/ 	.short	0x0101
        /*06fa*/ 	.byte	0x04
	.zero		1


	//   ....[66]....
        /*06fc*/ 	.word	0x00008790
        /*0700*/ 	.word	0x000000ff
        /*0704*/ 	.word	0x00000000
        /*0708*/ 	.short	0x0101
        /*070a*/ 	.byte	0x2f
	.zero		1


	//   ....[67]....
        /*070c*/ 	.word	0x00008f10
        /*0710*/ 	.word	0x000000ff
        /*0714*/ 	.word	0x00038548
        /*0718*/ 	.short	0x010a
        /*071a*/ 	.byte	0x1f
	.zero		1


	//   ....[68]....
        /*071c*/ 	.word	0x00009010
        /*0720*/ 	.word	0x000000ff
        /*0724*/ 	.word	0x00038400
        /*0728*/ 	.short	0x010a
        /*072a*/ 	.byte	0x08
	.zero		1


	//   ....[69]....
        /*072c*/ 	.word	0x00009140
        /*0730*/ 	.word	0x000000ff
        /*0734*/ 	.word	0x00000000
        /*0738*/ 	.short	0x0101
        /*073a*/ 	.byte	0x08
	.zero		1


	//   ....[70]....
        /*073c*/ 	.word	0x00009330
        /*0740*/ 	.word	0x000000ff
        /*0744*/ 	.word	0x00038520
        /*0748*/ 	.short	0x010a
        /*074a*/ 	.byte	0x1f
	.zero		1


	//   ....[71]....
        /*074c*/ 	.word	0x00009440
        /*0750*/ 	.word	0x000000ff
        /*0754*/ 	.word	0x00038500
        /*0758*/ 	.short	0x010b
        /*075a*/ 	.byte	0x1f
	.zero		1


	//   ....[72]....
        /*075c*/ 	.word	0x000094a0
        /*0760*/ 	.word	0x000000ff
        /*0764*/ 	.word	0x00000000
        /*0768*/ 	.short	0x0101
        /*076a*/ 	.byte	0x10
	.zero		1


	//   ....[73]....
        /*076c*/ 	.word	0x000094d0
        /*0770*/ 	.word	0x000000ff
        /*0774*/ 	.word	0x00038528
        /*0778*/ 	.short	0x010a
        /*077a*/ 	.byte	0x1f
	.zero		1


	//   ....[74]....
        /*077c*/ 	.word	0x00009600
        /*0780*/ 	.word	0x000000ff
        /*0784*/ 	.word	0x00038508
        /*0788*/ 	.short	0x010b
        /*078a*/ 	.byte	0x1f
	.zero		1


	//   ....[75]....
        /*078c*/ 	.word	0x00009670
        /*0790*/ 	.word	0x000000ff
        /*0794*/ 	.word	0x00000000
        /*0798*/ 	.short	0x0101
        /*079a*/ 	.byte	0x24
	.zero		1


	//   ....[76]....
        /*079c*/ 	.word	0x000096a0
        /*07a0*/ 	.word	0x000000ff
        /*07a4*/ 	.word	0x00038530
        /*07a8*/ 	.short	0x010a
        /*07aa*/ 	.byte	0x1f
	.zero		1


	//   ....[77]....
        /*07ac*/ 	.word	0x000097c0
        /*07b0*/ 	.word	0x000000ff
        /*07b4*/ 	.word	0x00038510
        /*07b8*/ 	.short	0x010b
        /*07ba*/ 	.byte	0x1f
	.zero		1


	//   ....[78]....
        /*07bc*/ 	.word	0x00009820
        /*07c0*/ 	.word	0x000000ff
        /*07c4*/ 	.word	0x00000000
        /*07c8*/ 	.short	0x0101
        /*07ca*/ 	.byte	0x23
	.zero		1


	//   ....[79]....
        /*07cc*/ 	.word	0x00009850
        /*07d0*/ 	.word	0x000000ff
        /*07d4*/ 	.word	0x00038538
        /*07d8*/ 	.short	0x010a
        /*07da*/ 	.byte	0x1f
	.zero		1


	//   ....[80]....
        /*07dc*/ 	.word	0x00009970
        /*07e0*/ 	.word	0x000000ff
        /*07e4*/ 	.word	0x00038518
        /*07e8*/ 	.short	0x010b
        /*07ea*/ 	.byte	0x1f
	.zero		1


	//   ....[81]....
        /*07ec*/ 	.word	0x000099e0
        /*07f0*/ 	.word	0x000000ff
        /*07f4*/ 	.word	0x00000000
        /*07f8*/ 	.short	0x0101
        /*07fa*/ 	.byte	0x25
	.zero		1


	//   ....[82]....
        /*07fc*/ 	.word	0x00009a20
        /*0800*/ 	.word	0x000000ff
        /*0804*/ 	.word	0x00038520
        /*0808*/ 	.short	0x010a
        /*080a*/ 	.byte	0x1f
	.zero		1


	//   ....[83]....
        /*080c*/ 	.word	0x00009b30
        /*0810*/ 	.word	0x000000ff
        /*0814*/ 	.word	0x00038500
        /*0818*/ 	.short	0x010b
        /*081a*/ 	.byte	0x1f
	.zero		1


	//   ....[84]....
        /*081c*/ 	.word	0x00009b70
        /*0820*/ 	.word	0x000000ff
        /*0824*/ 	.word	0x00000000
        /*0828*/ 	.short	0x0101
        /*082a*/ 	.byte	0x10
	.zero		1


	//   ....[85]....
        /*082c*/ 	.word	0x00009ba0
        /*0830*/ 	.word	0x000000ff
        /*0834*/ 	.word	0x00038528
        /*0838*/ 	.short	0x010a
        /*083a*/ 	.byte	0x1f
	.zero		1


	//   ....[86]....
        /*083c*/ 	.word	0x00009cb0
        /*0840*/ 	.word	0x000000ff
        /*0844*/ 	.word	0x00038508
        /*0848*/ 	.short	0x010b
        /*084a*/ 	.byte	0x1f
	.zero		1


	//   ....[87]....
        /*084c*/ 	.word	0x00009cf0
        /*0850*/ 	.word	0x000000ff
        /*0854*/ 	.word	0x00000000
        /*0858*/ 	.short	0x0101
        /*085a*/ 	.byte	0x24
	.zero		1


	//   ....[88]....
        /*085c*/ 	.word	0x00009d30
        /*0860*/ 	.word	0x000000ff
        /*0864*/ 	.word	0x00038530
        /*0868*/ 	.short	0x010a
        /*086a*/ 	.byte	0x1f
	.zero		1


	//   ....[89]....
        /*086c*/ 	.word	0x00009e30
        /*0870*/ 	.word	0x000000ff
        /*0874*/ 	.word	0x00038510
        /*0878*/ 	.short	0x010b
        /*087a*/ 	.byte	0x1f
	.zero		1


	//   ....[90]....
        /*087c*/ 	.word	0x00009e70
        /*0880*/ 	.word	0x000000ff
        /*0884*/ 	.word	0x00000000
        /*0888*/ 	.short	0x0101
        /*088a*/ 	.byte	0x23
	.zero		1


	//   ....[91]....
        /*088c*/ 	.word	0x00009ea0
        /*0890*/ 	.word	0x000000ff
        /*0894*/ 	.word	0x00038538
        /*0898*/ 	.short	0x010a
        /*089a*/ 	.byte	0x1f
	.zero		1


	//   ....[92]....
        /*089c*/ 	.word	0x00009fc0
        /*08a0*/ 	.word	0x000000ff
        /*08a4*/ 	.word	0x00038518
        /*08a8*/ 	.short	0x010b
        /*08aa*/ 	.byte	0x1f
	.zero		1


	//   ....[93]....
        /*08ac*/ 	.word	0x0000a010
        /*08b0*/ 	.word	0x000000ff
        /*08b4*/ 	.word	0x00000000
        /*08b8*/ 	.short	0x0101
        /*08ba*/ 	.byte	0x25
	.zero		1


	//   ....[94]....
        /*08bc*/ 	.word	0x0000a560
        /*08c0*/ 	.word	0x000000ff
        /*08c4*/ 	.word	0x00038520
        /*08c8*/ 	.short	0x010a
        /*08ca*/ 	.byte	0x1f
	.zero		1


	//   ....[95]....
        /*08cc*/ 	.word	0x0000a5a0
        /*08d0*/ 	.word	0x000000ff
        /*08d4*/ 	.word	0x00038528
        /*08d8*/ 	.short	0x010a
        /*08da*/ 	.byte	0x1f
	.zero		1


	//   ....[96]....
        /*08dc*/ 	.word	0x0000a5e0
        /*08e0*/ 	.word	0x000000ff
        /*08e4*/ 	.word	0x00038530
        /*08e8*/ 	.short	0x010a
        /*08ea*/ 	.byte	0x1f
	.zero		1


	//   ....[97]....
        /*08ec*/ 	.word	0x0000a650
        /*08f0*/ 	.word	0x00000003
        /*08f4*/ 	.word	0x00038538
        /*08f8*/ 	.short	0x010a
        /*08fa*/ 	.byte	0x3f
	.zero		1


	//   ....[98]....
        /*08fc*/ 	.word	0x0000b380
        /*0900*/ 	.word	0x00000008
        /*0904*/ 	.word	0x000384c0
        /*0908*/ 	.short	0x010a
        /*090a*/ 	.byte	0x3f
	.zero		1


	//   ....[99]....
        /*090c*/ 	.word	0x0000b610
        /*0910*/ 	.word	0x000000ff
        /*0914*/ 	.word	0x00038548
        /*0918*/ 	.short	0x0101
        /*091a*/ 	.byte	0x12
	.zero		1


	//   ....[100]....
        /*091c*/ 	.word	0x0000b700
        /*0920*/ 	.word	0x00000003
        /*0924*/ 	.word	0x00038400
        /*0928*/ 	.short	0x010a
        /*092a*/ 	.byte	0x3f
	.zero		1


	//   ....[101]....
        /*092c*/ 	.word	0x0000b840
        /*0930*/ 	.word	0x00000002
        /*0934*/ 	.word	0x00000000
        /*0938*/ 	.short	0x0101
        /*093a*/ 	.byte	0x3f
	.zero		1


	//   ....[102]....
        /*093c*/ 	.word	0x0000c020
        /*0940*/ 	.word	0x00000007
        /*0944*/ 	.word	0x00000000
        /*0948*/ 	.short	0x010a
        /*094a*/ 	.byte	0x3f
	.zero		1


	//   ....[103]....
        /*094c*/ 	.word	0x0000c0a0
        /*0950*/ 	.word	0x00000009
        /*0954*/ 	.word	0x00000000
        /*0958*/ 	.short	0x010a
        /*095a*/ 	.byte	0x3f
	.zero		1


	//   ....[104]....
        /*095c*/ 	.word	0x0000c130
        /*0960*/ 	.word	0x00000006
        /*0964*/ 	.word	0x00000000
        /*0968*/ 	.short	0x010a
        /*096a*/ 	.byte	0x3f
	.zero		1


	//   ....[105]....
        /*096c*/ 	.word	0x0000c1c0
        /*0970*/ 	.word	0x00000009
        /*0974*/ 	.word	0x00000000
        /*0978*/ 	.short	0x010a
        /*097a*/ 	.byte	0x3f
	.zero		1


	//   ....[106]....
        /*097c*/ 	.word	0x0000c250
        /*0980*/ 	.word	0x00000006
        /*0984*/ 	.word	0x00000000
        /*0988*/ 	.short	0x010a
        /*098a*/ 	.byte	0x3f
	.zero		1


	//   ....[107]....
        /*098c*/ 	.word	0x0000c2e0
        /*0990*/ 	.word	0x00000009
        /*0994*/ 	.word	0x00000000
        /*0998*/ 	.short	0x010a
        /*099a*/ 	.byte	0x3f
	.zero		1


	//   ....[108]....
        /*099c*/ 	.word	0x0000c370
        /*09a0*/ 	.word	0x00000006
        /*09a4*/ 	.word	0x00000000
        /*09a8*/ 	.short	0x010a
        /*09aa*/ 	.byte	0x3f
	.zero		1


	//   ....[109]....
        /*09ac*/ 	.word	0x0000c400
        /*09b0*/ 	.word	0x00000003
        /*09b4*/ 	.word	0x00000000
        /*09b8*/ 	.short	0x010a
        /*09ba*/ 	.byte	0x3f
	.zero		1


	//   ....[110]....
        /*09bc*/ 	.word	0x0000e080
        /*09c0*/ 	.word	0x00000011
        /*09c4*/ 	.word	0x00038440
        /*09c8*/ 	.short	0x010a
        /*09ca*/ 	.byte	0x3f
	.zero		1


	//   ....[111]....
        /*09cc*/ 	.word	0x0000e1a0
        /*09d0*/ 	.word	0x00000011
        /*09d4*/ 	.word	0x00038400
        /*09d8*/ 	.short	0x0101
        /*09da*/ 	.byte	0x3f
	.zero		1


	//   ....[112]....
        /*09dc*/ 	.word	0x0000e270
        /*09e0*/ 	.word	0x00000005
        /*09e4*/ 	.word	0x00038440
        /*09e8*/ 	.short	0x010a
        /*09ea*/ 	.byte	0x3f
	.zero		1


	//   ....[113]....
        /*09ec*/ 	.word	0x0000e320
        /*09f0*/ 	.word	0x00000007
        /*09f4*/ 	.word	0x00038440
        /*09f8*/ 	.short	0x010a
        /*09fa*/ 	.byte	0x3f
	.zero		1


	//   ....[114]....
        /*09fc*/ 	.word	0x0000e3d0
        /*0a00*/ 	.word	0x00000007
        /*0a04*/ 	.word	0x00038440
        /*0a08*/ 	.short	0x010a
        /*0a0a*/ 	.byte	0x3f
	.zero		1


	//   ....[115]....
        /*0a0c*/ 	.word	0x0000e480
        /*0a10*/ 	.word	0x00000007
        /*0a14*/ 	.word	0x00038440
        /*0a18*/ 	.short	0x010a
        /*0a1a*/ 	.byte	0x3f
	.zero		1


	//   ....[116]....
        /*0a1c*/ 	.word	0x0000e530
        /*0a20*/ 	.word	0x00000007
        /*0a24*/ 	.word	0x00038440
        /*0a28*/ 	.short	0x010a
        /*0a2a*/ 	.byte	0x3f
	.zero		1


	//   ....[117]....
        /*0a2c*/ 	.word	0x0000e5e0
        /*0a30*/ 	.word	0x00000007
        /*0a34*/ 	.word	0x00038440
        /*0a38*/ 	.short	0x010a
        /*0a3a*/ 	.byte	0x3f
	.zero		1


	//   ....[118]....
        /*0a3c*/ 	.word	0x0000e690
        /*0a40*/ 	.word	0x00000007
        /*0a44*/ 	.word	0x00038440
        /*0a48*/ 	.short	0x010a
        /*0a4a*/ 	.byte	0x3f
	.zero		1


	//   ....[119]....
        /*0a4c*/ 	.word	0x0000e740
        /*0a50*/ 	.word	0x00000003
        /*0a54*/ 	.word	0x00038440
        /*0a58*/ 	.short	0x010a
        /*0a5a*/ 	.byte	0x3f
	.zero		1


	//   ....[120]....
        /*0a5c*/ 	.word	0x0000e7a0
        /*0a60*/ 	.word	0x00000003
        /*0a64*/ 	.word	0x00038480
        /*0a68*/ 	.short	0x010a
        /*0a6a*/ 	.byte	0x3f
	.zero		1


	//   ....[121]....
        /*0a6c*/ 	.word	0x0000e800
        /*0a70*/ 	.word	0x00000008
        /*0a74*/ 	.word	0x00038480
        /*0a78*/ 	.short	0x010a
        /*0a7a*/ 	.byte	0x3f
	.zero		1


	//   ....[122]....
        /*0a7c*/ 	.word	0x0000e8c0
        /*0a80*/ 	.word	0x00000006
        /*0a84*/ 	.word	0x00038500
        /*0a88*/ 	.short	0x010a
        /*0a8a*/ 	.byte	0x3f
	.zero		1


	//   ....[123]....
        /*0a8c*/ 	.word	0x0000e920
        /*0a90*/ 	.word	0x0000000c
        /*0a94*/ 	.word	0x00038508
        /*0a98*/ 	.short	0x010a
        /*0a9a*/ 	.byte	0x3f
	.zero		1


	//   ....[124]....
        /*0a9c*/ 	.word	0x0000e980
        /*0aa0*/ 	.word	0x0000000c
        /*0aa4*/ 	.word	0x00038510
        /*0aa8*/ 	.short	0x010a
        /*0aaa*/ 	.byte	0x3f
	.zero		1


	//   ....[125]....
        /*0aac*/ 	.word	0x0000e9e0
        /*0ab0*/ 	.word	0x0000000c
        /*0ab4*/ 	.word	0x00038518
        /*0ab8*/ 	.short	0x010a
        /*0aba*/ 	.byte	0x3f
	.zero		1


	//   ....[126]....
        /*0abc*/ 	.word	0x0000ea40
        /*0ac0*/ 	.word	0x0000000c
        /*0ac4*/ 	.word	0x00038500
        /*0ac8*/ 	.short	0x010a
        /*0aca*/ 	.byte	0x3f
	.zero		1


	//   ....[127]....
        /*0acc*/ 	.word	0x0000eaa0
        /*0ad0*/ 	.word	0x0000000c
        /*0ad4*/ 	.word	0x00038508
        /*0ad8*/ 	.short	0x010a
        /*0ada*/ 	.byte	0x3f
	.zero		1


	//   ....[128]....
        /*0adc*/ 	.word	0x0000eb00
        /*0ae0*/ 	.word	0x0000000c
        /*0ae4*/ 	.word	0x00038510
        /*0ae8*/ 	.short	0x010a
        /*0aea*/ 	.byte	0x3f
	.zero		1


	//   ....[129]....
        /*0aec*/ 	.word	0x0000eb60
        /*0af0*/ 	.word	0x0000000c
        /*0af4*/ 	.word	0x00038518
        /*0af8*/ 	.short	0x010a
        /*0afa*/ 	.byte	0x3f
	.zero		1


	//   ....[130]....
        /*0afc*/ 	.word	0x0000ebc0
        /*0b00*/ 	.word	0x00000003
        /*0b04*/ 	.word	0x00038400
        /*0b08*/ 	.short	0x010a
        /*0b0a*/ 	.byte	0x3f
	.zero		1


	//   ....[131]....
        /*0b0c*/ 	.word	0x0000ec20
        /*0b10*/ 	.word	0x00000003
        /*0b14*/ 	.word	0x00038548
        /*0b18*/ 	.short	0x010a
        /*0b1a*/ 	.byte	0x3f
	.zero		1


	//   ....[132]....
        /*0b1c*/ 	.word	0x0000ec80
        /*0b20*/ 	.word	0x00000003
        /*0b24*/ 	.word	0x00038400
        /*0b28*/ 	.short	0x010a
        /*0b2a*/ 	.byte	0x3f
	.zero		1


	//   ....[133]....
        /*0b2c*/ 	.word	0x0000ece0
        /*0b30*/ 	.word	0x00000003
        /*0b34*/ 	.word	0x00038520
        /*0b38*/ 	.short	0x010a
        /*0b3a*/ 	.byte	0x3f
	.zero		1


	//   ....[134]....
        /*0b3c*/ 	.word	0x0000ed40
        /*0b40*/ 	.word	0x00000003
        /*0b44*/ 	.word	0x00038528
        /*0b48*/ 	.short	0x010a
        /*0b4a*/ 	.byte	0x3f
	.zero		1


	//   ....[135]....
        /*0b4c*/ 	.word	0x0000eda0
        /*0b50*/ 	.word	0x00000003
        /*0b54*/ 	.word	0x00038530
        /*0b58*/ 	.short	0x010a
        /*0b5a*/ 	.byte	0x3f
	.zero		1


	//   ....[136]....
        /*0b5c*/ 	.word	0x0000ee00
        /*0b60*/ 	.word	0x00000003
        /*0b64*/ 	.word	0x00038538
        /*0b68*/ 	.short	0x010a
        /*0b6a*/ 	.byte	0x3f
	.zero		1


	//   ....[137]....
        /*0b6c*/ 	.word	0x0000ee60
        /*0b70*/ 	.word	0x00000003
        /*0b74*/ 	.word	0x00038520
        /*0b78*/ 	.short	0x010a
        /*0b7a*/ 	.byte	0x3f
	.zero		1


	//   ....[138]....
        /*0b7c*/ 	.word	0x0000eec0
        /*0b80*/ 	.word	0x00000003
        /*0b84*/ 	.word	0x00038528
        /*0b88*/ 	.short	0x010a
        /*0b8a*/ 	.byte	0x3f
	.zero		1


	//   ....[139]....
        /*0b8c*/ 	.word	0x0000ef20
        /*0b90*/ 	.word	0x00000003
        /*0b94*/ 	.word	0x00038530
        /*0b98*/ 	.short	0x010a
        /*0b9a*/ 	.byte	0x3f
	.zero		1


	//   ....[140]....
        /*0b9c*/ 	.word	0x0000ef80
        /*0ba0*/ 	.word	0x00000003
        /*0ba4*/ 	.word	0x00038538
        /*0ba8*/ 	.short	0x010a
        /*0baa*/ 	.byte	0x3f
	.zero		1


	//   ....[141]....
        /*0bac*/ 	.word	0x0000efe0
        /*0bb0*/ 	.word	0x00000003
        /*0bb4*/ 	.word	0x00038520
        /*0bb8*/ 	.short	0x010a
        /*0bba*/ 	.byte	0x3f
	.zero		1


	//   ....[142]....
        /*0bbc*/ 	.word	0x0000f040
        /*0bc0*/ 	.word	0x00000003
        /*0bc4*/ 	.word	0x00038528
        /*0bc8*/ 	.short	0x010a
        /*0bca*/ 	.byte	0x3f
	.zero		1


	//   ....[143]....
        /*0bcc*/ 	.word	0x0000f0a0
        /*0bd0*/ 	.word	0x00000003
        /*0bd4*/ 	.word	0x00038530
        /*0bd8*/ 	.short	0x010a
        /*0bda*/ 	.byte	0x3f
	.zero		1


	//   ....[144]....
        /*0bdc*/ 	.word	0x0000f170
        /*0be0*/ 	.word	0x00000008
        /*0be4*/ 	.word	0x000384c0
        /*0be8*/ 	.short	0x010a
        /*0bea*/ 	.byte	0x3f
	.zero		1


	//   ....[145]....
        /*0bec*/ 	.word	0x0000f1c0
        /*0bf0*/ 	.word	0x00000003
        /*0bf4*/ 	.word	0x00038400
        /*0bf8*/ 	.short	0x010a
        /*0bfa*/ 	.byte	0x3f
	.zero		1


	//   ....[146]....
        /*0bfc*/ 	.word	0x0000f3d0
        /*0c00*/ 	.word	0x00000007
        /*0c04*/ 	.word	0x00000000
        /*0c08*/ 	.short	0x010a
        /*0c0a*/ 	.byte	0x3f
	.zero		1


	//   ....[147]....
        /*0c0c*/ 	.word	0x0000f420
        /*0c10*/ 	.word	0x00000009
        /*0c14*/ 	.word	0x00000000
        /*0c18*/ 	.short	0x010a
        /*0c1a*/ 	.byte	0x3f
	.zero		1


	//   ....[148]....
        /*0c1c*/ 	.word	0x0000f470
        /*0c20*/ 	.word	0x00000006
        /*0c24*/ 	.word	0x00000000
        /*0c28*/ 	.short	0x010a
        /*0c2a*/ 	.byte	0x3f
	.zero		1


	//   ....[149]....
        /*0c2c*/ 	.word	0x0000f4c0
        /*0c30*/ 	.word	0x00000009
        /*0c34*/ 	.word	0x00000000
        /*0c38*/ 	.short	0x010a
        /*0c3a*/ 	.byte	0x3f
	.zero		1


	//   ....[150]....
        /*0c3c*/ 	.word	0x0000f510
        /*0c40*/ 	.word	0x00000006
        /*0c44*/ 	.word	0x00000000
        /*0c48*/ 	.short	0x010a
        /*0c4a*/ 	.byte	0x3f
	.zero		1


	//   ....[151]....
        /*0c4c*/ 	.word	0x0000f560
        /*0c50*/ 	.word	0x00000009
        /*0c54*/ 	.word	0x00000000
        /*0c58*/ 	.short	0x010a
        /*0c5a*/ 	.byte	0x3f
	.zero		1


	//   ....[152]....
        /*0c5c*/ 	.word	0x0000f5b0
        /*0c60*/ 	.word	0x00000006
        /*0c64*/ 	.word	0x00000000
        /*0c68*/ 	.short	0x010a
        /*0c6a*/ 	.byte	0x3f
	.zero		1


	//   ....[153]....
        /*0c6c*/ 	.word	0x0000f600
        /*0c70*/ 	.word	0x00000011
        /*0c74*/ 	.word	0x00038440
        /*0c78*/ 	.short	0x010a
        /*0c7a*/ 	.byte	0x3f
	.zero		1


	//   ....[154]....
        /*0c7c*/ 	.word	0x0000f650
        /*0c80*/ 	.word	0x00000005
        /*0c84*/ 	.word	0x00038440
        /*0c88*/ 	.short	0x010a
        /*0c8a*/ 	.byte	0x3f
	.zero		1


	//   ....[155]....
        /*0c8c*/ 	.word	0x0000f6a0
        /*0c90*/ 	.word	0x00000007
        /*0c94*/ 	.word	0x00038440
        /*0c98*/ 	.short	0x010a
        /*0c9a*/ 	.byte	0x3f
	.zero		1


	//   ....[156]....
        /*0c9c*/ 	.word	0x0000f6f0
        /*0ca0*/ 	.word	0x00000007
        /*0ca4*/ 	.word	0x00038440
        /*0ca8*/ 	.short	0x010a
        /*0caa*/ 	.byte	0x3f
	.zero		1


	//   ....[157]....
        /*0cac*/ 	.word	0x0000f740
        /*0cb0*/ 	.word	0x00000007
        /*0cb4*/ 	.word	0x00038440
        /*0cb8*/ 	.short	0x010a
        /*0cba*/ 	.byte	0x3f
	.zero		1


	//   ....[158]....
        /*0cbc*/ 	.word	0x0000f790
        /*0cc0*/ 	.word	0x00000007
        /*0cc4*/ 	.word	0x00038440
        /*0cc8*/ 	.short	0x010a
        /*0cca*/ 	.byte	0x3f
	.zero		1


	//   ....[159]....
        /*0ccc*/ 	.word	0x0000f7e0
        /*0cd0*/ 	.word	0x00000007
        /*0cd4*/ 	.word	0x00038440
        /*0cd8*/ 	.short	0x010a
        /*0cda*/ 	.byte	0x3f
	.zero		1


	//   ....[160]....
        /*0cdc*/ 	.word	0x0000f830
        /*0ce0*/ 	.word	0x00000007
        /*0ce4*/ 	.word	0x00038440
        /*0ce8*/ 	.short	0x010a
        /*0cea*/ 	.byte	0x3f
	.zero		1


	//----- nvinfo : EIATTR_NUM_MBARRIERS
	.align		4
.L_37:
        /*0cec*/ 	.byte	0x03, 0x38
        /*0cee*/ 	.short	0x002a


	//----- nvinfo : EIATTR_EXIT_INSTR_OFFSETS
	.align		4
        /*0cf0*/ 	.byte	0x04, 0x1c
        /*0cf2*/ 	.short	(.L_39 - .L_38)


	//   ....[0]....
.L_38:
        /*0cf4*/ 	.word	0x00002f30


	//   ....[1]....
        /*0cf8*/ 	.word	0x00002ff0


	//   ....[2]....
        /*0cfc*/ 	.word	0x000087a0


	//   ....[3]....
        /*0d00*/ 	.word	0x00008840


	//   ....[4]....
        /*0d04*/ 	.word	0x0000a6a0


	//   ....[5]....
        /*0d08*/ 	.word	0x0000c450


	//   ....[6]....
        /*0d0c*/ 	.word	0x0000e770


	//----- nvinfo : EIATTR_MAX_THREADS
	.align		4
.L_39:
        /*0d10*/ 	.byte	0x04, 0x05
        /*0d12*/ 	.short	(.L_41 - .L_40)
.L_40:
        /*0d14*/ 	.word	0x00000180
        /*0d18*/ 	.word	0x00000001
        /*0d1c*/ 	.word	0x00000001


	//----- nvinfo : EIATTR_CRS_STACK_SIZE
	.align		4
.L_41:
        /*0d20*/ 	.byte	0x04, 0x1e
        /*0d22*/ 	.short	(.L_43 - .L_42)
.L_42:
        /*0d24*/ 	.word	0x00000000


	//----- nvinfo : EIATTR_CBANK_PARAM_SIZE
	.align		4
.L_43:
        /*0d28*/ 	.byte	0x03, 0x19
        /*0d2a*/ 	.short	0x0770


	//----- nvinfo : EIATTR_PARAM_CBANK
	.align		4
        /*0d2c*/ 	.byte	0x04, 0x0a
        /*0d2e*/ 	.short	(.L_45 - .L_44)
	.align		4
.L_44:
        /*0d30*/ 	.word	index@(.nv.constant0._ZN7cutlass13device_kernelINS_4gemm6kernel13GemmUniversalINS1_17GroupProblemShapeIN4cute5tupleIJiiiEEEEENS1_10collective13CollectiveMmaINS1_39MainloopSm90ArrayTmaGmmaWarpSpecializedILi8ENS6_IJNS5_1CILi2EEENSC_ILi1EEESE_EEENS1_55KernelPtrArrayTmaWarpSpecializedCooperativeFP8FastAccumEEENS6_IJNSC_ILi256EEENSC_ILi128EEENSC_ILi64EEEEEENS_12float_e4m3_tEPNS6_IJlSE_NSC_ILi0EEEEEESM_SP_NS5_8TiledMMAINS5_8MMA_AtomIJNS5_4SM904GMMA31MMA_64x128x32_F32E4M3E4M3_SS_TNILNST_7ScaleInE1ELSV_1EEEEEENS5_6LayoutISF_NS6_IJSE_SN_SN_EEEEENS6_IJNS5_10UnderscoreES11_S11_EEEEENS5_13SM90_TMA_LOADENS5_14ComposedLayoutINS5_7SwizzleILi2ELi4ELi3EEENS5_18smem_ptr_flag_bitsILi8EEENSY_INS6_IJNSC_ILi8EEESK_EEENS6_IJSK_SE_EEEEEEEvNS5_8identityENS5_23SM90_TMA_LOAD_MULTICASTES1E_vS1F_EENS_8epilogue10collective18CollectiveEpilogueINS1I_30Sm90PtrArrayTmaWarpSpecializedILi4ELi2ELi16ELb1ELb0ELi2EEEJSL_NS6_IJSJ_NSC_ILi32EEEEEENS_6half_tEPNS6_IJSE_lSN_EEES1P_S1R_NS1I_6fusion15FusionCallbacksIS1M_NS1S_17LinearCombinationIS1P_fS1P_fLNS_15FloatRoundStyleE2EEESL_S1O_JEEES14_NS15_INS16_ILi3ELi4ELi3EEENS18_ILi16EEENSY_INS6_IJSK_S1A_EEENS6_IJSE_SK_EEEEEEENS5_17SM75_U16x8_LDSM_TENS5_14SM90_TMA_STOREES23_NS5_17SM90_U16x8_STSM_TENS5_9Copy_AtomIJNS5_17SM90_U32x4_STSM_NES1P_EEEvEEEvvEEEEvNT_6ParamsE)
        /*0d34*/ 	.short	0x0210
        /*0d36*/ 	.short	0x0770


	//----- nvinfo : EIATTR_SW_WAR
	.align		4
.L_45:
        /*0d38*/ 	.byte	0x04, 0x36
        /*0d3a*/ 	.short	(.L_47 - .L_46)
.L_46:
        /*0d3c*/ 	.word	0x00000008
.L_47:


//--------------------- .nv.callgraph             --------------------------
	.section	.nv.callgraph,"",@"SHT_CUDA_CALLGRAPH"
	.align	4
	.sectionentsize	8
	.align		4
        /*0000*/ 	.word	0x00000000
	.align		4
        /*0004*/ 	.word	0xffffffff
	.align		4
        /*0008*/ 	.word	index@(_ZN7cutlass13device_kernelINS_4gemm6kernel13GemmUniversalINS1_17GroupProblemShapeIN4cute5tupleIJiiiEEEEENS1_10collective13CollectiveMmaINS1_39MainloopSm90ArrayTmaGmmaWarpSpecializedILi8ENS6_IJNS5_1CILi2EEENSC_ILi1EEESE_EEENS1_55KernelPtrArrayTmaWarpSpecializedCooperativeFP8FastAccumEEENS6_IJNSC_ILi256EEENSC_ILi128EEENSC_ILi64EEEEEENS_12float_e4m3_tEPNS6_IJlSE_NSC_ILi0EEEEEESM_SP_NS5_8TiledMMAINS5_8MMA_AtomIJNS5_4SM904GMMA31MMA_64x128x32_F32E4M3E4M3_SS_TNILNST_7ScaleInE1ELSV_1EEEEEENS5_6LayoutISF_NS6_IJSE_SN_SN_EEEEENS6_IJNS5_10UnderscoreES11_S11_EEEEENS5_13SM90_TMA_LOADENS5_14ComposedLayoutINS5_7SwizzleILi2ELi4ELi3EEENS5_18smem_ptr_flag_bitsILi8EEENSY_INS6_IJNSC_ILi8EEESK_EEENS6_IJSK_SE_EEEEEEEvNS5_8identityENS5_23SM90_TMA_LOAD_MULTICASTES1E_vS1F_EENS_8epilogue10collective18CollectiveEpilogueINS1I_30Sm90PtrArrayTmaWarpSpecializedILi4ELi2ELi16ELb1ELb0ELi2EEEJSL_NS6_IJSJ_NSC_ILi32EEEEEENS_6half_tEPNS6_IJSE_lSN_EEES1P_S1R_NS1I_6fusion15FusionCallbacksIS1M_NS1S_17LinearCombinationIS1P_fS1P_fLNS_15FloatRoundStyleE2EEESL_S1O_JEEES14_NS15_INS16_ILi3ELi4ELi3EEENS18_ILi16EEENSY_INS6_IJSK_S1A_EEENS6_IJSE_SK_EEEEEEENS5_17SM75_U16x8_LDSM_TENS5_14SM90_TMA_STOREES23_NS5_17SM90_U16x8_STSM_TENS5_9Copy_AtomIJNS5_17SM90_U32x4_STSM_NES1P_EEEvEEEvvEEEEvNT_6ParamsE)
	.align		4
        /*000c*/ 	.word	index@(__assertfail)
	.align		4
        /*0010*/ 	.word	0x00000000
	.align		4
        /*0014*/ 	.word	0xfffffffe
	.align		4
        /*0018*/ 	.word	0x00000000
	.align		4
        /*001c*/ 	.word	0xfffffffd
	.align		4
        /*0020*/ 	.word	0x00000000
	.align		4
        /*0024*/ 	.word	0xfffffffc


//--------------------- .nv.constant4             --------------------------
	.section	.nv.constant4,"a",@progbits
	.align	8
	.align		8
.nv.constant4:
        /*0000*/ 	.dword	__assertfail
	.align		8
        /*0008*/ 	.dword	__unnamed_1
	.align		8
        /*0010*/ 	.dword	_ZN39_INTERNAL_ffc5ea8d_4_k_cu_cbec9e72_29674cuda3std3__45__cpo5beginE
	.align		8
        /*0018*/ 	.dword	_ZN39_INTERNAL_ffc5ea8d_4_k_cu_cbec9e72_29674cuda3std3__45__cpo3endE
	.align		8
        /*0020*/ 	.dword	_ZN39_INTERNAL_ffc5ea8d_4_k_cu_cbec9e72_29674cuda3std3__45__cpo6cbeginE
	.align		8
        /*0028*/ 	.dword	_ZN39_INTERNAL_ffc5ea8d_4_k_cu_cbec9e72_29674cuda3std3__45__cpo4cendE
	.align		8
        /*0030*/ 	.dword	_ZN39_INTERNAL_ffc5ea8d_4_k_cu_cbec9e72_29674cuda3std3__441_GLOBAL__N__ffc5ea8d_4_k_cu_cbec9e72_29676ignoreE
	.align		8
        /*0038*/ 	.dword	_ZN39_INTERNAL_ffc5ea8d_4_k_cu_cbec9e72_29674cuda3std3__419piecewise_constructE
	.align		8
        /*0040*/ 	.dword	_ZN39_INTERNAL_ffc5ea8d_4_k_cu_cbec9e72_29674cuda3std3__48in_placeE
	.align		8
        /*0048*/ 	.dword	_ZN39_INTERNAL_ffc5ea8d_4_k_cu_cbec9e72_29674cuda3std6ranges3__45__cpo4swapE
	.align		8
        /*0050*/ 	.dword	_ZN39_INTERNAL_ffc5ea8d_4_k_cu_cbec9e72_29674cuda3std6ranges3__45__cpo9iter_moveE
	.align		8
        /*0058*/ 	.dword	_ZN39_INTERNAL_ffc5ea8d_4_k_cu_cbec9e72_29674cute7productE
	.align		8
        /*0060*/ 	.dword	_ZN39_INTERNAL_ffc5ea8d_4_k_cu_cbec9e72_29674cute1_E
	.align		8
        /*0068*/ 	.dword	$str$24
	.align		8
        /*0070*/ 	.dword	$str$25


//--------------------- .text._ZN7cutlass13device_kernelINS_4gemm6kernel13GemmUniversalINS1_17GroupProblemShapeIN4cute5tupleIJiiiEEEEENS1_10collective13CollectiveMmaINS1_39MainloopSm90ArrayTmaGmmaWarpSpecializedILi8ENS6_IJNS5_1CILi2EEENSC_ILi1EEESE_EEENS1_55KernelPtrArrayTmaWarpSpecializedCooperativeFP8FastAccumEEENS6_IJNSC_ILi256EEENSC_ILi128EEENSC_ILi64EEEEEENS_12float_e4m3_tEPNS6_IJlSE_NSC_ILi0EEEEEESM_SP_NS5_8TiledMMAINS5_8MMA_AtomIJNS5_4SM904GMMA31MMA_64x128x32_F32E4M3E4M3_SS_TNILNST_7ScaleInE1ELSV_1EEEEEENS5_6LayoutISF_NS6_IJSE_SN_SN_EEEEENS6_IJNS5_10UnderscoreES11_S11_EEEEENS5_13SM90_TMA_LOADENS5_14ComposedLayoutINS5_7SwizzleILi2ELi4ELi3EEENS5_18smem_ptr_flag_bitsILi8EEENSY_INS6_IJNSC_ILi8EEESK_EEENS6_IJSK_SE_EEEEEEEvNS5_8identityENS5_23SM90_TMA_LOAD_MULTICASTES1E_vS1F_EENS_8epilogue10collective18CollectiveEpilogueINS1I_30Sm90PtrArrayTmaWarpSpecializedILi4ELi2ELi16ELb1ELb0ELi2EEEJSL_NS6_IJSJ_NSC_ILi32EEEEEENS_6half_tEPNS6_IJSE_lSN_EEES1P_S1R_NS1I_6fusion15FusionCallbacksIS1M_NS1S_17LinearCombinationIS1P_fS1P_fLNS_15FloatRoundStyleE2EEESL_S1O_JEEES14_NS15_INS16_ILi3ELi4ELi3EEENS18_ILi16EEENSY_INS6_IJSK_S1A_EEENS6_IJSE_SK_EEEEEEENS5_17SM75_U16x8_LDSM_TENS5_14SM90_TMA_STOREES23_NS5_17SM90_U16x8_STSM_TENS5_9Copy_AtomIJNS5_17SM90_U32x4_STSM_NES1P_EEEvEEEvvEEEEvNT_6ParamsE --------------------------
	.section	.text._ZN7cutlass13device_kernelINS_4gemm6kernel13GemmUniversalINS1_17GroupProblemShapeIN4cute5tupleIJiiiEEEEENS1_10collective13CollectiveMmaINS1_39MainloopSm90ArrayTmaGmmaWarpSpecializedILi8ENS6_IJNS5_1CILi2EEENSC_ILi1EEESE_EEENS1_55KernelPtrArrayTmaWarpSpecializedCooperativeFP8FastAccumEEENS6_IJNSC_ILi256EEENSC_ILi128EEENSC_ILi64EEEEEENS_12float_e4m3_tEPNS6_IJlSE_NSC_ILi0EEEEEESM_SP_NS5_8TiledMMAINS5_8MMA_AtomIJNS5_4SM904GMMA31MMA_64x128x32_F32E4M3E4M3_SS_TNILNST_7ScaleInE1ELSV_1EEEEEENS5_6LayoutISF_NS6_IJSE_SN_SN_EEEEENS6_IJNS5_10UnderscoreES11_S11_EEEEENS5_13SM90_TMA_LOADENS5_14ComposedLayoutINS5_7SwizzleILi2ELi4ELi3EEENS5_18smem_ptr_flag_bitsILi8EEENSY_INS6_IJNSC_ILi8EEESK_EEENS6_IJSK_SE_EEEEEEEvNS5_8identityENS5_23SM90_TMA_LOAD_MULTICASTES1E_vS1F_EENS_8epilogue10collective18CollectiveEpilogueINS1I_30Sm90PtrArrayTmaWarpSpecializedILi4ELi2ELi16ELb1ELb0ELi2EEEJSL_NS6_IJSJ_NSC_ILi32EEEEEENS_6half_tEPNS6_IJSE_lSN_EEES1P_S1R_NS1I_6fusion15FusionCallbacksIS1M_NS1S_17LinearCombinationIS1P_fS1P_fLNS_15FloatRoundStyleE2EEESL_S1O_JEEES14_NS15_INS16_ILi3ELi4ELi3EEENS18_ILi16EEENSY_INS6_IJSK_S1A_EEENS6_IJSE_SK_EEEEEEENS5_17SM75_U16x8_LDSM_TENS5_14SM90_TMA_STOREES23_NS5_17SM90_U16x8_STSM_TENS5_9Copy_AtomIJNS5_17SM90_U32x4_STSM_NES1P_EEEvEEEvvEEEEvNT_6ParamsE,"ax",@progbits
	.align	128
.text._ZN7cutlass13device_kernelINS_4gemm6kernel13GemmUniversalINS1_17GroupProblemShapeIN4cute5tupleIJiiiEEEEENS1_10collective13CollectiveMmaINS1_39MainloopSm90ArrayTmaGmmaWarpSpecializedILi8ENS6_IJNS5_1CILi2EEENSC_ILi1EEESE_EEENS1_55KernelPtrArrayTmaWarpSpecializedCooperativeFP8FastAccumEEENS6_IJNSC_ILi256EEENSC_ILi128EEENSC_ILi64EEEEEENS_12float_e4m3_tEPNS6_IJlSE_NSC_ILi0EEEEEESM_SP_NS5_8TiledMMAINS5_8MMA_AtomIJNS5_4SM904GMMA31MMA_64x128x32_F32E4M3E4M3_SS_TNILNST_7ScaleInE1ELSV_1EEEEEENS5_6LayoutISF_NS6_IJSE_SN_SN_EEEEENS6_IJNS5_10UnderscoreES11_S11_EEEEENS5_13SM90_TMA_LOADENS5_14ComposedLayoutINS5_7SwizzleILi2ELi4ELi3EEENS5_18smem_ptr_flag_bitsILi8EEENSY_INS6_IJNSC_ILi8EEESK_EEENS6_IJSK_SE_EEEEEEEvNS5_8identityENS5_23SM90_TMA_LOAD_MULTICASTES1E_vS1F_EENS_8epilogue10collective18CollectiveEpilogueINS1I_30Sm90PtrArrayTmaWarpSpecializedILi4ELi2ELi16ELb1ELb0ELi2EEEJSL_NS6_IJSJ_NSC_ILi32EEEEEENS_6half_tEPNS6_IJSE_lSN_EEES1P_S1R_NS1I_6fusion15FusionCallbacksIS1M_NS1S_17LinearCombinationIS1P_fS1P_fLNS_15FloatRoundStyleE2EEESL_S1O_JEEES14_NS15_INS16_ILi3ELi4ELi3EEENS18_ILi16EEENSY_INS6_IJSK_S1A_EEENS6_IJSE_SK_EEEEEEENS5_17SM75_U16x8_LDSM_TENS5_14SM90_TMA_STOREES23_NS5_17SM90_U16x8_STSM_TENS5_9Copy_AtomIJNS5_17SM90_U32x4_STSM_NES1P_EEEvEEEvvEEEEvNT_6ParamsE:
        .type           _ZN7cutlass13device_kernelINS_4gemm6kernel13GemmUniversalINS1_17GroupProblemShapeIN4cute5tupleIJiiiEEEEENS1_10collective13CollectiveMmaINS1_39MainloopSm90ArrayTmaGmmaWarpSpecializedILi8ENS6_IJNS5_1CILi2EEENSC_ILi1EEESE_EEENS1_55KernelPtrArrayTmaWarpSpecializedCooperativeFP8FastAccumEEENS6_IJNSC_ILi256EEENSC_ILi128EEENSC_ILi64EEEEEENS_12float_e4m3_tEPNS6_IJlSE_NSC_ILi0EEEEEESM_SP_NS5_8TiledMMAINS5_8MMA_AtomIJNS5_4SM904GMMA31MMA_64x128x32_F32E4M3E4M3_SS_TNILNST_7ScaleInE1ELSV_1EEEEEENS5_6LayoutISF_NS6_IJSE_SN_SN_EEEEENS6_IJNS5_10UnderscoreES11_S11_EEEEENS5_13SM90_TMA_LOADENS5_14ComposedLayoutINS5_7SwizzleILi2ELi4ELi3EEENS5_18smem_ptr_flag_bitsILi8EEENSY_INS6_IJNSC_ILi8EEESK_EEENS6_IJSK_SE_EEEEEEEvNS5_8identityENS5_23SM90_TMA_LOAD_MULTICASTES1E_vS1F_EENS_8epilogue10collective18CollectiveEpilogueINS1I_30Sm90PtrArrayTmaWarpSpecializedILi4ELi2ELi16ELb1ELb0ELi2EEEJSL_NS6_IJSJ_NSC_ILi32EEEEEENS_6half_tEPNS6_IJSE_lSN_EEES1P_S1R_NS1I_6fusion15FusionCallbacksIS1M_NS1S_17LinearCombinationIS1P_fS1P_fLNS_15FloatRoundStyleE2EEESL_S1O_JEEES14_NS15_INS16_ILi3ELi4ELi3EEENS18_ILi16EEENSY_INS6_IJSK_S1A_EEENS6_IJSE_SK_EEEEEEENS5_17SM75_U16x8_LDSM_TENS5_14SM90_TMA_STOREES23_NS5_17SM90_U16x8_STSM_TENS5_9Copy_AtomIJNS5_17SM90_U32x4_STSM_NES1P_EEEvEEEvvEEEEvNT_6ParamsE,@function
        .size           _ZN7cutlass13device_kernelINS_4gemm6kernel13GemmUniversalINS1_17GroupProblemShapeIN4cute5tupleIJiiiEEEEENS1_10collective13CollectiveMmaINS1_39MainloopSm90ArrayTmaGmmaWarpSpecializedILi8ENS6_IJNS5_1CILi2EEENSC_ILi1EEESE_EEENS1_55KernelPtrArrayTmaWarpSpecializedCooperativeFP8FastAccumEEENS6_IJNSC_ILi256EEENSC_ILi128EEENSC_ILi64EEEEEENS_12float_e4m3_tEPNS6_IJlSE_NSC_ILi0EEEEEESM_SP_NS5_8TiledMMAINS5_8MMA_AtomIJNS5_4SM904GMMA31MMA_64x128x32_F32E4M3E4M3_SS_TNILNST_7ScaleInE1ELSV_1EEEEEENS5_6LayoutISF_NS6_IJSE_SN_SN_EEEEENS6_IJNS5_10UnderscoreES11_S11_EEEEENS5_13SM90_TMA_LOADENS5_14ComposedLayoutINS5_7SwizzleILi2ELi4ELi3EEENS5_18smem_ptr_flag_bitsILi8EEENSY_INS6_IJNSC_ILi8EEESK_EEENS6_IJSK_SE_EEEEEEEvNS5_8identityENS5_23SM90_TMA_LOAD_MULTICASTES1E_vS1F_EENS_8epilogue10collective18CollectiveEpilogueINS1I_30Sm90PtrArrayTmaWarpSpecializedILi4ELi2ELi16ELb1ELb0ELi2EEEJSL_NS6_IJSJ_NSC_ILi32EEEEEENS_6half_tEPNS6_IJSE_lSN_EEES1P_S1R_NS1I_6fusion15FusionCallbacksIS1M_NS1S_17LinearCombinationIS1P_fS1P_fLNS_15FloatRoundStyleE2EEESL_S1O_JEEES14_NS15_INS16_ILi3ELi4ELi3EEENS18_ILi16EEENSY_INS6_IJSK_S1A_EEENS6_IJSE_SK_EEEEEEENS5_17SM75_U16x8_LDSM_TENS5_14SM90_TMA_STOREES23_NS5_17SM90_U16x8_STSM_TENS5_9Copy_AtomIJNS5_17SM90_U32x4_STSM_NES1P_EEEvEEEvvEEEEvNT_6ParamsE,(.L_x_327 - _ZN7cutlass13device_kernelINS_4gemm6kernel13GemmUniversalINS1_17GroupProblemShapeIN4cute5tupleIJiiiEEEEENS1_10collective13CollectiveMmaINS1_39MainloopSm90ArrayTmaGmmaWarpSpecializedILi8ENS6_IJNS5_1CILi2EEENSC_ILi1EEESE_EEENS1_55KernelPtrArrayTmaWarpSpecializedCooperativeFP8FastAccumEEENS6_IJNSC_ILi256EEENSC_ILi128EEENSC_ILi64EEEEEENS_12float_e4m3_tEPNS6_IJlSE_NSC_ILi0EEEEEESM_SP_NS5_8TiledMMAINS5_8MMA_AtomIJNS5_4SM904GMMA31MMA_64x128x32_F32E4M3E4M3_SS_TNILNST_7ScaleInE1ELSV_1EEEEEENS5_6LayoutISF_NS6_IJSE_SN_SN_EEEEENS6_IJNS5_10UnderscoreES11_S11_EEEEENS5_13SM90_TMA_LOADENS5_14ComposedLayoutINS5_7SwizzleILi2ELi4ELi3EEENS5_18smem_ptr_flag_bitsILi8EEENSY_INS6_IJNSC_ILi8EEESK_EEENS6_IJSK_SE_EEEEEEEvNS5_8identityENS5_23SM90_TMA_LOAD_MULTICASTES1E_vS1F_EENS_8epilogue10collective18CollectiveEpilogueINS1I_30Sm90PtrArrayTmaWarpSpecializedILi4ELi2ELi16ELb1ELb0ELi2EEEJSL_NS6_IJSJ_NSC_ILi32EEEEEENS_6half_tEPNS6_IJSE_lSN_EEES1P_S1R_NS1I_6fusion15FusionCallbacksIS1M_NS1S_17LinearCombinationIS1P_fS1P_fLNS_15FloatRoundStyleE2EEESL_S1O_JEEES14_NS15_INS16_ILi3ELi4ELi3EEENS18_ILi16EEENSY_INS6_IJSK_S1A_EEENS6_IJSE_SK_EEEEEEENS5_17SM75_U16x8_LDSM_TENS5_14SM90_TMA_STOREES23_NS5_17SM90_U16x8_STSM_TENS5_9Copy_AtomIJNS5_17SM90_U32x4_STSM_NES1P_EEEvEEEvvEEEEvNT_6ParamsE)
        .other          _ZN7cutlass13device_kernelINS_4gemm6kernel13GemmUniversalINS1_17GroupProblemShapeIN4cute5tupleIJiiiEEEEENS1_10collective13CollectiveMmaINS1_39MainloopSm90ArrayTmaGmmaWarpSpecializedILi8ENS6_IJNS5_1CILi2EEENSC_ILi1EEESE_EEENS1_55KernelPtrArrayTmaWarpSpecializedCooperativeFP8FastAccumEEENS6_IJNSC_ILi256EEENSC_ILi128EEENSC_ILi64EEEEEENS_12float_e4m3_tEPNS6_IJlSE_NSC_ILi0EEEEEESM_SP_NS5_8TiledMMAINS5_8MMA_AtomIJNS5_4SM904GMMA31MMA_64x128x32_F32E4M3E4M3_SS_TNILNST_7ScaleInE1ELSV_1EEEEEENS5_6LayoutISF_NS6_IJSE_SN_SN_EEEEENS6_IJNS5_10UnderscoreES11_S11_EEEEENS5_13SM90_TMA_LOADENS5_14ComposedLayoutINS5_7SwizzleILi2ELi4ELi3EEENS5_18smem_ptr_flag_bitsILi8EEENSY_INS6_IJNSC_ILi8EEESK_EEENS6_IJSK_SE_EEEEEEEvNS5_8identityENS5_23SM90_TMA_LOAD_MULTICASTES1E_vS1F_EENS_8epilogue10collective18CollectiveEpilogueINS1I_30Sm90PtrArrayTmaWarpSpecializedILi4ELi2ELi16ELb1ELb0ELi2EEEJSL_NS6_IJSJ_NSC_ILi32EEEEEENS_6half_tEPNS6_IJSE_lSN_EEES1P_S1R_NS1I_6fusion15FusionCallbacksIS1M_NS1S_17LinearCombinationIS1P_fS1P_fLNS_15FloatRoundStyleE2EEESL_S1O_JEEES14_NS15_INS16_ILi3ELi4ELi3EEENS18_ILi16EEENSY_INS6_IJSK_S1A_EEENS6_IJSE_SK_EEEEEEENS5_17SM75_U16x8_LDSM_TENS5_14SM90_TMA_STOREES23_NS5_17SM90_U16x8_STSM_TENS5_9Copy_AtomIJNS5_17SM90_U32x4_STSM_NES1P_EEEvEEEvvEEEEvNT_6ParamsE,@"STO_CUDA_ENTRY STV_DEFAULT"
_ZN7cutlass13device_kernelINS_4gemm6kernel13GemmUniversalINS1_17GroupProblemShapeIN4cute5tupleIJiiiEEEEENS1_10collective13CollectiveMmaINS1_39MainloopSm90ArrayTmaGmmaWarpSpecializedILi8ENS6_IJNS5_1CILi2EEENSC_ILi1EEESE_EEENS1_55KernelPtrArrayTmaWarpSpecializedCooperativeFP8FastAccumEEENS6_IJNSC_ILi256EEENSC_ILi128EEENSC_ILi64EEEEEENS_12float_e4m3_tEPNS6_IJlSE_NSC_ILi0EEEEEESM_SP_NS5_8TiledMMAINS5_8MMA_AtomIJNS5_4SM904GMMA31MMA_64x128x32_F32E4M3E4M3_SS_TNILNST_7ScaleInE1ELSV_1EEEEEENS5_6LayoutISF_NS6_IJSE_SN_SN_EEEEENS6_IJNS5_10UnderscoreES11_S11_EEEEENS5_13SM90_TMA_LOADENS5_14ComposedLayoutINS5_7SwizzleILi2ELi4ELi3EEENS5_18smem_ptr_flag_bitsILi8EEENSY_INS6_IJNSC_ILi8EEESK_EEENS6_IJSK_SE_EEEEEEEvNS5_8identityENS5_23SM90_TMA_LOAD_MULTICASTES1E_vS1F_EENS_8epilogue10collective18CollectiveEpilogueINS1I_30Sm90PtrArrayTmaWarpSpecializedILi4ELi2ELi16ELb1ELb0ELi2EEEJSL_NS6_IJSJ_NSC_ILi32EEEEEENS_6half_tEPNS6_IJSE_lSN_EEES1P_S1R_NS1I_6fusion15FusionCallbacksIS1M_NS1S_17LinearCombinationIS1P_fS1P_fLNS_15FloatRoundStyleE2EEESL_S1O_JEEES14_NS15_INS16_ILi3ELi4ELi3EEENS18_ILi16EEENSY_INS6_IJSK_S1A_EEENS6_IJSE_SK_EEEEEEENS5_17SM75_U16x8_LDSM_TENS5_14SM90_TMA_STOREES23_NS5_17SM90_U16x8_STSM_TENS5_9Copy_AtomIJNS5_17SM90_U32x4_STSM_NES1P_EEEvEEEvvEEEEvNT_6ParamsE:
[----:B------:R-:W1:Y:S08]  /*0000*/  LDC R1, c[0x0][0x28] ;  /* 0x00000a00ff017b82 */ /* 0x000e700000000800 */
[----:B------:R-:W2:Y:S01]  /*0010*/  LDC.64 R4, c[0x0][0x918] ;  /* 0x00024600ff047b82 */ /* 0x000ea20000000a00 */
[----:B------:R-:W-:Y:S01]  /*0020*/  ULDC.64 UR58, c[0x0][0x208] ;  /* 0x00008200003a7ab9 */ /* 0x000fe20000000a00 */
[----:B------:R-:W3:Y:S01]  /*0030*/  S2R R19, SR_TID.X ;  /* 0x0000000000137919 */ /* 0x000ee20000002100 */
[----:B------:R-:W-:Y:S01]  /*0040*/  ULDC UR4, c[0x0][0x910] ;  /* 0x0002440000047ab9 */ /* 0x000fe20000000800 */
[----:B------:R-:W-:Y:S01]  /*0050*/  ULDC.64 UR20, c[0x0][0x8d0] ;  /* 0x0002340000147ab9 */ /* 0x000fe20000000a00 */
[----:B------:R-:W-:Y:S01]  /*0060*/  ULDC.64 UR14, c[0x0][0x8c8] ;  /* 0x00023200000e7ab9 */ /* 0x000fe20000000a00 */
[----:B------:R-:W-:Y:S01]  /*0070*/  IMAD.MOV.U32 R8, RZ, RZ, RZ ;  /* 0x000000ffff087224 */ /* 0x000fe200078e00ff */
[----:B------:R-:W-:Y:S01]  /*0080*/  ULDC.64 UR16, c[0x0][0x8e0] ;  /* 0x0002380000107ab9 */ /* 0x000fe20000000a00 */
[----:B------:R-:W4:Y:S01]  /*0090*/  S2UR UR8, SR_CTAID.Y ;  /* 0x00000000000879c3 */ /* 0x000f220000002600 */
[----:B------:R-:W-:Y:S01]  /*00a0*/  IMAD.MOV.U32 R10, RZ, RZ, RZ ;  /* 0x000000ffff0a7224 */ /* 0x000fe200078e00ff */
[----:B------:R-:W-:Y:S01]  /*00b0*/  ULDC.64 UR22, c[0x0][0x8e8] ;  /* 0x00023a0000167ab9 */ /* 0x000fe20000000a00 */
[----:B--2---:R-:W2:Y:S01]  /*00c0*/  LDG.E R7, desc[UR58][R4.64] ;  /* 0x0000003a04077981 */ /* 0x004ea2000c1e1900 */
[----:B------:R-:W-:-:S03]  /*00d0*/  IMAD.U32 R0, RZ, RZ, UR4 ;  /* 0x00000004ff007e24 */ /* 0x000fc6000f8e00ff */
[----:B------:R-:W2:Y:S01]  /*00e0*/  LDG.E R6, desc[UR58][R4.64+0x4] ;  /* 0x0000043a04067981 */ /* 0x000ea2000c1e1900 */
[----:B---3--:R-:W-:Y:S01]  /*00f0*/  LOP3.LUT R9, R19, 0x1f, RZ, 0xc0, !PT ;  /* 0x0000001f13097812 */ /* 0x008fe200078ec0ff */
[----:B------:R-:W-:Y:S01]  /*0100*/  UISETP.NE.U32.AND UP0, UPT, UR20, URZ, UPT ;  /* 0x0000003f1400728c */ /* 0x000fe2000bf05070 */
[----:B------:R-:W3:Y:S01]  /*0110*/  S2UR UR40, SR_CTAID.X ;  /* 0x00000000002879c3 */ /* 0x000ee20000002500 */
[----:B------:R-:W-:Y:S01]  /*0120*/  ULDC UR4, c[0x0][0x908] ;  /* 0x0002420000047ab9 */ /* 0x000fe20000000800 */
[----:B------:R-:W-:Y:S01]  /*0130*/  ISETP.GE.AND P0, PT, R9, R0, PT ;  /* 0x000000000900720c */ /* 0x000fe20003f06270 */
[----:B------:R-:W-:Y:S02]  /*0140*/  UISETP.NE.AND.EX UP0, UPT, UR21, URZ, UPT, UP0 ;  /* 0x0000003f1500728c */ /* 0x000fe4000bf05300 */
[----:B------:R-:W-:-:S09]  /*0150*/  UISETP.NE.AND UP3, UPT, UR4, 0x1, UPT ;  /* 0x000000010400788c */ /* 0x000fd2000bf65270 */
[----:B------:R-:W-:Y:S01]  /*0160*/  @UP0 ULDC UR10, c[0x0][0x8dc] ;  /* 0x00023700000a0ab9 */ /* 0x000fe20000000800 */
[----:B------:R-:W1:Y:S01]  /*0170*/  @!P0 LDC.64 R2, c[0x0][0x918] ;  /* 0x00024600ff028b82 */ /* 0x000e620000000a00 */
[----:B----4-:R-:W-:Y:S01]  /*0180*/  @UP3 UMOV UR6, UR8 ;  /* 0x0000000800063c82 */ /* 0x010fe20008000000 */
[----:B------:R-:W-:Y:S01]  /*0190*/  @UP3 ULDC UR18, c[0x0][0x10] ;  /* 0x0000040000123ab9 */ /* 0x000fe20000000800 */
[----:B------:R-:W-:Y:S01]  /*01a0*/  @UP3 UMOV UR4, UR6 ;  /* 0x0000000600043c82 */ /* 0x000fe20008000000 */
[----:B------:R-:W-:Y:S01]  /*01b0*/  @UP3 UMOV UR5, URZ ;  /* 0x0000003f00053c82 */ /* 0x000fe20008000000 */
[----:B------:R-:W-:Y:S01]  /*01c0*/  @!UP3 UMOV UR6, UR8 ;  /* 0x000000080006bc82 */ /* 0x000fe20008000000 */
[----:B---3--:R-:W-:Y:S01]  /*01d0*/  @UP3 UIMAD.WIDE.U32 UR18, UR40, UR18, UR4 ;  /* 0x00000012281232a5 */ /* 0x008fe2000f8e0004 */
[----:B------:R-:W-:Y:S01]  /*01e0*/  @UP3 UMOV UR9, URZ ;  /* 0x0000003f00093c82 */ /* 0x000fe20008000000 */
[----:B-1----:R-:W-:-:S05]  /*01f0*/  @!P0 IMAD.WIDE.U32 R2, R9, 0xc, R2 ;  /* 0x0000000c09028825 */ /* 0x002fca00078e0002 */
[----:B------:R1:W5:Y:S04]  /*0200*/  @!P0 LDG.E R8, desc[UR58][R2.64] ;  /* 0x0000003a02088981 */ /* 0x000368000c1e1900 */
[----:B------:R1:W5:Y:S01]  /*0210*/  @!P0 LDG.E R10, desc[UR58][R2.64+0x4] ;  /* 0x0000043a020a8981 */ /* 0x000362000c1e1900 */
[----:B------:R-:W-:Y:S01]  /*0220*/  ISETP.NE.U32.AND P0, PT, RZ, UR22, PT ;  /* 0x00000016ff007c0c */ /* 0x000fe2000bf05070 */
[----:B------:R-:W-:-:S03]  /*0230*/  @!UP3 ULDC UR7, c[0x0][0xc] ;  /* 0x000003000007bab9 */ /* 0x000fc60000000800 */
[----:B------:R-:W-:Y:S01]  /*0240*/  ISETP.NE.AND.EX P0, PT, RZ, UR23, PT, P0 ;  /* 0x00000017ff007c0c */ /* 0x000fe2000bf05300 */
[----:B------:R-:W-:Y:S01]  /*0250*/  UMOV UR41, URZ ;  /* 0x0000003f00297c82 */ /* 0x000fe20008000000 */
[----:B------:R-:W-:Y:S01]  /*0260*/  @UP3 UIADD3 UR9, UR19, UR9, URZ ;  /* 0x0000000913093290 */ /* 0x000fe2000fffe03f */
[----:B--2---:R-:W-:Y:S02]  /*0270*/  R2UR UR12, R7 ;  /* 0x00000000070c72ca */ /* 0x004fe400000e0000 */
[----:B------:R-:W-:-:S11]  /*0280*/  R2UR UR26, R6 ;  /* 0x00000000061a72ca */ /* 0x000fd600000e0000 */
[----:B------:R-:W-:-:S04]  /*0290*/  UIADD3 UR11, UP1, UR12, UR14, URZ ;  /* 0x0000000e0c0b7290 */ /* 0x000fc8000ff3e03f */
[----:B------:R-:W-:Y:S02]  /*02a0*/  ULEA.HI.X.SX32 UR12, UR12, UR15, 0x1, UP1 ;  /* 0x0000000f0c0c7291 */ /* 0x000fe400088f0e3f */
[----:B------:R-:W-:-:S04]  /*02b0*/  UIADD3 UR11, UP1, UR11, -0x1, URZ ;  /* 0xffffffff0b0b7890 */ /* 0x000fc8000ff3e03f */
[----:B------:R-:W-:Y:S02]  /*02c0*/  UIADD3.X UR12, UR12, -0x1, URZ, UP1, !UPT ;  /* 0xffffffff0c0c7890 */ /* 0x000fe40008ffe43f */
[----:B------:R-:W-:-:S04]  /*02d0*/  @UP0 UIADD3 UR10, UP1, UR11, UR10, URZ ;  /* 0x0000000a0b0a0290 */ /* 0x000fc8000ff3e03f */
[----:B------:R-:W-:Y:S02]  /*02e0*/  @UP0 UIADD3.X UR28, URZ, UR12, URZ, UP1, !UPT ;  /* 0x0000000c3f1c0290 */ /* 0x000fe40008ffe43f */
[----:B------:R-:W-:Y:S02]  /*02f0*/  UIADD3 UR13, UP1, UR26, UR16, URZ ;  /* 0x000000101a0d7290 */ /* 0x000fe4000ff3e03f */
[----:B------:R-:W-:Y:S02]  /*0300*/  @UP0 UIMAD.WIDE.U32 UR24, UR28, UR20, URZ ;  /* 0x000000141c1802a5 */ /* 0x000fe4000f8e003f */
[----:B------:R-:W-:Y:S02]  /*0310*/  ULEA.HI.X.SX32 UR8, UR26, UR17, 0x1, UP1 ;  /* 0x000000111a087291 */ /* 0x000fe400088f0e3f */
[----:B------:R-:W-:Y:S02]  /*0320*/  @UP0 UIMAD.WIDE.U32 UR24, UP1, UR10, UR21, UR24 ;  /* 0x000000150a1802a5 */ /* 0x000fe4000f820018 */
[----:B------:R-:W-:-:S02]  /*0330*/  @UP0 UIMAD.WIDE.U32 UR4, UR10, UR20, URZ ;  /* 0x000000140a0402a5 */ /* 0x000fc4000f8e003f */
[----:B------:R-:W-:Y:S02]  /*0340*/  @UP0 UIADD3.X UR27, URZ, URZ, URZ, UP1, !UPT ;  /* 0x0000003f3f1b0290 */ /* 0x000fe40008ffe43f */
[----:B------:R-:W-:Y:S01]  /*0350*/  @UP0 UIADD3 URZ, UP1, UR5, UR24, URZ ;  /* 0x00000018053f0290 */ /* 0x000fe2000ff3e03f */
[----:B------:R-:W-:Y:S01]  /*0360*/  @UP0 UMOV UR26, UR25 ;  /* 0x00000019001a0c82 */ /* 0x000fe20008000000 */
[----:B------:R-:W-:Y:S02]  /*0370*/  @!UP3 UIMAD.WIDE.U32 UR4, UR7, UR6, UR40 ;  /* 0x000000060704b2a5 */ /* 0x000fe4000f8e0028 */
[----:B------:R-:W-:Y:S02]  /*0380*/  @UP0 UIMAD.WIDE.U32.X UR24, UR28, UR21, UR26, UP1 ;  /* 0x000000151c1802a5 */ /* 0x000fe400088e041a */
[----:B------:R-:W-:Y:S01]  /*0390*/  UIADD3 UR13, UP2, UR13, -0x1, URZ ;  /* 0xffffffff0d0d7890 */ /* 0x000fe2000ff5e03f */
[----:B------:R-:W-:Y:S02]  /*03a0*/  @UP3 UMOV UR10, UR18 ;  /* 0x00000012000a3c82 */ /* 0x000fe40008000000 */
[----:B------:R-:W-:Y:S01]  /*03b0*/  @!UP3 UMOV UR10, UR4 ;  /* 0x00000004000abc82 */ /* 0x000fe20008000000 */
[----:B------:R-:W-:Y:S01]  /*03c0*/  UIADD3.X UR19, UR8, -0x1, URZ, UP2, !UPT ;  /* 0xffffffff08137890 */ /* 0x000fe200097fe43f */
[----:B------:R-:W-:Y:S01]  /*03d0*/  @!UP3 UMOV UR9, UR5 ;  /* 0x000000050009bc82 */ /* 0x000fe20008000000 */
[----:B------:R-:W-:Y:S01]  /*03e0*/  @UP0 UMOV UR11, UR24 ;  /* 0x00000018000b0c82 */ /* 0x000fe20008000000 */
[----:B------:R-:W-:Y:S01]  /*03f0*/  @UP0 UMOV UR12, UR25 ;  /* 0x00000019000c0c82 */ /* 0x000fe20008000000 */
[----:B-1----:R-:W-:Y:S08]  /*0400*/  @!P0 BRA `(.L_x_0) ;  /* 0x0000000000308947 */ /* 0x002ff00003800000 */
[----:B------:R-:W-:Y:S02]  /*0410*/  ULDC UR7, c[0x0][0x8f4] ;  /* 0x00023d0000077ab9 */ /* 0x000fe40000000800 */
[----:B------:R-:W-:-:S04]  /*0420*/  UIADD3 UR7, UP1, UR13, UR7, URZ ;  /* 0x000000070d077290 */ /* 0x000fc8000ff3e03f */
[----:B------:R-:W-:-:S04]  /*0430*/  UIADD3.X UR8, URZ, UR19, URZ, UP1, !UPT ;  /* 0x000000133f087290 */ /* 0x000fc80008ffe43f */
[----:B------:R-:W-:-:S04]  /*0440*/  UIMAD.WIDE.U32 UR4, UR8, UR22, URZ ;  /* 0x00000016080472a5 */ /* 0x000fc8000f8e003f */
[----:B------:R-:W-:Y:S02]  /*0450*/  UIMAD.WIDE.U32 UR18, UP1, UR7, UR23, UR4 ;  /* 0x00000017071272a5 */ /* 0x000fe4000f820004 */
[----:B------:R-:W-:Y:S02]  /*0460*/  UIMAD.WIDE.U32 UR4, UR7, UR22, URZ ;  /* 0x00000016070472a5 */ /* 0x000fe4000f8e003f */
[----:B------:R-:W-:Y:S02]  /*0470*/  UIADD3.X UR25, URZ, URZ, URZ, UP1, !UPT ;  /* 0x0000003f3f197290 */ /* 0x000fe40008ffe43f */
[----:B------:R-:W-:Y:S01]  /*0480*/  UIADD3 URZ, UP1, UR5, UR18, URZ ;  /* 0x00000012053f7290 */ /* 0x000fe2000ff3e03f */
[----:B------:R-:W-:-:S03]  /*0490*/  UMOV UR24, UR19 ;  /* 0x0000001300187c82 */ /* 0x000fc60008000000 */
[----:B------:R-:W-:-:S07]  /*04a0*/  UIMAD.WIDE.U32.X UR4, UR8, UR23, UR24, UP1 ;  /* 0x00000017080472a5 */ /* 0x000fce00088e0418 */
[----:B------:R-:W-:Y:S01]  /*04b0*/  UMOV UR13, UR4 ;  /* 0x00000004000d7c82 */ /* 0x000fe20008000000 */
[----:B------:R-:W-:-:S05]  /*04c0*/  UMOV UR19, UR5 ;  /* 0x0000000500137c82 */ /* 0x000fca0008000000 */
.L_x_0:
[----:B------:R-:W-:Y:S01]  /*04d0*/  ULDC UR8, c[0x0][0x934] ;  /* 0x00024d0000087ab9 */ /* 0x000fe20000000800 */
[----:B------:R-:W-:Y:S01]  /*04e0*/  ULDC UR7, c[0x0][0x904] ;  /* 0x0002410000077ab9 */ /* 0x000fe20000000800 */
[----:B------:R-:W-:Y:S01]  /*04f0*/  ULDC UR4, c[0x0][0x938] ;  /* 0x00024e0000047ab9 */ /* 0x000fe20000000800 */
[----:B------:R-:W-:Y:S01]  /*0500*/  USHF.L.U32 UR8, UR8, UR7, URZ ;  /* 0x0000000708087299 */ /* 0x000fe2000800063f */
[----:B------:R-:W-:Y:S01]  /*0510*/  SHF.R.U32.HI R13, RZ, 0x5, R19 ;  /* 0x00000005ff0d7819 */ /* 0x000fe20000011613 */
[----:B------:R-:W-:Y:S01]  /*0520*/  USHF.L.U32 UR7, UR4, UR7, URZ ;  /* 0x0000000704077299 */ /* 0x000fe2000800063f */
[----:B------:R-:W-:Y:S01]  /*0530*/  ULDC UR26, c[0x0][0x8d8] ;  /* 0x00023600001a7ab9 */ /* 0x000fe20000000800 */
[----:B------:R-:W-:Y:S02]  /*0540*/  ULDC UR30, c[0x0][0x8f0] ;  /* 0x00023c00001e7ab9 */ /* 0x000fe40000000800 */
[----:B------:R-:W-:Y:S01]  /*0550*/  IMAD.U32 R11, RZ, RZ, UR8 ;  /* 0x00000008ff0b7e24 */ /* 0x000fe2000f8e00ff */
[----:B------:R-:W-:Y:S01]  /*0560*/  USHF.R.U64 UR18, UR11, UR26, UR12 ;  /* 0x0000001a0b127299 */ /* 0x000fe2000800120c */
[----:B------:R-:W-:Y:S01]  /*0570*/  IMAD.U32 R20, RZ, RZ, UR7 ;  /* 0x00000007ff147e24 */ /* 0x000fe2000f8e00ff */
[----:B------:R-:W-:-:S02]  /*0580*/  USHF.R.U64 UR11, UR13, UR30, UR19 ;  /* 0x0000001e0d0b7299 */ /* 0x000fc40008001213 */
[----:B------:R-:W-:Y:S01]  /*0590*/  IABS R2, R11 ;  /* 0x0000000b00027213 */ /* 0x000fe20000000000 */
[----:B------:R-:W-:Y:S01]  /*05a0*/  UIADD3 UR18, UR18, -0x1, UR8 ;  /* 0xffffffff12127890 */ /* 0x000fe2000fffe008 */
[----:B------:R-:W-:Y:S01]  /*05b0*/  IABS R3, R20 ;  /* 0x0000001400037213 */ /* 0x000fe20000000000 */
[----:B------:R-:W-:Y:S01]  /*05c0*/  UIADD3 UR11, UR11, -0x1, UR7 ;  /* 0xffffffff0b0b7890 */ /* 0x000fe2000fffe007 */
[----:B------:R-:W-:Y:S01]  /*05d0*/  R2UR UR28, R2 ;  /* 0x00000000021c72ca */ /* 0x000fe200000e0000 */
[----:B------:R-:W-:Y:S01]  /*05e0*/  UMOV UR12, URZ ;  /* 0x0000003f000c7c82 */ /* 0x000fe20008000000 */
[----:B------:R-:W-:Y:S01]  /*05f0*/  UISETP.GE.AND UP5, UPT, UR18, URZ, UPT ;  /* 0x0000003f1200728c */ /* 0x000fe2000bfa6270 */
[----:B------:R-:W-:Y:S01]  /*0600*/  IMAD.MOV.U32 R2, RZ, RZ, R3 ;  /* 0x000000ffff027224 */ /* 0x000fe200078e0003 */
[----:B------:R-:W-:Y:S01]  /*0610*/  UISETP.NE.AND UP4, UPT, UR8, URZ, UPT ;  /* 0x0000003f0800728c */ /* 0x000fe2000bf85270 */
[----:B------:R-:W-:-:S03]  /*0620*/  UMOV UR54, 0x1 ;  /* 0x0000000100367882 */ /* 0x000fc60000000000 */
[----:B------:R-:W-:-:S05]  /*0630*/  R2UR UR27, R2 ;  /* 0x00000000021b72ca */ /* 0x000fca00000e0000 */
[----:B------:R-:W1:Y:S08]  /*0640*/  I2F.RP R2, UR28 ;  /* 0x0000001c00027d06 */ /* 0x000e700008209400 */
[----:B------:R-:W2:Y:S08]  /*0650*/  I2F.RP R4, UR27 ;  /* 0x0000001b00047d06 */ /* 0x000eb00008209400 */
[----:B-1----:R-:W1:Y:S08]  /*0660*/  MUFU.RCP R2, R2 ;  /* 0x0000000200027308 */ /* 0x002e700000001000 */
[----:B--2---:R-:W2:Y:S01]  /*0670*/  MUFU.RCP R4, R4 ;  /* 0x0000000400047308 */ /* 0x004ea20000001000 */
[----:B-1----:R-:W-:-:S02]  /*0680*/  VIADD R3, R2, 0xffffffe ;  /* 0x0ffffffe02037836 */ /* 0x002fc40000000000 */
[----:B------:R-:W-:-:S05]  /*0690*/  IMAD.U32 R2, RZ, RZ, UR18 ;  /* 0x00000012ff027e24 */ /* 0x000fca000f8e00ff */
[----:B------:R-:W1:Y:S01]  /*06a0*/  F2I.FTZ.U32.TRUNC.NTZ R3, R3 ;  /* 0x0000000300037305 */ /* 0x000e62000021f000 */
[----:B------:R-:W-:Y:S01]  /*06b0*/  IABS R2, R2 ;  /* 0x0000000200027213 */ /* 0x000fe20000000000 */
[----:B--2---:R-:W-:Y:S01]  /*06c0*/  VIADD R5, R4, 0xffffffe ;  /* 0x0ffffffe04057836 */ /* 0x004fe20000000000 */
[----:B------:R-:W-:Y:S02]  /*06d0*/  IABS R4, R11 ;  /* 0x0000000b00047213 */ /* 0x000fe40000000000 */
[----:B------:R-:W-:-:S03]  /*06e0*/  R2UR UR32, R2 ;  /* 0x00000000022072ca */ /* 0x000fc600000e0000 */
[----:B------:R-:W2:Y:S01]  /*06f0*/  F2I.FTZ.U32.TRUNC.NTZ R5, R5 ;  /* 0x0000000500057305 */ /* 0x000ea2000021f000 */
[----:B------:R-:W-:Y:S01]  /*0700*/  IMAD.MOV R4, RZ, RZ, -R4 ;  /* 0x000000ffff047224 */ /* 0x000fe200078e0a04 */
[----:B-1----:R-:W-:Y:S01]  /*0710*/  R2UR UR13, R3 ;  /* 0x00000000030d72ca */ /* 0x002fe200000e0000 */
[----:B------:R-:W-:Y:S01]  /*0720*/  IMAD.U32 R3, RZ, RZ, UR11 ;  /* 0x0000000bff037e24 */ /* 0x000fe2000f8e00ff */
[----:B--2---:R-:W-:-:S04]  /*0730*/  R2UR UR5, R5 ;  /* 0x00000000050572ca */ /* 0x004fc800000e0000 */
[----:B------:R-:W-:Y:S01]  /*0740*/  IABS R5, R3 ;  /* 0x0000000300057213 */ /* 0x000fe20000000000 */
[----:B------:R-:W-:Y:S01]  /*0750*/  IMAD.MOV.U32 R3, RZ, RZ, R4 ;  /* 0x000000ffff037224 */ /* 0x000fe200078e0004 */
[----:B------:R-:W-:-:S05]  /*0760*/  IABS R4, R20 ;  /* 0x0000001400047213 */ /* 0x000fca0000000000 */
[----:B------:R-:W-:Y:S01]  /*0770*/  UIADD3 UR4, URZ, -UR13, URZ ;  /* 0x8000000d3f047290 */ /* 0x000fe2000fffe03f */
[----:B------:R-:W-:Y:S01]  /*0780*/  IMAD.MOV.U32 R2, RZ, RZ, R5 ;  /* 0x000000ffff027224 */ /* 0x000fe200078e0005 */
[----:B------:R-:W-:Y:S01]  /*0790*/  R2UR UR29, R3 ;  /* 0x00000000031d72ca */ /* 0x000fe200000e0000 */
[----:B------:R-:W-:Y:S01]  /*07a0*/  IMAD.MOV R4, RZ, RZ, -R4 ;  /* 0x000000ffff047224 */ /* 0x000fe200078e0a04 */
[----:B------:R-:W-:Y:S01]  /*07b0*/  UIMAD UR4, UR4, UR28, URZ ;  /* 0x0000001c040472a4 */ /* 0x000fe2000f8e023f */
[----:B------:R-:W1:Y:S01]  /*07c0*/  SHFL.IDX PT, R3, R13, RZ, 0x1f ;  /* 0x00001fff0d037589 */ /* 0x000e6200000e0000 */
[----:B------:R-:W-:Y:S01]  /*07d0*/  R2UR UR33, R2 ;  /* 0x00000000022172ca */ /* 0x000fe200000e0000 */
[----:B------:R-:W-:Y:S01]  /*07e0*/  UIADD3 UR24, URZ, -UR5, URZ ;  /* 0x800000053f187290 */ /* 0x000fe2000fffe03f */
[----:B------:R-:W-:Y:S01]  /*07f0*/  IMAD.MOV.U32 R2, RZ, RZ, R4 ;  /* 0x000000ffff027224 */ /* 0x000fe200078e0004 */
[----:B------:R-:W-:Y:S02]  /*0800*/  UIMAD.WIDE.U32 UR12, UR13, UR4, UR12 ;  /* 0x000000040d0c72a5 */ /* 0x000fe4000f8e000c */
[----:B------:R-:W-:Y:S01]  /*0810*/  UIMAD UR24, UR24, UR27, URZ ;  /* 0x0000001b181872a4 */ /* 0x000fe2000f8e023f */
[----:B------:R-:W-:Y:S01]  /*0820*/  UMOV UR4, URZ ;  /* 0x0000003f00047c82 */ /* 0x000fe20008000000 */
[----:B------:R-:W-:-:S02]  /*0830*/  R2UR UR31, R2 ;  /* 0x00000000021f72ca */ /* 0x000fc400000e0000 */
[----:B------:R-:W-:Y:S01]  /*0840*/  UIMAD.WIDE.U32 UR24, UR5, UR24, UR4 ;  /* 0x00000018051872a5 */ /* 0x000fe2000f8e0004 */
[----:B------:R-:W-:Y:S01]  /*0850*/  SHF.R.U32.HI R2, RZ, 0x7, R19 ;  /* 0x00000007ff027819 */ /* 0x000fe20000011613 */
[----:B------:R-:W-:-:S04]  /*0860*/  UIMAD.WIDE.U32 UR4, UR13, UR32, URZ ;  /* 0x000000200d0472a5 */ /* 0x000fc8000f8e003f */
[----:B------:R-:W-:Y:S01]  /*0870*/  UIMAD UR5, UR5, UR29, UR32 ;  /* 0x0000001d050572a4 */ /* 0x000fe2000f8e0220 */
[----:B------:R-:W2:Y:S01]  /*0880*/  SHFL.IDX PT, R2, R2, RZ, 0x1f ;  /* 0x00001fff02027589 */ /* 0x000ea200000e0000 */
[----:B------:R-:W-:Y:S01]  /*0890*/  UMOV UR19, UR25 ;  /* 0x0000001900137c82 */ /* 0x000fe20008000000 */
[----:B------:R-:W-:Y:S02]  /*08a0*/  ULOP3.LUT UR32, URZ, UR8, URZ, 0x33, !UPT ;  /* 0x000000083f207292 */ /* 0x000fe4000f8e333f */
[----:B------:R-:W-:Y:S02]  /*08b0*/  UIMAD.WIDE.U32 UR24, UR19, UR33, URZ ;  /* 0x00000021131872a5 */ /* 0x000fe4000f8e003f */
[----:B------:R-:W-:Y:S01]  /*08c0*/  UISETP.GT.U32.AND UP1, UPT, UR28, UR5, UPT ;  /* 0x000000051c00728c */ /* 0x000fe2000bf24070 */
[----:B-1----:R-:W-:Y:S01]  /*08d0*/  R2UR UR34, R3 ;  /* 0x00000000032272ca */ /* 0x002fe200000e0000 */
[----:B------:R-:W-:Y:S02]  /*08e0*/  UIMAD UR25, UR25, UR31, UR33 ;  /* 0x0000001f191972a4 */ /* 0x000fe4000f8e0221 */
[----:B------:R-:W-:-:S02]  /*08f0*/  ULOP3.LUT UR33, URZ, UR7, URZ, 0x33, !UPT ;  /* 0x000000073f217292 */ /* 0x000fc4000f8e333f */
[----:B------:R-:W-:-:S05]  /*0900*/  UISETP.GT.U32.AND UP2, UPT, UR27, UR25, UPT ;  /* 0x000000191b00728c */ /* 0x000fca000bf44070 */
[----:B------:R-:W-:-:S03]  /*0910*/  @!UP1 UIADD3 UR5, UR5, -UR28, URZ ;  /* 0x8000001c05059290 */ /* 0x000fc6000fffe03f */
[----:B------:R-:W-:Y:S02]  /*0920*/  USHF.R.S32.HI UR4, URZ, 0x1f, UR34 ;  /* 0x0000001f3f047899 */ /* 0x000fe40008011422 */
[----:B------:R-:W-:Y:S01]  /*0930*/  ISETP.NE.AND P1, PT, RZ, UR34, PT ;  /* 0x00000022ff007c0c */ /* 0x000fe2000bf25270 */
[----:B------:R-:W-:Y:S02]  /*0940*/  UISETP.GT.U32.AND UP6, UPT, UR28, UR5, UPT ;  /* 0x000000051c00728c */ /* 0x000fe4000bfc4070 */
[----:B------:R-:W-:Y:S01]  /*0950*/  @!UP2 UIADD3 UR25, UR25, -UR27, URZ ;  /* 0x8000001b1919a290 */ /* 0x000fe2000fffe03f */
[----:B--2---:R-:W-:Y:S01]  /*0960*/  R2UR UR12, R2 ;  /* 0x00000000020c72ca */ /* 0x004fe200000e0000 */
[----:B------:R-:W-:Y:S02]  /*0970*/  UISETP.NE.AND UP2, UPT, UR7, URZ, UPT ;  /* 0x0000003f0700728c */ /* 0x000fe4000bf45270 */
[----:B------:R-:W-:Y:S02]  /*0980*/  UISETP.GT.U32.AND UP1, UPT, UR27, UR25, UPT ;  /* 0x000000191b00728c */ /* 0x000fe4000bf24070 */
[----:B------:R-:W-:-:S03]  /*0990*/  ULEA.HI UR4, UR4, UR34, URZ, 0x2 ;  /* 0x0000002204047291 */ /* 0x000fc6000f8f103f */
[----:B------:R-:W-:Y:S02]  /*09a0*/  @!UP6 UIADD3 UR5, UR5, -UR28, URZ ;  /* 0x8000001c0505e290 */ /* 0x000fe4000fffe03f */
[----:B------:R-:W-:Y:S02]  /*09b0*/  UISETP.GE.AND UP6, UPT, UR11, URZ, UPT ;  /* 0x0000003f0b00728c */ /* 0x000fe4000bfc6270 */
[----:B------:R-:W-:Y:S02]  /*09c0*/  @!UP5 UIADD3 UR5, -UR5, URZ, URZ ;  /* 0x0000003f0505d290 */ /* 0x000fe4000fffe13f */
[----:B------:R-:W-:Y:S02]  /*09d0*/  @!UP1 UIADD3 UR25, UR25, -UR27, URZ ;  /* 0x8000001b19199290 */ /* 0x000fe4000fffe03f */
[----:B------:R-:W-:Y:S02]  /*09e0*/  USEL UR5, UR32, UR5, !UP4 ;  /* 0x0000000520057287 */ /* 0x000fe4000e000000 */
[----:B------:R-:W-:-:S02]  /*09f0*/  ULOP3.LUT UR4, UR4, 0xfffffffc, URZ, 0xc0, !UPT ;  /* 0xfffffffc04047892 */ /* 0x000fc4000f8ec03f */
[----:B------:R-:W-:Y:S02]  /*0a00*/  UIADD3 UR5, UR18, -UR5, URZ ;  /* 0x8000000512057290 */ /* 0x000fe4000fffe03f */
[----:B------:R-:W-:Y:S02]  /*0a10*/  @!UP6 UIADD3 UR25, -UR25, URZ, URZ ;  /* 0x0000003f1919e290 */ /* 0x000fe4000fffe13f */
[----:B------:R-:W-:Y:S02]  /*0a20*/  UIADD3 UR55, UR34, -UR4, URZ ;  /* 0x8000000422377290 */ /* 0x000fe4000fffe03f */
[----:B------:R-:W-:Y:S02]  /*0a30*/  USEL UR25, UR33, UR25, !UP2 ;  /* 0x0000001921197287 */ /* 0x000fe4000d000000 */
[----:B------:R-:W-:Y:S02]  /*0a40*/  UISETP.NE.AND UP1, UPT, UR12, URZ, UPT ;  /* 0x0000003f0c00728c */ /* 0x000fe4000bf25270 */
[----:B------:R-:W-:-:S02]  /*0a50*/  UIADD3 UR25, UR11, -UR25, URZ ;  /* 0x800000190b197290 */ /* 0x000fc4000fffe03f */
[----:B------:R-:W-:Y:S02]  /*0a60*/  UISETP.EQ.AND UP5, UPT, UR55, 0x3, !UP1 ;  /* 0x000000033700788c */ /* 0x000fe4000cfa2270 */
[----:B------:R-:W-:Y:S02]  /*0a70*/  UIMAD UR24, UR5, UR25, URZ ;  /* 0x00000019051872a4 */ /* 0x000fe4000f8e023f */
[----:B------:R-:W-:Y:S02]  /*0a80*/  USEL UR4, UR25, UR5, !UP3 ;  /* 0x0000000519047287 */ /* 0x000fe4000d800000 */
[----:B------:R-:W-:Y:S02]  /*0a90*/  USHF.R.S32.HI UR25, URZ, 0x1f, UR24 ;  /* 0x0000001f3f197899 */ /* 0x000fe40008011418 */
[----:B------:R-:W-:Y:S01]  /*0aa0*/  USHF.R.S32.HI UR5, URZ, 0x1f, UR4 ;  /* 0x0000001f3f057899 */ /* 0x000fe20008011404 */
[----:B------:R-:W-:Y:S01]  /*0ab0*/  MOV R6, UR24 ;  /* 0x0000001800067c02 */ /* 0x000fe20008000f00 */
[----:B------:R-:W-:Y:S01]  /*0ac0*/  USEL UR54, UR54, 0x2, UP5 ;  /* 0x0000000236367887 */ /* 0x000fe2000a800000 */
[----:B------:R-:W-:-:S02]  /*0ad0*/  IMAD.U32 R4, RZ, RZ, UR4 ;  /* 0x00000004ff047e24 */ /* 0x000fc4000f8e00ff */
[----:B------:R-:W-:Y:S02]  /*0ae0*/  IMAD.U32 R7, RZ, RZ, UR25 ;  /* 0x00000019ff077e24 */ /* 0x000fe4000f8e00ff */
[----:B------:R-:W-:Y:S01]  /*0af0*/  IMAD.U32 R5, RZ, RZ, UR5 ;  /* 0x00000005ff057e24 */ /* 0x000fe2000f8e00ff */
[----:B------:R-:W-:Y:S06]  /*0b00*/  @P1 BRA `(.L_x_1) ;  /* 0x0000000000841947 */ /* 0x000fec0003800000 */
[----:B------:R-:W-:Y:S01]  /*0b10*/  ELECT P1, URZ, PT ;  /* 0x00000000003f782f */ /* 0x000fe20003820000 */
[----:B------:R-:W-:-:S12]  /*0b20*/  BSSY B0, `(.L_x_1) ;  /* 0x000001f000007945 */ /* 0x000fd80003800000 */
[----:B------:R-:W-:Y:S05]  /*0b30*/  @!P1 BRA `(.L_x_2) ;  /* 0x0000000000749947 */ /* 0x000fea0003800000 */
[----:B------:R-:W1:Y:S01]  /*0b40*/  S2UR UR11, SR_CgaCtaId ;  /* 0x00000000000b79c3 */ /* 0x000e620000008800 */
[----:B------:R-:W-:Y:S01]  /*0b50*/  UMOV UR4, 0x400 ;  /* 0x0000040000047882 */ /* 0x000fe20000000000 */
[----:B------:R-:W-:Y:S01]  /*0b60*/  UMOV UR5, 0x1 ;  /* 0x0000000100057882 */ /* 0x000fe20000000000 */
[----:B------:R-:W-:Y:S02]  /*0b70*/  UMOV UR24, 0x140 ;  /* 0x0000014000187882 */ /* 0x000fe40000000000 */
[----:B------:R-:W-:-:S04]  /*0b80*/  UIADD3 UR24, -UR24, 0x100000, URZ ;  /* 0x0010000018187890 */ /* 0x000fc8000fffe13f */
[----:B------:R-:W-:Y:S02]  /*0b90*/  USHF.L.U32 UR25, UR24, 0xb, URZ ;  /* 0x0000000b18197899 */ /* 0x000fe4000800063f */
[----:B------:R-:W-:Y:S02]  /*0ba0*/  USHF.L.U32 UR24, UR24, 0x1, URZ ;  /* 0x0000000118187899 */ /* 0x000fe4000800063f */
[----:B-1----:R-:W-:Y:S02]  /*0bb0*/  ULEA UR11, UR11, UR4, 0x18 ;  /* 0x000000040b0b7291 */ /* 0x002fe4000f8ec03f */
[----:B------:R-:W-:-:S04]  /*0bc0*/  UIADD3 UR4, -UR5, 0x100000, URZ ;  /* 0x0010000005047890 */ /* 0x000fc8000fffe13f */
[----:B------:R-:W-:Y:S02]  /*0bd0*/  USHF.L.U32 UR5, UR4, 0xb, URZ ;  /* 0x0000000b04057899 */ /* 0x000fe4000800063f */
[----:B------:R-:W-:Y:S01]  /*0be0*/  USHF.L.U32 UR4, UR4, 0x1, URZ ;  /* 0x0000000104047899 */ /* 0x000fe2000800063f */
[----:B------:R-:W1:Y:S11]  /*0bf0*/  FENCE.VIEW.ASYNC.S ;  /* 0x00000000000073c6 */ /* 0x000e760000000000 */
[----:B-1----:R1:W2:Y:S01]  /*0c00*/  SYNCS.EXCH.64 URZ, [UR11+0x38400], UR4 ;  /* 0x038400040b3f75b2 */ /* 0x0022a20008000100 */
[----:B------:R1:W3:Y:S01]  /*0c10*/  SYNCS.EXCH.64 URZ, [UR11+0x38440], UR24 ;  /* 0x038440180b3f75b2 */ /* 0x0002e20008000100 */
[----:B------:R1:W4:Y:S01]  /*0c20*/  SYNCS.EXCH.64 URZ, [UR11+0x38408], UR4 ;  /* 0x038408040b3f75b2 */ /* 0x0003220008000100 */
[----:B------:R1:W1:Y:S01]  /*0c30*/  SYNCS.EXCH.64 URZ, [UR11+0x38448], UR24 ;  /* 0x038448180b3f75b2 */ /* 0x0002620008000100 */
        /* <DEDUP_REMOVED lines=12> */
[----:B------:R-:W-:Y:S01]  /*0d00*/  NOP ;  /* 0x0000000000007918 */ /* 0x000fe20000000000 */
.L_x_2:
[----:B-1----:R-:W-:Y:S05]  /*0d10*/  BSYNC B0 ;  /* 0x0000000000007941 */ /* 0x002fea0003800000 */
.L_x_1:
[----:B------:R-:W1:Y:S01]  /*0d20*/  SHFL.IDX PT, R2, R13, RZ, 0x1f ;  /* 0x00001fff0d027589 */ /* 0x000e6200000e0000 */
[----:B------:R-:W-:Y:S01]  /*0d30*/  UIADD3 UR18, UR12, -0x1, URZ ;  /* 0xffffffff0c127890 */ /* 0x000fe2000fffe03f */
[----:B------:R-:W-:Y:S01]  /*0d40*/  I2FP.F32.U32 R3, UR6 ;  /* 0x0000000600037c45 */ /* 0x000fe20008201000 */
[----:B------:R-:W-:Y:S01]  /*0d50*/  UISETP.LT.U32.AND UP6, UPT, UR55, 0x2, !UP1 ;  /* 0x000000023700788c */ /* 0x000fe2000cfc1070 */
[----:B------:R-:W-:Y:S01]  /*0d60*/  NOP ;  /* 0x0000000000007918 */ /* 0x000fe20000000000 */
[----:B------:R-:W-:Y:S02]  /*0d70*/  UISETP.GE.U32.AND UP5, UPT, UR18, 0x2, UPT ;  /* 0x000000021200788c */ /* 0x000fe4000bfa6070 */
[----:B------:R-:W-:-:S04]  /*0d80*/  USEL UR53, URZ, 0x1, !UP6 ;  /* 0x000000013f357887 */ /* 0x000fc8000f000000 */
[----:B------:R-:W-:Y:S01]  /*0d90*/  USEL UR53, UR53, 0x2, UP5 ;  /* 0x0000000235357887 */ /* 0x000fe2000a800000 */
[----:B-1----:R-:W-:-:S13]  /*0da0*/  ISETP.NE.AND P1, PT, R2, RZ, PT ;  /* 0x000000ff0200720c */ /* 0x002fda0003f25270 */
[----:B------:R-:W-:Y:S05]  /*0db0*/  @P1 BRA `(.L_x_3) ;  /* 0x0000000000841947 */ /* 0x000fea0003800000 */
[----:B------:R-:W-:Y:S01]  /*0dc0*/  ELECT P1, URZ, PT ;  /* 0x00000000003f782f */ /* 0x000fe20003820000 */
[----:B------:R-:W-:-:S12]  /*0dd0*/  BSSY B0, `(.L_x_3) ;  /* 0x000001f000007945 */ /* 0x000fd80003800000 */
[----:B------:R-:W-:Y:S05]  /*0de0*/  @!P1 BRA `(.L_x_4) ;  /* 0x0000000000749947 */ /* 0x000fea0003800000 */
[----:B------:R-:W1:Y:S01]  /*0df0*/  S2UR UR5, SR_CgaCtaId ;  /* 0x00000000000579c3 */ /* 0x000e620000008800 */
[----:B------:R-:W-:Y:S01]  /*0e00*/  UMOV UR4, 0x400 ;  /* 0x0000040000047882 */ /* 0x000fe20000000000 */
[----:B------:R-:W-:Y:S01]  /*0e10*/  UMOV UR24, 0x1 ;  /* 0x0000000100187882 */ /* 0x000fe20000000000 */
[----:B------:R-:W-:Y:S01]  /*0e20*/  UMOV UR25, 0x4 ;  /* 0x0000000400197882 */ /* 0x000fe20000000000 */
[----:B-1----:R-:W-:Y:S02]  /*0e30*/  ULEA UR11, UR5, UR4, 0x18 ;  /* 0x00000004050b7291 */ /* 0x002fe4000f8ec03f */
[----:B------:R-:W-:-:S04]  /*0e40*/  UIADD3 UR4, -UR24, 0x100000, URZ ;  /* 0x0010000018047890 */ /* 0x000fc8000fffe13f */
[----:B------:R-:W-:Y:S02]  /*0e50*/  USHF.L.U32 UR5, UR4, 0xb, URZ ;  /* 0x0000000b04057899 */ /* 0x000fe4000800063f */
[----:B------:R-:W-:Y:S02]  /*0e60*/  USHF.L.U32 UR4, UR4, 0x1, URZ ;  /* 0x0000000104047899 */ /* 0x000fe4000800063f */
[----:B------:R-:W-:-:S04]  /*0e70*/  UIADD3 UR24, -UR25, 0x100000, URZ ;  /* 0x0010000019187890 */ /* 0x000fc8000fffe13f */
[----:B------:R-:W-:Y:S02]  /*0e80*/  USHF.L.U32 UR25, UR24, 0xb, URZ ;  /* 0x0000000b18197899 */ /* 0x000fe4000800063f */
[----:B------:R-:W-:Y:S01]  /*0e90*/  USHF.L.U32 UR24, UR24, 0x1, URZ ;  /* 0x0000000118187899 */ /* 0x000fe2000800063f */
[----:B------:R-:W1:Y:S03]  /*0ea0*/  FENCE.VIEW.ASYNC.S ;  /* 0x00000000000073c6 */ /* 0x000e660000000000 */
[----:B-1----:R1:W1:Y:S08]  /*0eb0*/  SYNCS.EXCH.64 URZ, [UR11+0x38480], UR4 ;  /* 0x038480040b3f75b2 */ /* 0x0022700008000100 */
        /* <DEDUP_REMOVED lines=16> */
.L_x_4:
[----:B-1----:R-:W-:Y:S05]  /*0fc0*/  BSYNC B0 ;  /* 0x0000000000007941 */ /* 0x002fea0003800000 */
.L_x_3:
[----:B------:R-:W1:Y:S01]  /*0fd0*/  SHFL.IDX PT, R15, R13, RZ, 0x1f ;  /* 0x00001fff0d0f7589 */ /* 0x000e6200000e0000 */
[----:B------:R-:W-:Y:S01]  /*0fe0*/  ULDC UR4, c[0x0][0x154] ;  /* 0x0000550000047ab9 */ /* 0x000fe20000000800 */
[----:B------:R-:W2:Y:S01]  /*0ff0*/  LDC R14, c[0x0][0x148] ;  /* 0x00005200ff0e7b82 */ /* 0x000ea20000000800 */
[----:B------:R-:W-:Y:S01]  /*1000*/  FMUL R12, R3, UR4 ;  /* 0x00000004030c7c20 */ /* 0x000fe20008400000 */
[----:B------:R-:W-:Y:S01]  /*1010*/  UISETP.EQ.AND UP6, UPT, UR55, 0x2, !UP1 ;  /* 0x000000023700788c */ /* 0x000fe2000cfc2270 */
[----:B------:R-:W-:Y:S01]  /*1020*/  I2FP.F32.U32 R3, UR40 ;  /* 0x0000002800037c45 */ /* 0x000fe20008201000 */
[----:B------:R-:W-:Y:S01]  /*1030*/  ULDC UR4, c[0x0][0x150] ;  /* 0x0000540000047ab9 */ /* 0x000fe20000000800 */
[----:B------:R-:W-:Y:S01]  /*1040*/  NOP ;  /* 0x0000000000007918 */ /* 0x000fe20000000000 */
[----:B------:R-:W-:Y:S01]  /*1050*/  USEL UR52, URZ, 0x1, !UP6 ;  /* 0x000000013f347887 */ /* 0x000fe2000f000000 */
[----:B------:R-:W3:Y:S01]  /*1060*/  F2I.U32.TRUNC.NTZ R12, R12 ;  /* 0x0000000c000c7305 */ /* 0x000ee2000020f000 */
[----:B------:R-:W-:-:S02]  /*1070*/  FMUL R17, R3, UR4 ;  /* 0x0000000403117c20 */ /* 0x000fc40008400000 */
[----:B------:R-:W-:Y:S01]  /*1080*/  USEL UR52, UR52, 0x2, UP5 ;  /* 0x0000000234347887 */ /* 0x000fe2000a800000 */
[----:B-1----:R-:W-:Y:S01]  /*1090*/  ISETP.NE.AND P1, PT, R15, RZ, PT ;  /* 0x000000ff0f00720c */ /* 0x002fe20003f25270 */
[----:B---3--:R-:W-:-:S04]  /*10a0*/  IMAD.MOV R21, RZ, RZ, -R12 ;  /* 0x000000ffff157224 */ /* 0x008fc800078e0a0c */
[----:B--2---:R-:W-:-:S08]  /*10b0*/  IMAD R21, R14, R21, UR6 ;  /* 0x000000060e157e24 */ /* 0x004fd0000f8e0215 */
[----:B------:R-:W-:Y:S05]  /*10c0*/  @P1 BRA `(.L_x_5) ;  /* 0x0000000000581947 */ /* 0x000fea0003800000 */
[----:B------:R-:W1:Y:S01]  /*10d0*/  S2UR UR5, SR_CgaCtaId ;  /* 0x00000000000579c3 */ /* 0x000e620000008800 */
[----:B------:R-:W-:Y:S01]  /*10e0*/  UMOV UR4, 0x400 ;  /* 0x0000040000047882 */ /* 0x000fe20000000000 */
[----:B------:R-:W-:Y:S01]  /*10f0*/  UMOV UR11, 0x20 ;  /* 0x00000020000b7882 */ /* 0x000fe20000000000 */
[----:B------:R-:W-:Y:S01]  /*1100*/  UMOV UR24, 0x100 ;  /* 0x0000010000187882 */ /* 0x000fe20000000000 */
[----:B------:R-:W-:Y:S01]  /*1110*/  ELECT P1, URZ, PT ;  /* 0x00000000003f782f */ /* 0x000fe20003820000 */
        /* <DEDUP_REMOVED lines=10> */
[----:B------:R1:W1:Y:S01]  /*11c0*/  SYNCS.EXCH.64 URZ, [UR6+0x38508], UR4 ;  /* 0x03850804063f75b2 */ /* 0x0002620008000100 */
[----:B------:R1:W1:Y:S01]  /*11d0*/  SYNCS.EXCH.64 URZ, [UR6+0x38528], UR24 ;  /* 0x03852818063f75b2 */ /* 0x0002620008000100 */
[----:B------:R1:W1:Y:S01]  /*11e0*/  SYNCS.EXCH.64 URZ, [UR6+0x38510], UR4 ;  /* 0x03851004063f75b2 */ /* 0x0002620008000100 */
[----:B------:R1:W1:Y:S01]  /*11f0*/  SYNCS.EXCH.64 URZ, [UR6+0x38530], UR24 ;  /* 0x03853018063f75b2 */ /* 0x0002620008000100 */
[----:B------:R1:W1:Y:S01]  /*1200*/  SYNCS.EXCH.64 URZ, [UR6+0x38518], UR4 ;  /* 0x03851804063f75b2 */ /* 0x0002620008000100 */
[----:B------:R1:W1:Y:S01]  /*1210*/  SYNCS.EXCH.64 URZ, [UR6+0x38538], UR24 ;  /* 0x03853818063f75b2 */ /* 0x0002620008000100 */
[----:B------:R-:W-:Y:S01]  /*1220*/  NOP ;  /* 0x0000000000007918 */ /* 0x000fe20000000000 */
.L_x_5:
[----:B------:R-:W-:Y:S01]  /*1230*/  SHF.R.S32.HI R14, RZ, 0x1f, R19 ;  /* 0x0000001fff0e7819 */ /* 0x000fe20000011413 */
[----:B------:R-:W4:Y:S01]  /*1240*/  SHFL.IDX PT, R15, R13, RZ, 0x1f ;  /* 0x00001fff0d0f7589 */ /* 0x000f2200000e0000 */
[----:B------:R-:W-:Y:S01]  /*1250*/  ELECT P1, URZ, PT ;  /* 0x00000000003f782f */ /* 0x000fe20003820000 */
[----:B------:R-:W2:Y:S01]  /*1260*/  LDC R18, c[0x0][0x144] ;  /* 0x00005100ff127b82 */ /* 0x000ea20000000800 */
[----:B------:R-:W-:Y:S01]  /*1270*/  LEA.HI R3, R14, R19, RZ, 0x7 ;  /* 0x000000130e037211 */ /* 0x000fe200078f38ff */
[----:B------:R-:W3:Y:S01]  /*1280*/  F2I.U32.TRUNC.NTZ R17, R17 ;  /* 0x0000001100117305 */ /* 0x000ee2000020f000 */
[----:B-1----:R-:W-:Y:S01]  /*1290*/  UMOV UR4, 0x20 ;  /* 0x0000002000047882 */ /* 0x002fe20000000000 */
[----:B------:R-:W-:Y:S01]  /*12a0*/  NOP ;  /* 0x0000000000007918 */ /* 0x000fe20000000000 */
[----:B------:R-:W-:Y:S01]  /*12b0*/  LOP3.LUT R12, R3, 0xffffff80, RZ, 0xc0, !PT ;  /* 0xffffff80030c7812 */ /* 0x000fe200078ec0ff */
[----:B------:R-:W-:Y:S01]  /*12c0*/  IMAD.MOV.U32 R23, RZ, RZ, 0x1 ;  /* 0x00000001ff177424 */ /* 0x000fe200078e00ff */
[----:B------:R-:W-:-:S03]  /*12d0*/  ULDC UR41, c[0x0][0xc] ;  /* 0x0000030000297ab9 */ /* 0x000fc60000000800 */
[----:B------:R-:W-:-:S05]  /*12e0*/  IMAD.IADD R12, R19, 0x1, -R12 ;  /* 0x00000001130c7824 */ /* 0x000fca00078e0a0c */
[----:B------:R-:W-:-:S04]  /*12f0*/  SHF.R.S32.HI R3, RZ, 0x1f, R12 ;  /* 0x0000001fff037819 */ /* 0x000fc8000001140c */
[----:B------:R-:W-:Y:S02]  /*1300*/  LEA.HI R3, R3, R12, RZ, 0x3 ;  /* 0x0000000c03037211 */ /* 0x000fe400078f18ff */
[----:B----4-:R-:W-:Y:S02]  /*1310*/  ISETP.NE.OR P1, PT, R15, RZ, !P1 ;  /* 0x000000ff0f00720c */ /* 0x010fe40004f25670 */
[--C-:B------:R-:W-:Y:S02]  /*1320*/  SHF.R.S32.HI R15, RZ, 0x3, R3.reuse ;  /* 0x00000003ff0f7819 */ /* 0x100fe40000011403 */
[----:B------:R-:W-:Y:S02]  /*1330*/  SHF.R.S32.HI R16, RZ, 0x1f, R3 ;  /* 0x0000001fff107819 */ /* 0x000fe40000011403 */
[----:B------:R-:W-:Y:S02]  /*1340*/  SHF.R.S32.HI R3, RZ, 0x1f, R2 ;  /* 0x0000001fff037819 */ /* 0x000fe40000011402 */
[----:B------:R-:W-:-:S02]  /*1350*/  LEA.HI R16, R16, R15, RZ, 0x2 ;  /* 0x0000000f10107211 */ /* 0x000fc400078f10ff */
[----:B------:R-:W-:Y:S02]  /*1360*/  LEA.HI R3, R3, R2, RZ, 0x2 ;  /* 0x0000000203037211 */ /* 0x000fe400078f10ff */
[----:B------:R-:W-:Y:S01]  /*1370*/  LOP3.LUT R16, R16, 0xfffffffc, RZ, 0xc0, !PT ;  /* 0xfffffffc10107812 */ /* 0x000fe200078ec0ff */
[----:B------:R-:W-:Y:S01]  /*1380*/  VOTEU.ALL UP5, P1 ;  /* 0x00000000003f7886 */ /* 0x000fe200008a0000 */
[----:B------:R-:W-:Y:S01]  /*1390*/  LOP3.LUT R3, R3, 0x3ffffffc, RZ, 0xc0, !PT ;  /* 0x3ffffffc03037812 */ /* 0x000fe200078ec0ff */
[----:B------:R-:W-:Y:S02]  /*13a0*/  VOTEU.ALL UP6, P1 ;  /* 0x00000000003f7886 */ /* 0x000fe400008c0000 */
[----:B------:R-:W-:Y:S01]  /*13b0*/  IMAD.IADD R16, R15, 0x1, -R16 ;  /* 0x000000010f107824 */ /* 0x000fe200078e0a10 */
[----:B------:R-:W1:Y:S01]  /*13c0*/  @!UP5 S2UR UR11, SR_CgaCtaId ;  /* 0x00000000000bd9c3 */ /* 0x000e620000008800 */
[----:B------:R-:W-:Y:S01]  /*13d0*/  IMAD.IADD R3, R2, 0x1, -R3 ;  /* 0x0000000102037824 */ /* 0x000fe200078e0a03 */
[----:B------:R-:W-:Y:S01]  /*13e0*/  @!UP5 UMOV UR6, 0x400 ;  /* 0x000004000006d882 */ /* 0x000fe20000000000 */
[----:B---3--:R-:W-:Y:S01]  /*13f0*/  IMAD.MOV R15, RZ, RZ, -R17 ;  /* 0x000000ffff0f7224 */ /* 0x008fe200078e0a11 */
[----:B------:R-:W-:-:S04]  /*1400*/  @!UP5 UIADD3 UR4, -UR4, 0x100000, URZ ;  /* 0x001000000404d890 */ /* 0x000fc8000fffe13f */
[----:B------:R-:W-:Y:S02]  /*1410*/  @!UP5 USHF.L.U32 UR5, UR4, 0xb, URZ ;  /* 0x0000000b0405d899 */ /* 0x000fe4000800063f */
[----:B------:R-:W-:Y:S01]  /*1420*/  @!UP5 USHF.L.U32 UR4, UR4, 0x1, URZ ;  /* 0x000000010404d899 */ /* 0x000fe2000800063f */
[----:B------:R-:W-:Y:S02]  /*1430*/  IMAD R3, R3, 0x4, R16 ;  /* 0x0000000403037824 */ /* 0x000fe400078e0210 */
[----:B--2---:R-:W-:Y:S02]  /*1440*/  IMAD R15, R18, R15, UR40 ;  /* 0x00000028120f7e24 */ /* 0x004fe4000f8e020f */
[C---:B------:R-:W-:Y:S01]  /*1450*/  IMAD.SHL.U32 R22, R3.reuse, 0x4, RZ ;  /* 0x0000000403167824 */ /* 0x040fe200078e00ff */
[----:B------:R-:W-:-:S04]  /*1460*/  LEA.HI R2, R3, R3, RZ, 0x1 ;  /* 0x0000000303027211 */ /* 0x000fc800078f08ff */
[----:B------:R-:W-:Y:S02]  /*1470*/  LOP3.LUT R2, R2, 0xfffffffe, RZ, 0xc0, !PT ;  /* 0xfffffffe02027812 */ /* 0x000fe400078ec0ff */
[----:B------:R-:W-:-:S03]  /*1480*/  LOP3.LUT R22, R3, 0xc, R22, 0x78, !PT ;  /* 0x0000000c03167812 */ /* 0x000fc600078e7816 */
[----:B------:R-:W-:-:S05]  /*1490*/  IMAD.IADD R2, R3, 0x1, -R2 ;  /* 0x0000000103027824 */ /* 0x000fca00078e0a02 */
[----:B------:R-:W-:Y:S01]  /*14a0*/  ISETP.NE.AND P2, PT, R2, R15, PT ;  /* 0x0000000f0200720c */ /* 0x000fe20003f45270 */
[----:B-1----:R-:W-:Y:S01]  /*14b0*/  @!UP5 ULEA UR6, UR11, UR6, 0x18 ;  /* 0x000000060b06d291 */ /* 0x002fe2000f8ec03f */
[----:B------:R-:W1:Y:S01]  /*14c0*/  LDC R15, c[0x0][0x140] ;  /* 0x00005000ff0f7b82 */ /* 0x000e620000000800 */
[----:B------:R-:W-:Y:S01]  /*14d0*/  VOTEU.ALL UP5, P1 ;  /* 0x00000000003f7886 */ /* 0x000fe200008a0000 */
[----:B------:R-:W-:-:S04]  /*14e0*/  LOP3.LUT P1, RZ, R12, 0x7, RZ, 0xc0, !PT ;  /* 0x000000070cff7812 */ /* 0x000fc8000782c0ff */
[----:B------:R-:W-:-:S05]  /*14f0*/  ISETP.LT.U32.AND P1, PT, R22, 0x2, !P1 ;  /* 0x000000021600780c */ /* 0x000fca0004f21070 */
[----:B------:R-:W-:Y:S01]  /*1500*/  @P2 LEA.HI R2, R22, R22, RZ, 0x1 ;  /* 0x0000001616022211 */ /* 0x000fe200078f08ff */
[----:B------:R-:W2:Y:S02]  /*1510*/  FENCE.VIEW.ASYNC.S ;  /* 0x00000000000073c6 */ /* 0x000ea40000000000 */
[----:B--2---:R-:W2:Y:S01]  /*1520*/  @!UP5 SYNCS.EXCH.64 URZ, [UR6+0x38540], UR4 ;  /* 0x03854004063fd5b2 */ /* 0x004ea20008000100 */
[----:B------:R-:W-:-:S04]  /*1530*/  @P2 SHF.R.S32.HI R2, RZ, 0x1, R2 ;  /* 0x00000001ff022819 */ /* 0x000fc80000011402 */
[----:B------:R-:W-:Y:S02]  /*1540*/  @P2 ISETP.NE.AND P3, PT, R2, R21, PT ;  /* 0x000000150200220c */ /* 0x000fe40003f65270 */
[----:B------:R-:W-:Y:S02]  /*1550*/  SEL R2, RZ, 0x1, !P1 ;  /* 0x00000001ff027807 */ /* 0x000fe40004800000 */
[----:B------:R-:W-:Y:S02]  /*1560*/  @P2 SEL R23, RZ, 0x1, P3 ;  /* 0x00000001ff172807 */ /* 0x000fe40001800000 */
[----:B-1----:R-:W-:Y:S02]  /*1570*/  ISETP.EQ.U32.AND P4, PT, R15, 0x1, PT ;  /* 0x000000010f00780c */ /* 0x002fe40003f82070 */
[----:B------:R-:W-:Y:S01]  /*1580*/  LOP3.LUT R23, R23, R2, RZ, 0xc0, !PT ;  /* 0x0000000217177212 */ /* 0x000fe200078ec0ff */
[----:B------:R1:W3:Y:S01]  /*1590*/  @!UP6 SYNCS.EXCH.64 URZ, [UR6+0x38548], UR4 ;  /* 0x03854804063fe5b2 */ /* 0x0002e20008000100 */
[----:B------:R-:W-:Y:S01]  /*15a0*/  NOP ;  /* 0x0000000000007918 */ /* 0x000fe20000000000 */
[----:B-1----:R-:W-:-:S08]  /*15b0*/  ULDC.U8 UR4, c[0x0][0x900] ;  /* 0x0002400000047ab9 */ /* 0x002fd00000000000 */
[----:B--2---:R-:W-:Y:S05]  /*15c0*/  @!P4 BRA `(.L_x_6) ;  /* 0x000000000008c947 */ /* 0x004fea0003800000 */
[----:B---3--:R-:W-:Y:S01]  /*15d0*/  UCGABAR_ARV ;  /* 0x00000000000079c7 */ /* 0x008fe20008000000 */
[----:B------:R-:W-:Y:S05]  /*15e0*/  BRA `(.L_x_7) ;  /* 0x0000000000047947 */ /* 0x000fea0003800000 */
.L_x_6:
[----:B---3--:R-:W-:Y:S01]  /*15f0*/  NOP ;  /* 0x0000000000007918 */ /* 0x008fe20000000000 */
.L_x_7:
[----:B------:R-:W-:Y:S05]  /*1600*/  @!P4 BRA `(.L_x_8) ;  /* 0x00000000000cc947 */ /* 0x000fea0003800000 */
[----:B------:R-:W-:Y:S01]  /*1610*/  UCGABAR_WAIT ;  /* 0x0000000000007dc7 */ /* 0x000fe20008000000 */
[----:B------:R-:W-:Y:S01]  /*1620*/  CCTL.IVALL ;  /* 0x00000000ff00798f */ /* 0x000fe20002000000 */
[----:B------:R-:W-:Y:S05]  /*1630*/  BRA `(.L_x_9) ;  /* 0x0000000000047947 */ /* 0x000fea0003800000 */
.L_x_8:
[----:B------:R-:W-:Y:S06]  /*1640*/  BAR.SYNC.DEFER_BLOCKING 0x0 ;  /* 0x0000000000007b1d */ /* 0x000fec0000010000 */
.L_x_9:
[----:B------:R-:W1:Y:S01]  /*1650*/  LDC.64 R16, c[0x0][0x8f8] ;  /* 0x00023e00ff107b82 */ /* 0x000e620000000a00 */
[----:B------:R-:W-:Y:S01]  /*1660*/  IMAD.U32 R2, RZ, RZ, UR9 ;  /* 0x00000009ff027e24 */ /* 0x000fe2000f8e00ff */
[----:B------:R-:W-:Y:S01]  /*1670*/  ISETP.NE.AND P2, PT, RZ, UR4, PT ;  /* 0x00000004ff007c0c */ /* 0x000fe2000bf45270 */
[----:B------:R-:W-:Y:S01]  /*1680*/  UMOV UR6, URZ ;  /* 0x0000003f00067c82 */ /* 0x000fe20008000000 */
[----:B------:R-:W-:Y:S01]  /*1690*/  UMOV UR5, URZ ;  /* 0x0000003f00057c82 */ /* 0x000fe20008000000 */
[----:B------:R-:W-:Y:S01]  /*16a0*/  UMOV UR4, URZ ;  /* 0x0000003f00047c82 */ /* 0x000fe20008000000 */
[----:B------:R-:W-:Y:S01]  /*16b0*/  UMOV UR11, URZ ;  /* 0x0000003f000b7c82 */ /* 0x000fe20008000000 */
[----:B------:R-:W-:Y:S02]  /*16c0*/  P2R R21, PR, RZ, 0x4 ;  /* 0x00000004ff157803 */ /* 0x000fe40000000000 */
[----:B------:R-:W-:Y:S02]  /*16d0*/  MOV R18, 0xffffffff ;  /* 0xffffffff00127802 */ /* 0x000fe40000000f00 */
[----:B-1----:R-:W-:Y:S01]  /*16e0*/  ISETP.LE.U32.AND P1, PT, R16, UR10, PT ;  /* 0x0000000a10007c0c */ /* 0x002fe2000bf23070 */
[----:B------:R-:W-:-:S03]  /*16f0*/  IMAD.MOV.U32 R16, RZ, RZ, -0x1 ;  /* 0xffffffffff107424 */ /* 0x000fc600078e00ff */
[----:B------:R-:W-:Y:S01]  /*1700*/  ISETP.GE.U32.AND.EX P1, PT, R2, R17, PT, P1 ;  /* 0x000000110200720c */ /* 0x000fe20003f26110 */
[----:B------:R-:W-:-:S12]  /*1710*/  IMAD.MOV.U32 R17, RZ, RZ, -0x1 ;  /* 0xffffffffff117424 */ /* 0x000fd800078e00ff */
[----:B------:R-:W-:Y:S05]  /*1720*/  @P2 BRA P1, `(.L_x_10) ;  /* 0x0000001400fc2947 */ /* 0x000fea0000800000 */
[----:B------:R-:W-:Y:S01]  /*1730*/  IMAD.U32 R3, RZ, RZ, UR9 ;  /* 0x00000009ff037e24 */ /* 0x000fe2000f8e00ff */
[----:B------:R-:W-:Y:S01]  /*1740*/  ISETP.LE.U32.AND P1, PT, R6, UR10, PT ;  /* 0x0000000a06007c0c */ /* 0x000fe2000bf23070 */
[----:B------:R-:W-:Y:S01]  /*1750*/  UMOV UR5, URZ ;  /* 0x0000003f00057c82 */ /* 0x000fe20008000000 */
[----:B------:R-:W-:Y:S01]  /*1760*/  UMOV UR4, URZ ;  /* 0x0000003f00047c82 */ /* 0x000fe20008000000 */
[----:B------:R-:W-:Y:S01]  /*1770*/  UMOV UR11, URZ ;  /* 0x0000003f000b7c82 */ /* 0x000fe20008000000 */
[----:B------:R-:W-:Y:S01]  /*1780*/  ISETP.GE.U32.AND.EX P1, PT, R3, R7, PT, P1 ;  /* 0x000000070300720c */ /* 0x000fe20003f26110 */
[----:B------:R-:W-:-:S12]  /*1790*/  UMOV UR6, URZ ;  /* 0x0000003f00067c82 */ /* 0x000fd80008000000 */
[----:B------:R-:W-:Y:S05]  /*17a0*/  @!P1 BRA `(.L_x_11) ;  /* 0x0000001000c89947 */ /* 0x000fea0003800000 */
[----:B------:R-:W-:Y:S02]  /*17b0*/  VIADD R7, R9, 0x20 ;  /* 0x0000002009077836 */ /* 0x000fe40000000000 */
[----:B------:R-:W-:Y:S02]  /*17c0*/  IMAD.MOV.U32 R3, RZ, RZ, R9 ;  /* 0x000000ffff037224 */ /* 0x000fe400078e0009 */
[----:B-----5:R-:W-:Y:S01]  /*17d0*/  IMAD.MOV.U32 R12, RZ, RZ, R8 ;  /* 0x000000ffff0c7224 */ /* 0x020fe200078e0008 */
[----:B------:R-:W-:-:S13]  /*17e0*/  ISETP.GE.AND P1, PT, R7, R0, PT ;  /* 0x000000000700720c */ /* 0x000fda0003f26270 */
[----:B------:R-:W1:Y:S01]  /*17f0*/  @!P1 LDC.64 R24, c[0x0][0x918] ;  /* 0x00024600ff189b82 */ /* 0x000e620000000a00 */
[----:B------:R-:W-:Y:S01]  /*1800*/  @!P1 VIADD R15, R3, 0x20 ;  /* 0x00000020030f9836 */ /* 0x000fe20000000000 */
[----:B------:R-:W-:Y:S02]  /*1810*/  UIADD3 UR16, UP5, UR16, -0x1, URZ ;  /* 0xffffffff10107890 */ /* 0x000fe4000ffbe03f */
[----:B------:R-:W-:Y:S01]  /*1820*/  UIADD3 UR14, UP6, UR14, -0x1, URZ ;  /* 0xffffffff0e0e7890 */ /* 0x000fe2000ffde03f */
[----:B------:R-:W-:Y:S01]  /*1830*/  BSSY B0, `(.L_x_12) ;  /* 0x0000051000007945 */ /* 0x000fe20003800000 */
[----:B------:R-:W-:Y:S01]  /*1840*/  UIADD3.X UR17, UR17, -0x1, URZ, UP5, !UPT ;  /* 0xffffffff11117890 */ /* 0x000fe2000affe43f */
[----:B-1----:R-:W-:-:S04]  /*1850*/  @!P1 IMAD.WIDE R24, R15, 0xc, R24 ;  /* 0x0000000c0f189825 */ /* 0x002fc800078e0218 */
[----:B------:R-:W-:Y:S01]  /*1860*/  IMAD.MOV.U32 R15, RZ, RZ, R10 ;  /* 0x000000ffff0f7224 */ /* 0x000fe200078e000a */
[----:B------:R1:W5:Y:S04]  /*1870*/  @!P1 LDG.E R8, desc[UR58][R24.64] ;  /* 0x0000003a18089981 */ /* 0x000368000c1e1900 */
[----:B------:R1:W5:Y:S01]  /*1880*/  @!P1 LDG.E R10, desc[UR58][R24.64+0x4] ;  /* 0x0000043a180a9981 */ /* 0x000362000c1e1900 */
[----:B------:R-:W-:Y:S01]  /*1890*/  ISETP.GE.AND P1, PT, R3, R0, PT ;  /* 0x000000000300720c */ /* 0x000fe20003f26270 */
[----:B------:R-:W-:Y:S01]  /*18a0*/  UIADD3.X UR15, UR15, -0x1, URZ, UP6, !UPT ;  /* 0xffffffff0f0f7890 */ /* 0x000fe2000b7fe43f */
[----:B------:R-:W-:Y:S01]  /*18b0*/  IMAD.MOV.U32 R6, RZ, RZ, RZ ;  /* 0x000000ffff067224 */ /* 0x000fe200078e00ff */
[----:B------:R-:W-:Y:S01]  /*18c0*/  UIADD3 UR4, UR8, -0x1, URZ ;  /* 0xffffffff08047890 */ /* 0x000fe2000fffe03f */
[----:B------:R-:W-:Y:S01]  /*18d0*/  IMAD.MOV.U32 R2, RZ, RZ, RZ ;  /* 0x000000ffff027224 */ /* 0x000fe200078e00ff */
[----:B------:R-:W-:Y:S01]  /*18e0*/  UIADD3 UR5, UR7, -0x1, URZ ;  /* 0xffffffff07057890 */ /* 0x000fe2000fffe03f */
[----:B------:R-:W-:-:S02]  /*18f0*/  IMAD.MOV.U32 R28, RZ, RZ, 0x7fffffff ;  /* 0x7fffffffff1c7424 */ /* 0x000fc400078e00ff */
[----:B------:R-:W-:-:S05]  /*1900*/  IMAD.MOV.U32 R29, RZ, RZ, RZ ;  /* 0x000000ffff1d7224 */ /* 0x000fca00078e00ff */
[----:B-1----:R-:W-:Y:S05]  /*1910*/  @P1 BRA `(.L_x_13) ;  /* 0x0000000400081947 */ /* 0x002fea0003800000 */
[----:B------:R-:W-:Y:S02]  /*1920*/  PLOP3.LUT P3, PT, PT, PT, UP0, 0x80, 0x0 ;  /* 0x000000000000781c */ /* 0x000fe40003f6f008 */
[C---:B------:R-:W-:Y:S02]  /*1930*/  IADD3 R17, P2, R15.reuse, UR16, RZ ;  /* 0x000000100f117c10 */ /* 0x040fe4000ff5e0ff */
[C---:B------:R-:W-:Y:S02]  /*1940*/  IADD3 R28, P1, R12.reuse, UR14, RZ ;  /* 0x0000000e0c1c7c10 */ /* 0x040fe4000ff3e0ff */
[----:B------:R-:W-:Y:S02]  /*1950*/  LEA.HI.X.SX32 R18, R15, UR17, 0x1, P2 ;  /* 0x000000110f127c11 */ /* 0x000fe400090f0eff */
[----:B------:R-:W-:-:S05]  /*1960*/  LEA.HI.X.SX32 R29, R12, UR15, 0x1, P1 ;  /* 0x0000000f0c1d7c11 */ /* 0x000fca00088f0eff */
[----:B------:R-:W-:Y:S05]  /*1970*/  @!P3 BRA `(.L_x_14) ;  /* 0x000000000030b947 */ /* 0x000fea0003800000 */
[----:B------:R-:W-:Y:S02]  /*1980*/  ULDC UR6, c[0x0][0x8dc] ;  /* 0x0002370000067ab9 */ /* 0x000fe40000000800 */
[----:B------:R-:W-:-:S05]  /*1990*/  IADD3 R15, P1, R28, UR6, RZ ;  /* 0x000000061c0f7c10 */ /* 0x000fca000ff3e0ff */
[----:B------:R-:W-:-:S04]  /*19a0*/  IMAD.X R29, RZ, RZ, R29, P1 ;  /* 0x000000ffff1d7224 */ /* 0x000fc800008e061d */
[----:B------:R-:W-:-:S04]  /*19b0*/  IMAD.WIDE.U32 R4, R29, UR20, RZ ;  /* 0x000000141d047c25 */ /* 0x000fc8000f8e00ff */
[----:B------:R-:W-:-:S04]  /*19c0*/  IMAD.WIDE.U32 R24, P1, R15, UR21, R4 ;  /* 0x000000150f187c25 */ /* 0x000fc8000f820004 */
[----:B------:R-:W-:-:S04]  /*19d0*/  IMAD.WIDE.U32 R4, R15, UR20, RZ ;  /* 0x000000140f047c25 */ /* 0x000fc8000f8e00ff */
[----:B------:R-:W-:Y:S01]  /*19e0*/  IMAD.X R27, RZ, RZ, RZ, P1 ;  /* 0x000000ffff1b7224 */ /* 0x000fe200008e06ff */
[----:B------:R-:W-:Y:S01]  /*19f0*/  IADD3 RZ, P1, R5, R24, RZ ;  /* 0x0000001805ff7210 */ /* 0x000fe20007f3e0ff */
[----:B------:R-:W-:-:S04]  /*1a00*/  IMAD.MOV.U32 R26, RZ, RZ, R25 ;  /* 0x000000ffff1a7224 */ /* 0x000fc800078e0019 */
[----:B------:R-:W-:-:S04]  /*1a10*/  IMAD.WIDE.U32.X R4, R29, UR21, R26, P1 ;  /* 0x000000151d047c25 */ /* 0x000fc800088e041a */
[----:B------:R-:W-:Y:S02]  /*1a20*/  IMAD.MOV.U32 R28, RZ, RZ, R4 ;  /* 0x000000ffff1c7224 */ /* 0x000fe400078e0004 */
[----:B------:R-:W-:-:S07]  /*1a30*/  IMAD.MOV.U32 R29, RZ, RZ, R5 ;  /* 0x000000ffff1d7224 */ /* 0x000fce00078e0005 */
.L_x_14:
[----:B------:R-:W-:Y:S05]  /*1a40*/  @!P0 BRA `(.L_x_15) ;  /* 0x0000000000308947 */ /* 0x000fea0003800000 */
[----:B------:R-:W-:Y:S02]  /*1a50*/  ULDC UR6, c[0x0][0x8f4] ;  /* 0x00023d0000067ab9 */ /* 0x000fe40000000800 */
[----:B------:R-:W-:-:S04]  /*1a60*/  IADD3 R15, P1, R17, UR6, RZ ;  /* 0x00000006110f7c10 */ /* 0x000fc8000ff3e0ff */
[----:B------:R-:W-:-:S05]  /*1a70*/  IADD3.X R17, RZ, R18, RZ, P1, !PT ;  /* 0x00000012ff117210 */ /* 0x000fca0000ffe4ff */
        /* <DEDUP_REMOVED lines=9> */
.L_x_15:
[----:B------:R-:W-:Y:S02]  /*1b10*/  SHF.R.U64 R5, R28, UR26, R29 ;  /* 0x0000001a1c057c19 */ /* 0x000fe4000800121d */
[----:B------:R-:W-:-:S03]  /*1b20*/  SHF.R.U64 R4, R17, UR30, R18 ;  /* 0x0000001e11047c19 */ /* 0x000fc60008001212 */
[----:B------:R-:W-:Y:S02]  /*1b30*/  VIADD R17, R5, UR4 ;  /* 0x0000000405117c36 */ /* 0x000fe40008000000 */
[----:B------:R-:W-:-:S03]  /*1b40*/  VIADD R18, R4, UR5 ;  /* 0x0000000504127c36 */ /* 0x000fc60008000000 */
[----:B------:R-:W-:Y:S02]  /*1b50*/  IABS R15, R17 ;  /* 0x00000011000f7213 */ /* 0x000fe40000000000 */
[----:B------:R-:W-:-:S03]  /*1b60*/  IABS R12, R18 ;  /* 0x00000012000c7213 */ /* 0x000fc60000000000 */
[----:B------:R-:W-:-:S04]  /*1b70*/  IMAD.HI.U32 R4, R15, UR13, RZ ;  /* 0x0000000d0f047c27 */ /* 0x000fc8000f8e00ff */
[----:B------:R-:W-:-:S04]  /*1b80*/  IMAD.HI.U32 R5, R12, UR19, RZ ;  /* 0x000000130c057c27 */ /* 0x000fc8000f8e00ff */
[----:B------:R-:W-:Y:S02]  /*1b90*/  IMAD R4, R4, UR29, R15 ;  /* 0x0000001d04047c24 */ /* 0x000fe4000f8e020f */
[----:B------:R-:W-:Y:S02]  /*1ba0*/  IMAD R5, R5, UR31, R12 ;  /* 0x0000001f05057c24 */ /* 0x000fe4000f8e020c */
[----:B------:R-:W-:Y:S01]  /*1bb0*/  IMAD.U32 R15, RZ, RZ, UR32 ;  /* 0x00000020ff0f7e24 */ /* 0x000fe2000f8e00ff */
[----:B------:R-:W-:Y:S01]  /*1bc0*/  ISETP.LT.U32.AND P1, PT, R4, UR28, PT ;  /* 0x0000001c04007c0c */ /* 0x000fe2000bf21070 */
[----:B------:R-:W-:Y:S01]  /*1bd0*/  IMAD.U32 R12, RZ, RZ, UR33 ;  /* 0x00000021ff0c7e24 */ /* 0x000fe2000f8e00ff */
[----:B------:R-:W-:-:S11]  /*1be0*/  ISETP.LT.U32.AND P2, PT, R5, UR27, PT ;  /* 0x0000001b05007c0c */ /* 0x000fd6000bf41070 */
[----:B------:R-:W-:Y:S01]  /*1bf0*/  @!P1 VIADD R4, R4, -UR28 ;  /* 0x8000001c04049c36 */ /* 0x000fe20008000000 */
[----:B------:R-:W-:Y:S01]  /*1c00*/  ISETP.GE.AND P1, PT, R18, RZ, PT ;  /* 0x000000ff1200720c */ /* 0x000fe20003f26270 */
[----:B------:R-:W-:Y:S01]  /*1c10*/  @!P2 VIADD R5, R5, -UR27 ;  /* 0x8000001b0505ac36 */ /* 0x000fe20008000000 */
[----:B------:R-:W-:Y:S02]  /*1c20*/  ISETP.GE.AND P2, PT, R17, RZ, PT ;  /* 0x000000ff1100720c */ /* 0x000fe40003f46270 */
[----:B------:R-:W-:Y:S02]  /*1c30*/  ISETP.LT.U32.AND P3, PT, R4, UR28, PT ;  /* 0x0000001c04007c0c */ /* 0x000fe4000bf61070 */
[----:B------:R-:W-:-:S11]  /*1c40*/  ISETP.LT.U32.AND P4, PT, R5, UR27, PT ;  /* 0x0000001b05007c0c */ /* 0x000fd6000bf81070 */
[----:B------:R-:W-:Y:S01]  /*1c50*/  @!P3 VIADD R4, R4, -UR28 ;  /* 0x8000001c0404bc36 */ /* 0x000fe20008000000 */
[----:B------:R-:W-:Y:S01]  /*1c60*/  PLOP3.LUT P3, PT, PT, PT, UP4, 0x80, 0x0 ;  /* 0x000000000000781c */ /* 0x000fe20003f6f048 */
[----:B------:R-:W-:Y:S01]  /*1c70*/  @!P4 VIADD R5, R5, -UR27 ;  /* 0x8000001b0505cc36 */ /* 0x000fe20008000000 */
[----:B------:R-:W-:Y:S01]  /*1c80*/  PLOP3.LUT P4, PT, PT, PT, UP2, 0x80, 0x0 ;  /* 0x000000000000781c */ /* 0x000fe20003f8f028 */
[----:B------:R-:W-:Y:S02]  /*1c90*/  @!P2 IMAD.MOV R4, RZ, RZ, -R4 ;  /* 0x000000ffff04a224 */ /* 0x000fe400078e0a04 */
[----:B------:R-:W-:Y:S01]  /*1ca0*/  @!P1 IMAD.MOV R5, RZ, RZ, -R5 ;  /* 0x000000ffff059224 */ /* 0x000fe200078e0a05 */
[----:B------:R-:W-:Y:S02]  /*1cb0*/  PLOP3.LUT P1, PT, PT, PT, UP3, 0x80, 0x0 ;  /* 0x000000000000781c */ /* 0x000fe40003f2f038 */
[----:B------:R-:W-:Y:S02]  /*1cc0*/  SEL R4, R15, R4, !P3 ;  /* 0x000000040f047207 */ /* 0x000fe40005800000 */
[----:B------:R-:W-:-:S03]  /*1cd0*/  SEL R5, R12, R5, !P4 ;  /* 0x000000050c057207 */ /* 0x000fc60006000000 */
[----:B------:R-:W-:Y:S01]  /*1ce0*/  IMAD.IADD R28, R17, 0x1, -R4 ;  /* 0x00000001111c7824 */ /* 0x000fe200078e0a04 */
[----:B------:R-:W-:-:S04]  /*1cf0*/  IADD3 R5, R18, -R5, RZ ;  /* 0x8000000512057210 */ /* 0x000fc80007ffe0ff */
[----:B------:R-:W-:Y:S01]  /*1d00*/  SEL R4, R5, R28, !P1 ;  /* 0x0000001c05047207 */ /* 0x000fe20004800000 */
[----:B------:R-:W-:-:S03]  /*1d10*/  IMAD R28, R28, R5, RZ ;  /* 0x000000051c1c7224 */ /* 0x000fc600078e02ff */
[----:B------:R-:W-:Y:S02]  /*1d20*/  SHF.R.S32.HI R5, RZ, 0x1f, R4 ;  /* 0x0000001fff057819 */ /* 0x000fe40000011404 */
[----:B------:R-:W-:-:S07]  /*1d30*/  SHF.R.S32.HI R29, RZ, 0x1f, R28 ;  /* 0x0000001fff1d7819 */ /* 0x000fce000001141c */
.L_x_13:
[----:B------:R-:W-:Y:S05]  /*1d40*/  BSYNC B0 ;  /* 0x0000000000007941 */ /* 0x000fea0003800000 */
.L_x_12:
[----:B------:R-:W1:Y:S01]  /*1d50*/  SHFL.UP PT, R15, R28, 0x1, RZ ;  /* 0x042000001c0f7989 */ /* 0x000e6200000e00ff */
[C---:B------:R-:W-:Y:S02]  /*1d60*/  ISETP.NE.AND P2, PT, R9.reuse, RZ, PT ;  /* 0x000000ff0900720c */ /* 0x040fe40003f45270 */
[C---:B------:R-:W-:Y:S01]  /*1d70*/  ISETP.GE.U32.AND P3, PT, R9.reuse, 0x2, PT ;  /* 0x000000020900780c */ /* 0x040fe20003f66070 */
[----:B------:R-:W2:Y:S01]  /*1d80*/  SHFL.UP PT, R12, R29, 0x1, RZ ;  /* 0x042000001d0c7989 */ /* 0x000ea200000e00ff */
[C---:B------:R-:W-:Y:S02]  /*1d90*/  ISETP.GE.U32.AND P4, PT, R9.reuse, 0x4, PT ;  /* 0x000000040900780c */ /* 0x040fe40003f86070 */
[C---:B------:R-:W-:Y:S02]  /*1da0*/  ISETP.GE.U32.AND P5, PT, R9.reuse, 0x8, PT ;  /* 0x000000080900780c */ /* 0x040fe40003fa6070 */
[----:B------:R-:W-:Y:S02]  /*1db0*/  ISETP.GE.U32.AND P6, PT, R9, 0x10, PT ;  /* 0x000000100900780c */ /* 0x000fe40003fc6070 */
[----:B-1----:R-:W-:-:S02]  /*1dc0*/  SEL R15, R15, RZ, P2 ;  /* 0x000000ff0f0f7207 */ /* 0x002fc40001000000 */
[----:B--2---:R-:W-:Y:S02]  /*1dd0*/  SEL R12, R12, RZ, P2 ;  /* 0x000000ff0c0c7207 */ /* 0x004fe40001000000 */
[----:B------:R-:W-:-:S05]  /*1de0*/  IADD3 R24, P1, R15, R28, RZ ;  /* 0x0000001c0f187210 */ /* 0x000fca0007f3e0ff */
[----:B------:R-:W-:Y:S01]  /*1df0*/  IMAD.X R17, R12, 0x1, R29, P1 ;  /* 0x000000010c117824 */ /* 0x000fe200008e061d */
[----:B------:R-:W1:Y:S04]  /*1e00*/  SHFL.UP PT, R15, R24, 0x2, RZ ;  /* 0x04400000180f7989 */ /* 0x000e6800000e00ff */
[----:B------:R-:W2:Y:S01]  /*1e10*/  SHFL.UP PT, R12, R17, 0x2, RZ ;  /* 0x04400000110c7989 */ /* 0x000ea200000e00ff */
[----:B-1----:R-:W-:-:S04]  /*1e20*/  SEL R15, R15, RZ, P3 ;  /* 0x000000ff0f0f7207 */ /* 0x002fc80001800000 */
[----:B------:R-:W-:Y:S02]  /*1e30*/  IADD3 R18, P1, R15, R24, RZ ;  /* 0x000000180f127210 */ /* 0x000fe40007f3e0ff */
[----:B--2---:R-:W-:-:S03]  /*1e40*/  SEL R12, R12, RZ, P3 ;  /* 0x000000ff0c0c7207 */ /* 0x004fc60001800000 */
[----:B------:R-:W1:Y:S02]  /*1e50*/  SHFL.UP PT, R15, R18, 0x4, RZ ;  /* 0x04800000120f7989 */ /* 0x000e6400000e00ff */
[----:B------:R-:W-:-:S05]  /*1e60*/  IMAD.X R25, R12, 0x1, R17, P1 ;  /* 0x000000010c197824 */ /* 0x000fca00008e0611 */
        /* <DEDUP_REMOVED lines=15> */
[----:B--2---:R-:W-:-:S05]  /*1f60*/  SEL R12, R12, RZ, P6 ;  /* 0x000000ff0c0c7207 */ /* 0x004fca0003000000 */
[----:B------:R-:W-:Y:S01]  /*1f70*/  IMAD.X R17, R12, 0x1, R25, P1 ;  /* 0x000000010c117824 */ /* 0x000fe200008e0619 */
[----:B------:R-:W-:-:S04]  /*1f80*/  ISETP.GT.U32.AND P1, PT, R15, UR10, PT ;  /* 0x0000000a0f007c0c */ /* 0x000fc8000bf24070 */
[----:B------:R-:W-:-:S13]  /*1f90*/  ISETP.GT.U32.AND.EX P1, PT, R17, UR9, PT, P1 ;  /* 0x0000000911007c0c */ /* 0x000fda000bf24110 */
[----:B------:R-:W-:-:S04]  /*1fa0*/  VOTE.ANY R12, PT, P1 ;  /* 0x00000000000c7806 */ /* 0x000fc800008e0100 */
[----:B------:R-:W-:-:S13]  /*1fb0*/  ISETP.NE.AND P1, PT, R12, RZ, PT ;  /* 0x000000ff0c00720c */ /* 0x000fda0003f25270 */
[----:B------:R-:W-:Y:S05]  /*1fc0*/  @P1 BRA `(.L_x_16) ;  /* 0x00000008006c1947 */ /* 0x000fea0003800000 */
[----:B------:R-:W1:Y:S01]  /*1fd0*/  LDC R0, c[0x0][0x910] ;  /* 0x00024400ff007b82 */ /* 0x000e620000000800 */
[----:B------:R-:W-:Y:S01]  /*1fe0*/  IMAD.MOV.U32 R26, RZ, RZ, R15 ;  /* 0x000000ffff1a7224 */ /* 0x000fe200078e000f */
[----:B------:R-:W-:Y:S01]  /*1ff0*/  ULDC UR13, c[0x0][0x8f4] ;  /* 0x00023d00000d7ab9 */ /* 0x000fe20000000800 */
[----:B------:R-:W-:Y:S01]  /*2000*/  IMAD.MOV.U32 R27, RZ, RZ, R17 ;  /* 0x000000ffff1b7224 */ /* 0x000fe200078e0011 */
[----:B------:R-:W-:Y:S01]  /*2010*/  ULDC UR6, c[0x0][0x8dc] ;  /* 0x0002370000067ab9 */ /* 0x000fe20000000800 */
[----:B------:R-:W-:Y:S01]  /*2020*/  ULDC UR19, c[0x0][0x8d8] ;  /* 0x0002360000137ab9 */ /* 0x000fe20000000800 */
[----:B------:R-:W-:Y:S01]  /*2030*/  ULDC UR24, c[0x0][0x8f0] ;  /* 0x00023c0000187ab9 */ /* 0x000fe20000000800 */
[----:B------:R-:W-:Y:S01]  /*2040*/  ULDC.64 UR20, c[0x0][0x8d0] ;  /* 0x0002340000147ab9 */ /* 0x000fe20000000a00 */
[----:B------:R-:W-:-:S05]  /*2050*/  ULDC.64 UR22, c[0x0][0x8e8] ;  /* 0x00023a0000167ab9 */ /* 0x000fca0000000a00 */
.L_x_21:
[----:B------:R-:W-:Y:S02]  /*2060*/  IMAD.MOV.U32 R3, RZ, RZ, R7 ;  /* 0x000000ffff037224 */ /* 0x000fe400078e0007 */
[----:B------:R-:W-:Y:S02]  /*2070*/  VIADD R7, R7, 0x20 ;  /* 0x0000002007077836 */ /* 0x000fe40000000000 */
[----:B-----5:R-:W-:-:S03]  /*2080*/  IMAD.MOV.U32 R12, RZ, RZ, R8 ;  /* 0x000000ffff0c7224 */ /* 0x020fc600078e0008 */
[----:B-1----:R-:W-:-:S13]  /*2090*/  ISETP.GE.AND P1, PT, R7, R0, PT ;  /* 0x000000000700720c */ /* 0x002fda0003f26270 */
[----:B------:R-:W1:Y:S01]  /*20a0*/  @!P1 LDC.64 R24, c[0x0][0x918] ;  /* 0x00024600ff189b82 */ /* 0x000e620000000a00 */
[----:B------:R-:W-:Y:S01]  /*20b0*/  @!P1 VIADD R15, R3, 0x20 ;  /* 0x00000020030f9836 */ /* 0x000fe20000000000 */
[----:B------:R2:W3:Y:S01]  /*20c0*/  SHFL.IDX PT, R2, R27, 0x1f, 0x1f ;  /* 0x03e01f001b027f89 */ /* 0x0004e200000e0000 */
[----:B------:R-:W-:Y:S03]  /*20d0*/  BSSY B0, `(.L_x_17) ;  /* 0x0000065000007945 */ /* 0x000fe60003800000 */
[----:B------:R2:W4:Y:S01]  /*20e0*/  SHFL.IDX PT, R6, R26, 0x1f, 0x1f ;  /* 0x03e01f001a067f89 */ /* 0x00052200000e0000 */
[----:B-1----:R-:W-:-:S04]  /*20f0*/  @!P1 IMAD.WIDE R24, R15, 0xc, R24 ;  /* 0x0000000c0f189825 */ /* 0x002fc800078e0218 */
[----:B------:R-:W-:Y:S01]  /*2100*/  IMAD.MOV.U32 R15, RZ, RZ, R10 ;  /* 0x000000ffff0f7224 */ /* 0x000fe200078e000a */
[----:B------:R2:W5:Y:S04]  /*2110*/  @!P1 LDG.E R8, desc[UR58][R24.64] ;  /* 0x0000003a18089981 */ /* 0x000568000c1e1900 */
[----:B------:R2:W5:Y:S01]  /*2120*/  @!P1 LDG.E R10, desc[UR58][R24.64+0x4] ;  /* 0x0000043a180a9981 */ /* 0x000562000c1e1900 */
[----:B------:R-:W-:Y:S01]  /*2130*/  ISETP.GE.AND P1, PT, R3, R0, PT ;  /* 0x000000000300720c */ /* 0x000fe20003f26270 */
[----:B------:R-:W-:Y:S02]  /*2140*/  IMAD.MOV.U32 R28, RZ, RZ, 0x7fffffff ;  /* 0x7fffffffff1c7424 */ /* 0x000fe400078e00ff */
[----:B------:R-:W-:-:S10]  /*2150*/  IMAD.MOV.U32 R29, RZ, RZ, RZ ;  /* 0x000000ffff1d7224 */ /* 0x000fd400078e00ff */
[----:B--234-:R-:W-:Y:S05]  /*2160*/  @P1 BRA `(.L_x_18) ;  /* 0x00000004006c1947 */ /* 0x01cfea0003800000 */
[----:B------:R-:W-:Y:S02]  /*2170*/  IABS R31, R20 ;  /* 0x00000014001f7213 */ /* 0x000fe40000000000 */
[C---:B------:R-:W-:Y:S02]  /*2180*/  IADD3 R17, P1, R12.reuse, UR14, RZ ;  /* 0x0000000e0c117c10 */ /* 0x040fe4000ff3e0ff */
[----:B------:R-:W1:Y:S02]  /*2190*/  I2F.RP R4, R31 ;  /* 0x0000001f00047306 */ /* 0x000e640000209400 */
[----:B------:R-:W-:Y:S02]  /*21a0*/  LEA.HI.X.SX32 R18, R12, UR15, 0x1, P1 ;  /* 0x0000000f0c127c11 */ /* 0x000fe400088f0eff */
[----:B------:R-:W-:-:S04]  /*21b0*/  IADD3 R12, P1, R15, UR16, RZ ;  /* 0x000000100f0c7c10 */ /* 0x000fc8000ff3e0ff */
[----:B------:R-:W-:Y:S02]  /*21c0*/  LEA.HI.X.SX32 R15, R15, UR17, 0x1, P1 ;  /* 0x000000110f0f7c11 */ /* 0x000fe400088f0eff */
[----:B------:R-:W-:Y:S01]  /*21d0*/  PLOP3.LUT P1, PT, PT, PT, UP0, 0x80, 0x0 ;  /* 0x000000000000781c */ /* 0x000fe20003f2f008 */
[----:B-1----:R-:W1:Y:S02]  /*21e0*/  MUFU.RCP R4, R4 ;  /* 0x0000000400047308 */ /* 0x002e640000001000 */
[----:B-1----:R-:W-:-:S06]  /*21f0*/  VIADD R5, R4, 0xffffffe ;  /* 0x0ffffffe04057836 */ /* 0x002fcc0000000000 */
[----:B------:R-:W1:Y:S02]  /*2200*/  F2I.FTZ.U32.TRUNC.NTZ R33, R5 ;  /* 0x0000000500217305 */ /* 0x000e64000021f000 */
[----:B-1----:R-:W-:Y:S02]  /*2210*/  IADD3 R28, RZ, -R33, RZ ;  /* 0x80000021ff1c7210 */ /* 0x002fe40007ffe0ff */
[----:B------:R-:W-:Y:S05]  /*2220*/  @!P1 BRA `(.L_x_19) ;  /* 0x00000000002c9947 */ /* 0x000fea0003800000 */
        /* <DEDUP_REMOVED lines=11> */
.L_x_19:
        /* <DEDUP_REMOVED lines=12> */
.L_x_20:
[----:B------:R-:W-:Y:S01]  /*23a0*/  SHF.R.U64 R12, R12, UR24, R15 ;  /* 0x000000180c0c7c19 */ /* 0x000fe2000800120f */
[----:B------:R-:W-:Y:S01]  /*23b0*/  IMAD.MOV.U32 R4, RZ, RZ, R28 ;  /* 0x000000ffff047224 */ /* 0x000fe200078e001c */
[----:B------:R-:W-:Y:S02]  /*23c0*/  IABS R5, R20 ;  /* 0x0000001400057213 */ /* 0x000fe40000000000 */
[----:B------:R-:W-:Y:S01]  /*23d0*/  SHF.R.U64 R17, R17, UR19, R18 ;  /* 0x0000001311117c19 */ /* 0x000fe20008001212 */
[----:B------:R-:W-:Y:S01]  /*23e0*/  VIADD R15, R12, UR5 ;  /* 0x000000050c0f7c36 */ /* 0x000fe20008000000 */
[----:B------:R-:W-:Y:S01]  /*23f0*/  IABS R28, R11 ;  /* 0x0000000b001c7213 */ /* 0x000fe20000000000 */
[----:B------:R-:W-:Y:S02]  /*2400*/  IMAD R12, R4, R31, RZ ;  /* 0x0000001f040c7224 */ /* 0x000fe400078e02ff */
[----:B------:R-:W-:Y:S01]  /*2410*/  IMAD.MOV R25, RZ, RZ, -R5 ;  /* 0x000000ffff197224 */ /* 0x000fe200078e0a05 */
[----:B------:R-:W-:Y:S01]  /*2420*/  IABS R24, R15 ;  /* 0x0000000f00187213 */ /* 0x000fe20000000000 */
[----:B------:R-:W-:-:S02]  /*2430*/  IMAD.MOV.U32 R4, RZ, RZ, RZ ;  /* 0x000000ffff047224 */ /* 0x000fc400078e00ff */
[----:B------:R-:W-:Y:S02]  /*2440*/  IMAD.MOV.U32 R5, RZ, RZ, R33 ;  /* 0x000000ffff057224 */ /* 0x000fe400078e0021 */
[----:B------:R-:W-:Y:S02]  /*2450*/  VIADD R18, R17, UR4 ;  /* 0x0000000411127c36 */ /* 0x000fe40008000000 */
[----:B------:R-:W-:Y:S01]  /*2460*/  IMAD.HI.U32 R4, R33, R12, R4 ;  /* 0x0000000c21047227 */ /* 0x000fe200078e0004 */
[----:B------:R-:W-:Y:S02]  /*2470*/  MOV R5, R24 ;  /* 0x0000001800057202 */ /* 0x000fe40000000f00 */
[----:B------:R-:W-:Y:S01]  /*2480*/  IABS R24, R11 ;  /* 0x0000000b00187213 */ /* 0x000fe20000000000 */
[----:B------:R-:W-:Y:S02]  /*2490*/  IMAD.MOV.U32 R12, RZ, RZ, R25 ;  /* 0x000000ffff0c7224 */ /* 0x000fe400078e0019 */
[----:B------:R-:W-:Y:S01]  /*24a0*/  IMAD.HI.U32 R4, R4, R5, RZ ;  /* 0x0000000504047227 */ /* 0x000fe200078e00ff */
[----:B------:R-:W1:Y:S03]  /*24b0*/  I2F.RP R25, R24 ;  /* 0x0000001800197306 */ /* 0x000e660000209400 */
[----:B------:R-:W-:-:S05]  /*24c0*/  IMAD R12, R4, R12, R5 ;  /* 0x0000000c040c7224 */ /* 0x000fca00078e0205 */
[----:B------:R-:W-:Y:S01]  /*24d0*/  ISETP.GT.U32.AND P1, PT, R31, R12, PT ;  /* 0x0000000c1f00720c */ /* 0x000fe20003f24070 */
[----:B-1----:R-:W1:-:S12]  /*24e0*/  MUFU.RCP R25, R25 ;  /* 0x0000001900197308 */ /* 0x002e580000001000 */
[----:B------:R-:W-:Y:S02]  /*24f0*/  @!P1 IMAD.IADD R12, R12, 0x1, -R31 ;  /* 0x000000010c0c9824 */ /* 0x000fe400078e0a1f */
[----:B-1----:R-:W-:-:S04]  /*2500*/  VIADD R4, R25, 0xffffffe ;  /* 0x0ffffffe19047836 */ /* 0x002fc80000000000 */
[----:B------:R1:W2:Y:S02]  /*2510*/  F2I.FTZ.U32.TRUNC.NTZ R5, R4 ;  /* 0x0000000400057305 */ /* 0x0002a4000021f000 */
[----:B-1----:R-:W-:Y:S02]  /*2520*/  IMAD.MOV.U32 R4, RZ, RZ, RZ ;  /* 0x000000ffff047224 */ /* 0x002fe400078e00ff */
[----:B--2---:R-:W-:-:S04]  /*2530*/  IMAD.MOV R27, RZ, RZ, -R5 ;  /* 0x000000ffff1b7224 */ /* 0x004fc800078e0a05 */
[----:B------:R-:W-:Y:S01]  /*2540*/  IMAD R17, R27, R24, RZ ;  /* 0x000000181b117224 */ /* 0x000fe200078e02ff */
[----:B------:R-:W-:-:S03]  /*2550*/  IABS R27, R18 ;  /* 0x00000012001b7213 */ /* 0x000fc60000000000 */
[----:B------:R-:W-:-:S04]  /*2560*/  IMAD.HI.U32 R26, R5, R17, R4 ;  /* 0x00000011051a7227 */ /* 0x000fc800078e0004 */
[----:B------:R-:W-:Y:S02]  /*2570*/  IMAD.MOV.U32 R5, RZ, RZ, R27 ;  /* 0x000000ffff057224 */ /* 0x000fe400078e001b */
[----:B------:R-:W-:Y:S02]  /*2580*/  IMAD.MOV R17, RZ, RZ, -R28 ;  /* 0x000000ffff117224 */ /* 0x000fe400078e0a1c */
[----:B------:R-:W-:-:S04]  /*2590*/  IMAD.HI.U32 R4, R26, R5, RZ ;  /* 0x000000051a047227 */ /* 0x000fc800078e00ff */
[----:B------:R-:W-:-:S05]  /*25a0*/  IMAD R5, R4, R17, R5 ;  /* 0x0000001104057224 */ /* 0x000fca00078e0205 */
[----:B------:R-:W-:-:S13]  /*25b0*/  ISETP.GT.U32.AND P1, PT, R24, R5, PT ;  /* 0x000000051800720c */ /* 0x000fda0003f24070 */
[----:B------:R-:W-:Y:S01]  /*25c0*/  @!P1 IMAD.IADD R5, R5, 0x1, -R24 ;  /* 0x0000000105059824 */ /* 0x000fe200078e0a18 */
[----:B------:R-:W-:-:S13]  /*25d0*/  ISETP.GT.U32.AND P1, PT, R31, R12, PT ;  /* 0x0000000c1f00720c */ /* 0x000fda0003f24070 */
[----:B------:R-:W-:Y:S01]  /*25e0*/  @!P1 IMAD.IADD R12, R12, 0x1, -R31 ;  /* 0x000000010c0c9824 */ /* 0x000fe200078e0a1f */
[----:B------:R-:W-:-:S03]  /*25f0*/  ISETP.GT.U32.AND P1, PT, R24, R5, PT ;  /* 0x000000051800720c */ /* 0x000fc60003f24070 */
[----:B------:R-:W-:-:S10]  /*2600*/  IMAD.MOV.U32 R4, RZ, RZ, R12 ;  /* 0x000000ffff047224 */ /* 0x000fd400078e000c */
[----:B------:R-:W-:Y:S01]  /*2610*/  @!P1 IMAD.IADD R5, R5, 0x1, -R24 ;  /* 0x0000000105059824 */ /* 0x000fe200078e0a18 */
[----:B------:R-:W-:-:S13]  /*2620*/  ISETP.GE.AND P1, PT, R15, RZ, PT ;  /* 0x000000ff0f00720c */ /* 0x000fda0003f26270 */
[----:B------:R-:W-:Y:S01]  /*2630*/  @!P1 IMAD.MOV R4, RZ, RZ, -R4 ;  /* 0x000000ffff049224 */ /* 0x000fe200078e0a04 */
[----:B------:R-:W-:-:S13]  /*2640*/  ISETP.GE.AND P1, PT, R18, RZ, PT ;  /* 0x000000ff1200720c */ /* 0x000fda0003f26270 */
[----:B------:R-:W-:Y:S01]  /*2650*/  @!P1 IMAD.MOV R5, RZ, RZ, -R5 ;  /* 0x000000ffff059224 */ /* 0x000fe200078e0a05 */
[----:B------:R-:W-:-:S13]  /*2660*/  ISETP.NE.AND P1, PT, RZ, UR7, PT ;  /* 0x00000007ff007c0c */ /* 0x000fda000bf25270 */
[----:B------:R-:W-:Y:S02]  /*2670*/  @!P1 LOP3.LUT R4, RZ, UR7, RZ, 0x33, !PT ;  /* 0x00000007ff049c12 */ /* 0x000fe4000f8e33ff */
[----:B------:R-:W-:-:S03]  /*2680*/  ISETP.NE.AND P1, PT, RZ, UR8, PT ;  /* 0x00000008ff007c0c */ /* 0x000fc6000bf25270 */
[----:B------:R-:W-:-:S10]  /*2690*/  IMAD.IADD R4, R15, 0x1, -R4 ;  /* 0x000000010f047824 */ /* 0x000fd400078e0a04 */
[----:B------:R-:W-:Y:S02]  /*26a0*/  @!P1 LOP3.LUT R5, RZ, UR8, RZ, 0x33, !PT ;  /* 0x00000008ff059c12 */ /* 0x000fe4000f8e33ff */
[----:B------:R-:W-:Y:S02]  /*26b0*/  PLOP3.LUT P1, PT, PT, PT, UP3, 0x80, 0x0 ;  /* 0x000000000000781c */ /* 0x000fe40003f2f038 */
[----:B------:R-:W-:-:S04]  /*26c0*/  IADD3 R5, -R5, R18, RZ ;  /* 0x0000001205057210 */ /* 0x000fc80007ffe1ff */
[CC--:B------:R-:W-:Y:S01]  /*26d0*/  SEL R15, R4.reuse, R5.reuse, !P1 ;  /* 0x00000005040f7207 */ /* 0x0c0fe20004800000 */
[----:B------:R-:W-:-:S03]  /*26e0*/  IMAD R28, R4, R5, RZ ;  /* 0x00000005041c7224 */ /* 0x000fc600078e02ff */
[--C-:B------:R-:W-:Y:S01]  /*26f0*/  SHF.R.S32.HI R5, RZ, 0x1f, R15.reuse ;  /* 0x0000001fff057819 */ /* 0x100fe2000001140f */
[----:B------:R-:W-:Y:S01]  /*2700*/  IMAD.MOV.U32 R4, RZ, RZ, R15 ;  /* 0x000000ffff047224 */ /* 0x000fe200078e000f */
[----:B------:R-:W-:-:S07]  /*2710*/  SHF.R.S32.HI R29, RZ, 0x1f, R28 ;  /* 0x0000001fff1d7819 */ /* 0x000fce000001141c */
.L_x_18:
[----:B------:R-:W-:Y:S05]  /*2720*/  BSYNC B0 ;  /* 0x0000000000007941 */ /* 0x000fea0003800000 */
.L_x_17:
[----:B------:R-:W1:Y:S04]  /*2730*/  SHFL.UP PT, R15, R28, 0x1, RZ ;  /* 0x042000001c0f7989 */ /* 0x000e6800000e00ff */
[----:B------:R-:W2:Y:S01]  /*2740*/  SHFL.UP PT, R12, R29, 0x1, RZ ;  /* 0x042000001d0c7989 */ /* 0x000ea200000e00ff */
[----:B-1----:R-:W-:Y:S02]  /*2750*/  SEL R15, R15, RZ, P2 ;  /* 0x000000ff0f0f7207 */ /* 0x002fe40001000000 */
[----:B--2---:R-:W-:Y:S02]  /*2760*/  SEL R12, R12, RZ, P2 ;  /* 0x000000ff0c0c7207 */ /* 0x004fe40001000000 */
[----:B------:R-:W-:-:S05]  /*2770*/  IADD3 R18, P1, R15, R28, RZ ;  /* 0x0000001c0f127210 */ /* 0x000fca0007f3e0ff */
[----:B------:R-:W-:Y:S01]  /*2780*/  IMAD.X R25, R12, 0x1, R29, P1 ;  /* 0x000000010c197824 */ /* 0x000fe200008e061d */
        /* <DEDUP_REMOVED lines=24> */
[----:B------:R-:W-:-:S05]  /*2910*/  IADD3 R26, P1, R15, R6, RZ ;  /* 0x000000060f1a7210 */ /* 0x000fca0007f3e0ff */
[----:B------:R-:W-:Y:S01]  /*2920*/  IMAD.X R27, R17, 0x1, R2, P1 ;  /* 0x00000001111b7824 */ /* 0x000fe200008e0602 */
[----:B------:R-:W-:-:S04]  /*2930*/  ISETP.GT.U32.AND P1, PT, R26, UR10, PT ;  /* 0x0000000a1a007c0c */ /* 0x000fc8000bf24070 */
[----:B------:R-:W-:-:S13]  /*2940*/  ISETP.GT.U32.AND.EX P1, PT, R27, UR9, PT, P1 ;  /* 0x000000091b007c0c */ /* 0x000fda000bf24110 */
[----:B------:R-:W-:-:S04]  /*2950*/  VOTE.ANY R12, PT, P1 ;  /* 0x00000000000c7806 */ /* 0x000fc800008e0100 */
[----:B------:R-:W-:-:S13]  /*2960*/  ISETP.NE.AND P1, PT, R12, RZ, PT ;  /* 0x000000ff0c00720c */ /* 0x000fda0003f25270 */
[----:B------:R-:W-:Y:S05]  /*2970*/  @!P1 BRA `(.L_x_21) ;  /* 0xfffffff400b89947 */ /* 0x000fea000383ffff */
.L_x_16:
[----:B------:R-:W1:Y:S08]  /*2980*/  BREV R12, R12 ;  /* 0x0000000c000c7301 */ /* 0x000e700000000000 */
[----:B-1----:R-:W1:Y:S02]  /*2990*/  FLO.U32.SH R7, R12 ;  /* 0x0000000c00077300 */ /* 0x002e6400000e0400 */
[----:B-1----:R-:W1:Y:S02]  /*29a0*/  SHFL.IDX PT, R3, R3, R7, 0x1f ;  /* 0x00001f0703037589 */ /* 0x002e6400000e0000 */
[----:B-1----:R-:W-:-:S13]  /*29b0*/  R2UR UR6, R3 ;  /* 0x00000000030672ca */ /* 0x002fda00000e0000 */
[----:B------:R-:W-:-:S05]  /*29c0*/  VIADD R27, R9, UR6 ;  /* 0x00000006091b7c36 */ /* 0x000fca0008000000 */
[----:B------:R-:W-:-:S13]  /*29d0*/  ISETP.GE.AND P1, PT, R27, R0, PT ;  /* 0x000000001b00720c */ /* 0x000fda0003f26270 */
[----:B------:R-:W1:Y:S02]  /*29e0*/  @!P1 LDC.64 R24, c[0x0][0x918] ;  /* 0x00024600ff189b82 */ /* 0x000e640000000a00 */
[----:B-1----:R-:W-:-:S05]  /*29f0*/  @!P1 IMAD.WIDE R24, R27, 0xc, R24 ;  /* 0x0000000c1b189825 */ /* 0x002fca00078e0218 */
[----:B-----5:R1:W5:Y:S04]  /*2a00*/  @!P1 LDG.E R8, desc[UR58][R24.64] ;  /* 0x0000003a18089981 */ /* 0x020368000c1e1900 */
[----:B------:R1:W5:Y:S01]  /*2a10*/  @!P1 LDG.E R10, desc[UR58][R24.64+0x4] ;  /* 0x0000043a180a9981 */ /* 0x000362000c1e1900 */
[----:B------:R-:W-:-:S03]  /*2a20*/  IADD3 R18, P1, P2, R15, R6, -R28 ;  /* 0x000000060f127210 */ /* 0x000fc60007a3e81c */
[----:B------:R-:W-:Y:S01]  /*2a30*/  SHFL.IDX PT, R6, R28, R7, 0x1f ;  /* 0x00001f071c067589 */ /* 0x000fe200000e0000 */
[----:B------:R-:W-:-:S03]  /*2a40*/  IADD3.X R26, R17, R2, ~R29, P1, P2 ;  /* 0x00000002111a7210 */ /* 0x000fc60000fe4c1d */
[----:B------:R-:W2:Y:S04]  /*2a50*/  SHFL.IDX PT, R18, R18, R7, 0x1f ;  /* 0x00001f0712127589 */ /* 0x000ea800000e0000 */
[----:B------:R-:W3:Y:S04]  /*2a60*/  SHFL.IDX PT, R26, R26, R7, 0x1f ;  /* 0x00001f071a1a7589 */ /* 0x000ee800000e0000 */
[----:B------:R-:W4:Y:S04]  /*2a70*/  SHFL.IDX PT, R2, R29, R7, 0x1f ;  /* 0x00001f071d027589 */ /* 0x000f2800000e0000 */
[----:B------:R-:W1:Y:S04]  /*2a80*/  SHFL.IDX PT, R5, R5, R7, 0x1f ;  /* 0x00001f0705057589 */ /* 0x000e6800000e0000 */
[----:B------:R4:W1:Y:S01]  /*2a90*/  SHFL.IDX PT, R4, R4, R7, 0x1f ;  /* 0x00001f0704047589 */ /* 0x00086200000e0000 */
[----:B--2---:R-:W-:-:S02]  /*2aa0*/  R2UR UR5, R18 ;  /* 0x00000000120572ca */ /* 0x004fc400000e0000 */
[----:B---3--:R-:W-:Y:S01]  /*2ab0*/  R2UR UR4, R26 ;  /* 0x000000001a0472ca */ /* 0x008fe200000e0000 */
[----:B----4-:R-:W-:-:S14]  /*2ac0*/  IMAD.MOV.U32 R7, RZ, RZ, R2 ;  /* 0x000000ffff077224 */ /* 0x010fdc00078e0002 */
.L_x_11:
[----:B------:R-:W-:Y:S01]  /*2ad0*/  ISETP.LE.AND P1, PT, R0, UR6, PT ;  /* 0x0000000600007c0c */ /* 0x000fe2000bf23270 */
[----:B------:R-:W-:Y:S02]  /*2ae0*/  IMAD.MOV.U32 R17, RZ, RZ, -0x1 ;  /* 0xffffffffff117424 */ /* 0x000fe400078e00ff */
[----:B------:R-:W-:-:S10]  /*2af0*/  IMAD.MOV.U32 R18, RZ, RZ, -0x1 ;  /* 0xffffffffff127424 */ /* 0x000fd400078e00ff */
[----:B------:R-:W-:Y:S05]  /*2b00*/  @P1 BRA `(.L_x_10) ;  /* 0x0000000400041947 */ /* 0x000fea0003800000 */
[----:B------:R-:W-:Y:S01]  /*2b10*/  UIADD3 UR15, UP2, -UR5, UR10, URZ ;  /* 0x0000000a050f7290 */ /* 0x000fe2000ff5e13f */
[----:B------:R-:W2:Y:S01]  /*2b20*/  S2UR UR19, SR_CTAID.Y ;  /* 0x00000000001379c3 */ /* 0x000ea20000002600 */
[----:B------:R-:W-:Y:S01]  /*2b30*/  ULDC UR17, c[0x0][0x8c0] ;  /* 0x0002300000117ab9 */ /* 0x000fe20000000800 */
[----:B------:R-:W-:Y:S01]  /*2b40*/  ULDC UR21, c[0x0][0x8b0] ;  /* 0x00022c0000157ab9 */ /* 0x000fe20000000800 */
[----:B------:R-:W-:Y:S01]  /*2b50*/  UIADD3.X UR11, ~UR4, UR9, URZ, UP2, !UPT ;  /* 0x00000009040b7290 */ /* 0x000fe200097fe53f */
[--C-:B-1----:R-:W-:Y:S01]  /*2b60*/  SHF.R.U32.HI R25, RZ, UR21, R5.reuse ;  /* 0x00000015ff197c19 */ /* 0x102fe20008011605 */
[----:B------:R-:W-:Y:S01]  /*2b70*/  ULDC UR20, c[0x0][0x904] ;  /* 0x0002410000147ab9 */ /* 0x000fe20000000800 */
[----:B------:R-:W-:Y:S01]  /*2b80*/  ULDC UR13, c[0x0][0x8a8] ;  /* 0x00022a00000d7ab9 */ /* 0x000fe20000000800 */
[----:B------:R-:W-:Y:S01]  /*2b90*/  USHF.R.U32.HI UR16, URZ, UR17, UR11 ;  /* 0x000000113f107299 */ /* 0x000fe2000801160b */
[----:B------:R-:W-:Y:S01]  /*2ba0*/  SHF.R.U64 R24, R4, UR21, R5 ;  /* 0x0000001504187c19 */ /* 0x000fe20008001205 */
[----:B------:R-:W-:-:S02]  /*2bb0*/  USHF.R.U64 UR15, UR15, UR17, UR11 ;  /* 0x000000110f0f7299 */ /* 0x000fc4000800120b */
[----:B------:R-:W-:Y:S02]  /*2bc0*/  USHF.R.U32.HI UR14, URZ, UR21, UR16 ;  /* 0x000000153f0e7299 */ /* 0x000fe40008011610 */
[----:B------:R-:W-:Y:S02]  /*2bd0*/  UIADD3 UR13, UR13, -0x1, URZ ;  /* 0xffffffff0d0d7890 */ /* 0x000fe4000fffe03f */
[----:B------:R-:W-:Y:S02]  /*2be0*/  USHF.R.U32.HI UR22, URZ, UR20, UR14 ;  /* 0x000000143f167299 */ /* 0x000fe4000801160e */
[----:B------:R-:W-:Y:S02]  /*2bf0*/  USHF.R.U64 UR16, UR15, UR21, UR16 ;  /* 0x000000150f107299 */ /* 0x000fe40008001210 */
[----:B------:R-:W-:Y:S02]  /*2c00*/  ULOP3.LUT UR15, UR15, UR13, URZ, 0xc0, !UPT ;  /* 0x0000000d0f0f7292 */ /* 0x000fe4000f8ec03f */
[----:B------:R-:W-:Y:S01]  /*2c10*/  LOP3.LUT R0, R25, UR22, RZ, 0xfc, !PT ;  /* 0x0000001619007c12 */ /* 0x000fe2000f8efcff */
[----:B------:R-:W-:-:S02]  /*2c20*/  USHF.R.U64 UR14, UR16, UR20, UR14 ;  /* 0x00000014100e7299 */ /* 0x000fc4000800120e */
[----:B--2---:R-:W-:Y:S01]  /*2c30*/  USEL UR11, UR40, UR19, !UP3 ;  /* 0x00000013280b7287 */ /* 0x004fe2000d800000 */
[----:B------:R-:W-:-:S13]  /*2c40*/  ISETP.NE.U32.AND P1, PT, R0, RZ, PT ;  /* 0x000000ff0000720c */ /* 0x000fda0003f25070 */
[----:B------:R-:W-:Y:S05]  /*2c50*/  @!P1 BRA `(.L_x_22) ;  /* 0x0000000000149947 */ /* 0x000fea0003800000 */
[----:B------:R-:W-:-:S07]  /*2c60*/  MOV R12, 0x2c80 ;  /* 0x00002c80000c7802 */ /* 0x000fce0000000f00 */
[----:B-----5:R-:W-:Y:S05]  /*2c70*/  CALL.REL.NOINC `($__internal_0_$__cuda_sm20_div_u64) ;  /* 0x000000cc00007944 */ /* 0x020fea0003c00000 */
[----:B------:R-:W-:-:S04]  /*2c80*/  IMAD.MOV R12, RZ, RZ, -R0 ;  /* 0x000000ffff0c7224 */ /* 0x000fc800078e0a00 */
[----:B------:R-:W-:Y:S01]  /*2c90*/  IMAD R12, R24, R12, UR14 ;  /* 0x0000000e180c7e24 */ /* 0x000fe2000f8e020c */
[----:B------:R-:W-:Y:S06]  /*2ca0*/  BRA `(.L_x_23) ;  /* 0x0000000000507947 */ /* 0x000fec0003800000 */
.L_x_22:
[----:B------:R-:W1:Y:S01]  /*2cb0*/  I2F.U32.RP R0, R24 ;  /* 0x0000001800007306 */ /* 0x000e620000209000 */
[----:B------:R-:W-:-:S07]  /*2cc0*/  ISETP.NE.U32.AND P3, PT, R24, RZ, PT ;  /* 0x000000ff1800720c */ /* 0x000fce0003f65070 */
[----:B-1----:R-:W1:Y:S02]  /*2cd0*/  MUFU.RCP R0, R0 ;  /* 0x0000000000007308 */ /* 0x002e640000001000 */
[----:B-1----:R-:W-:-:S06]  /*2ce0*/  VIADD R2, R0, 0xffffffe ;  /* 0x0ffffffe00027836 */ /* 0x002fcc0000000000 */
[----:B------:R1:W2:Y:S02]  /*2cf0*/  F2I.FTZ.U32.TRUNC.NTZ R3, R2 ;  /* 0x0000000200037305 */ /* 0x0002a4000021f000 */
[----:B-1----:R-:W-:Y:S02]  /*2d00*/  IMAD.MOV.U32 R2, RZ, RZ, RZ ;  /* 0x000000ffff027224 */ /* 0x002fe400078e00ff */
[----:B--2---:R-:W-:-:S04]  /*2d10*/  IMAD.MOV R15, RZ, RZ, -R3 ;  /* 0x000000ffff0f7224 */ /* 0x004fc800078e0a03 */
[----:B------:R-:W-:-:S04]  /*2d20*/  IMAD R15, R15, R24, RZ ;  /* 0x000000180f0f7224 */ /* 0x000fc800078e02ff */
[----:B------:R-:W-:-:S06]  /*2d30*/  IMAD.HI.U32 R3, R3, R15, R2 ;  /* 0x0000000f03037227 */ /* 0x000fcc00078e0002 */
[----:B------:R-:W-:-:S05]  /*2d40*/  IMAD.HI.U32 R0, R3, UR14, RZ ;  /* 0x0000000e03007c27 */ /* 0x000fca000f8e00ff */
[----:B------:R-:W-:-:S05]  /*2d50*/  IADD3 R3, -R0, RZ, RZ ;  /* 0x000000ff00037210 */ /* 0x000fca0007ffe1ff */
[----:B------:R-:W-:-:S05]  /*2d60*/  IMAD R3, R24, R3, UR14 ;  /* 0x0000000e18037e24 */ /* 0x000fca000f8e0203 */
[----:B------:R-:W-:-:S13]  /*2d70*/  ISETP.GE.U32.AND P1, PT, R3, R24, PT ;  /* 0x000000180300720c */ /* 0x000fda0003f26070 */
[----:B------:R-:W-:Y:S02]  /*2d80*/  @P1 IMAD.IADD R3, R3, 0x1, -R24 ;  /* 0x0000000103031824 */ /* 0x000fe400078e0a18 */
[----:B------:R-:W-:-:S03]  /*2d90*/  @P1 VIADD R0, R0, 0x1 ;  /* 0x0000000100001836 */ /* 0x000fc60000000000 */
[----:B------:R-:W-:-:S13]  /*2da0*/  ISETP.GE.U32.AND P2, PT, R3, R24, PT ;  /* 0x000000180300720c */ /* 0x000fda0003f46070 */
[----:B------:R-:W-:Y:S01]  /*2db0*/  @P2 VIADD R0, R0, 0x1 ;  /* 0x0000000100002836 */ /* 0x000fe20000000000 */
[----:B------:R-:W-:-:S05]  /*2dc0*/  @!P3 LOP3.LUT R0, RZ, R24, RZ, 0x33, !PT ;  /* 0x00000018ff00b212 */ /* 0x000fca00078e33ff */
[----:B------:R-:W-:-:S04]  /*2dd0*/  IMAD.MOV R12, RZ, RZ, -R0 ;  /* 0x000000ffff0c7224 */ /* 0x000fc800078e0a00 */
[----:B------:R-:W-:-:S07]  /*2de0*/  IMAD R12, R24, R12, UR14 ;  /* 0x0000000e180c7e24 */ /* 0x000fce000f8e020c */
.L_x_23:
[----:B------:R-:W1:Y:S01]  /*2df0*/  LDC R15, c[0x0][0x8a8] ;  /* 0x00022a00ff0f7b82 */ /* 0x000e620000000800 */
[----:B------:R-:W-:Y:S01]  /*2e00*/  ULDC UR14, c[0x0][0x904] ;  /* 0x00024100000e7ab9 */ /* 0x000fe20000000800 */
[----:B------:R-:W-:Y:S01]  /*2e10*/  UMOV UR13, 0xffffffff ;  /* 0xffffffff000d7882 */ /* 0x000fe20000000000 */
[----:B------:R-:W-:Y:S01]  /*2e20*/  PLOP3.LUT P1, PT, PT, PT, UP3, 0x80, 0x0 ;  /* 0x000000000000781c */ /* 0x000fe20003f2f038 */
[----:B------:R-:W-:-:S04]  /*2e30*/  USHF.L.U32 UR13, UR13, UR14, URZ ;  /* 0x0000000e0d0d7299 */ /* 0x000fc8000800063f */
[----:B------:R-:W2:Y:S02]  /*2e40*/  LDC R17, c[0x0][0x8b8] ;  /* 0x00022e00ff117b82 */ /* 0x000ea40000000800 */
[----:B------:R-:W-:Y:S01]  /*2e50*/  LOP3.LUT R2, RZ, UR13, RZ, 0x33, !PT ;  /* 0x0000000dff027c12 */ /* 0x000fe2000f8e33ff */
[----:B------:R-:W-:Y:S02]  /*2e60*/  UMOV UR13, 0x1 ;  /* 0x00000001000d7882 */ /* 0x000fe40000000000 */
[----:B------:R-:W-:Y:S01]  /*2e70*/  USHF.L.U32 UR13, UR13, UR14, URZ ;  /* 0x0000000e0d0d7299 */ /* 0x000fe2000800063f */
[----:B------:R-:W-:Y:S02]  /*2e80*/  LOP3.LUT R3, R2, UR16, RZ, 0xc0, !PT ;  /* 0x0000001002037c12 */ /* 0x000fe4000f8ec0ff */
[----:B------:R-:W-:Y:S02]  /*2e90*/  @P1 IMAD.U32 R18, RZ, RZ, UR6 ;  /* 0x00000006ff121e24 */ /* 0x000fe4000f8e00ff */
[----:B------:R-:W-:-:S02]  /*2ea0*/  @!P1 IMAD.U32 R18, RZ, RZ, UR6 ;  /* 0x00000006ff129e24 */ /* 0x000fc4000f8e00ff */
[----:B------:R-:W-:Y:S02]  /*2eb0*/  IMAD R0, R0, UR13, R3 ;  /* 0x0000000d00007c24 */ /* 0x000fe4000f8e0203 */
[----:B-1----:R-:W-:-:S04]  /*2ec0*/  IMAD R12, R12, R15, UR15 ;  /* 0x0000000f0c0c7e24 */ /* 0x002fc8000f8e020f */
[----:B------:R-:W-:Y:S02]  /*2ed0*/  @P1 IMAD.MOV.U32 R16, RZ, RZ, R12 ;  /* 0x000000ffff101224 */ /* 0x000fe400078e000c */
[----:B--2---:R-:W-:Y:S01]  /*2ee0*/  IMAD R17, R0, R17, UR11 ;  /* 0x0000000b00117e24 */ /* 0x004fe2000f8e0211 */
[----:B------:R-:W-:-:S03]  /*2ef0*/  UMOV UR11, 0x1 ;  /* 0x00000001000b7882 */ /* 0x000fc60000000000 */
[----:B------:R-:W-:Y:S02]  /*2f00*/  @!P1 IMAD.MOV.U32 R16, RZ, RZ, R17 ;  /* 0x000000ffff109224 */ /* 0x000fe400078e0011 */
[----:B------:R-:W-:-:S07]  /*2f10*/  @!P1 IMAD.MOV.U32 R17, RZ, RZ, R12 ;  /* 0x000000ffff119224 */ /* 0x000fce00078e000c */
.L_x_10:
[----:B------:R-:W-:-:S13]  /*2f20*/  ISETP.NE.AND P1, PT, RZ, UR11, PT ;  /* 0x0000000bff007c0c */ /* 0x000fda000bf25270 */
[----:B------:R-:W-:Y:S05]  /*2f30*/  @!P1 EXIT ;  /* 0x000000000000994d */ /* 0x000fea0003800000 */
[----:B-1----:R-:W1:Y:S02]  /*2f40*/  LDC.64 R24, c[0x0][0x290] ;  /* 0x0000a400ff187b82 */ /* 0x002e640000000a00 */
[----:B-1----:R-:W-:-:S05]  /*2f50*/  IMAD.WIDE R24, R18, 0xc, R24 ;  /* 0x0000000c12187825 */ /* 0x002fca00078e0218 */
[----:B------:R1:W5:Y:S04]  /*2f60*/  LDG.E R2, desc[UR58][R24.64] ;  /* 0x0000003a18027981 */ /* 0x000368000c1e1900 */
[----:B------:R1:W5:Y:S04]  /*2f70*/  LDG.E R0, desc[UR58][R24.64+0x4] ;  /* 0x0000043a18007981 */ /* 0x000368000c1e1900 */
[----:B------:R1:W5:Y:S01]  /*2f80*/  LDG.E R36, desc[UR58][R24.64+0x8] ;  /* 0x0000083a18247981 */ /* 0x000362000c1e1900 */
[----:B------:R-:W-:Y:S01]  /*2f90*/  PLOP3.LUT P1, PT, PT, PT, UP1, 0x80, 0x0 ;  /* 0x000000000000781c */ /* 0x000fe20003f2f018 */
[----:B------:R-:W2:Y:S01]  /*2fa0*/  S2UR UR42, SR_CgaCtaId ;  /* 0x00000000002a79c3 */ /* 0x000ea20000008800 */
[----:B------:R-:W-:-:S11]  /*2fb0*/  SHF.R.S32.HI R3, RZ, 0x1f, R18 ;  /* 0x0000001fff037819 */ /* 0x000fd60000011412 */
[----:B-1----:R-:W-:Y:S05]  /*2fc0*/  @!P1 BRA `(.L_x_24) ;  /* 0x0000005400f89947 */ /* 0x002fea0003800000 */
[----:B------:R-:W-:-:S06]  /*2fd0*/  UISETP.GT.U32.AND UP0, UPT, UR18, 0x1, UPT ;  /* 0x000000011200788c */ /* 0x000fcc000bf04070 */
[----:B------:R-:W-:-:S13]  /*2fe0*/  PLOP3.LUT P0, PT, PT, PT, UP0, 0x80, 0x0 ;  /* 0x000000000000781c */ /* 0x000fda0003f0f008 */
[----:B--2---:R-:W-:Y:S05]  /*2ff0*/  @P0 EXIT ;  /* 0x000000000000094d */ /* 0x004fea0003800000 */
.L_x_25:
[----:B------:R-:W-:-:S08]  /*3000*/  NOP ;  /* 0x0000000000007918 */ /* 0x000fd00000000000 */
[----:B------:R-:W1:Y:S02]  /*3010*/  USETMAXREG.TRY_ALLOC.CTAPOOL UP0, 0xe8 ;  /* 0x000000e8000079c8 */ /* 0x000e640008000600 */
[----:B-1----:R-:W-:-:S13]  /*3020*/  PLOP3.LUT P0, PT, PT, PT, UP0, 0x80, 0x0 ;  /* 0x000000000000781c */ /* 0x002fda0003f0f008 */
[----:B------:R-:W-:Y:S05]  /*3030*/  @!P0 BRA `(.L_x_25) ;  /* 0xfffffffc00f08947 */ /* 0x000fea000383ffff */
[----:B------:R-:W1:Y:S01]  /*3040*/  SHFL.IDX PT, R13, R13, RZ, 0x1f ;  /* 0x00001fff0d0d7589 */ /* 0x000e6200000e0000 */
[----:B------:R-:W2:Y:S01]  /*3050*/  S2UR UR4, SR_CTAID.Y ;  /* 0x00000000000479c3 */ /* 0x000ea20000002600 */
[----:B------:R-:W-:Y:S01]  /*3060*/  UMOV UR60, URZ ;  /* 0x0000003f003c7c82 */ /* 0x000fe20008000000 */
[----:B------:R-:W-:Y:S01]  /*3070*/  UMOV UR61, URZ ;  /* 0x0000003f003d7c82 */ /* 0x000fe20008000000 */
[----:B-1----:R-:W-:Y:S01]  /*3080*/  LOP3.LUT P0, RZ, R13, 0x3, RZ, 0xc0, !PT ;  /* 0x000000030dff7812 */ /* 0x002fe2000780c0ff */
[----:B--2---:R-:W-:-:S12]  /*3090*/  UIMAD UR4, UR4, UR41, UR40 ;  /* 0x00000029040472a4 */ /* 0x004fd8000f8e0228 */
[----:B------:R-:W-:Y:S05]  /*30a0*/  @P0 BRA `(.L_x_26) ;  /* 0x0000000000a40947 */ /* 0x000fea0003800000 */
[----:B------:R-:W-:Y:S01]  /*30b0*/  ELECT P0, URZ, PT ;  /* 0x00000000003f782f */ /* 0x000fe20003800000 */
[----:B------:R-:W-:-:S12]  /*30c0*/  BSSY B0, `(.L_x_27) ;  /* 0x0000020000007945 */ /* 0x000fd80003800000 */
[----:B------:R-:W-:Y:S05]  /*30d0*/  @!P0 BRA `(.L_x_28) ;  /* 0x0000000000788947 */ /* 0x000fea0003800000 */
[----:B------:R-:W1:Y:S01]  /*30e0*/  S2UR UR6, SR_CgaCtaId ;  /* 0x00000000000679c3 */ /* 0x000e620000008800 */
[----:B------:R-:W-:Y:S01]  /*30f0*/  UISETP.NE.AND UP0, UPT, UR12, 0x1, UPT ;  /* 0x000000010c00788c */ /* 0x000fe2000bf05270 */
[----:B------:R-:W-:-:S06]  /*3100*/  UMOV UR5, 0x400 ;  /* 0x0000040000057882 */ /* 0x000fcc0000000000 */
[----:B------:R-:W2:Y:S08]  /*3110*/  LDC.64 R4, c[0x0][0x700] ;  /* 0x0001c000ff047b82 */ /* 0x000eb00000000a00 */
[----:B------:R-:W2:Y:S08]  /*3120*/  LDC.64 R6, c[0x0][0x708] ;  /* 0x0001c200ff067b82 */ /* 0x000eb00000000a00 */
[----:B-----5:R-:W3:Y:S01]  /*3130*/  LDC.64 R8, c[0x0][0x710] ;  /* 0x0001c400ff087b82 */ /* 0x020ee20000000a00 */
[----:B-1----:R-:W-:-:S04]  /*3140*/  ULEA UR5, UR6, UR5, 0x18 ;  /* 0x0000000506057291 */ /* 0x002fc8000f8ec03f */
[----:B------:R-:W-:Y:S02]  /*3150*/  UIADD3 UR6, UR5, 0x80, URZ ;  /* 0x0000008005067890 */ /* 0x000fe4000fffe03f */
[----:B------:R-:W-:Y:S01]  /*3160*/  @!UP0 UIADD3 UR6, UR5, URZ, URZ ;  /* 0x0000003f05068290 */ /* 0x000fe2000fffe03f */
[----:B------:R-:W3:Y:S08]  /*3170*/  LDC.64 R10, c[0x0][0x718] ;  /* 0x0001c600ff0a7b82 */ /* 0x000ef00000000a00 */
[----:B------:R-:W1:Y:S01]  /*3180*/  LDC.64 R24, c[0x0][0x720] ;  /* 0x0001c800ff187b82 */ /* 0x000e620000000a00 */
[----:B--2---:R2:W-:Y:S07]  /*3190*/  STS.128 [UR6+0x38780], R4 ;  /* 0x03878004ff007988 */ /* 0x0045ee0008000c06 */
[----:B------:R-:W1:Y:S08]  /*31a0*/  LDC.64 R26, c[0x0][0x728] ;  /* 0x0001ca00ff1a7b82 */ /* 0x000e700000000a00 */
[----:B------:R-:W4:Y:S01]  /*31b0*/  LDC.64 R28, c[0x0][0x730] ;  /* 0x0001cc00ff1c7b82 */ /* 0x000f220000000a00 */
[----:B---3--:R2:W-:Y:S07]  /*31c0*/  STS.128 [UR6+0x38790], R8 ;  /* 0x03879008ff007988 */ /* 0x0085ee0008000c06 */
[----:B------:R-:W4:Y:S08]  /*31d0*/  LDC.64 R30, c[0x0][0x738] ;  /* 0x0001ce00ff1e7b82 */ /* 0x000f300000000a00 */
[----:B------:R-:W3:Y:S01]  /*31e0*/  LDC.64 R32, c[0x0][0x740] ;  /* 0x0001d000ff207b82 */ /* 0x000ee20000000a00 */
[----:B-1----:R2:W-:Y:S07]  /*31f0*/  STS.128 [UR6+0x387a0], R24 ;  /* 0x0387a018ff007988 */ /* 0x0025ee0008000c06 */
[----:B------:R-:W3:Y:S08]  /*3200*/  LDC.64 R34, c[0x0][0x748] ;  /* 0x0001d200ff227b82 */ /* 0x000ef00000000a00 */
[----:B------:R-:W1:Y:S01]  /*3210*/  LDC.64 R36, c[0x0][0x750] ;  /* 0x0001d400ff247b82 */ /* 0x000e620000000a00 */
[----:B----4-:R2:W-:Y:S07]  /*3220*/  STS.128 [UR6+0x387b0], R28 ;  /* 0x0387b01cff007988 */ /* 0x0105ee0008000c06 */
[----:B------:R-:W1:Y:S08]  /*3230*/  LDC.64 R38, c[0x0][0x758] ;  /* 0x0001d600ff267b82 */ /* 0x000e700000000a00 */
[----:B------:R-:W4:Y:S01]  /*3240*/  LDC.64 R40, c[0x0][0x760] ;  /* 0x0001d800ff287b82 */ /* 0x000f220000000a00 */
[----:B---3--:R2:W-:Y:S07]  /*3250*/  STS.128 [UR6+0x387c0], R32 ;  /* 0x0387c020ff007988 */ /* 0x0085ee0008000c06 */
[----:B------:R-:W4:Y:S08]  /*3260*/  LDC.64 R42, c[0x0][0x768] ;  /* 0x0001da00ff2a7b82 */ /* 0x000f300000000a00 */
[----:B------:R-:W3:Y:S01]  /*3270*/  LDC.64 R44, c[0x0][0x770] ;  /* 0x0001dc00ff2c7b82 */ /* 0x000ee20000000a00 */
[----:B-1----:R2:W-:Y:S07]  /*3280*/  STS.128 [UR6+0x387d0], R36 ;  /* 0x0387d024ff007988 */ /* 0x0025ee0008000c06 */
[----:B------:R-:W3:Y:S01]  /*3290*/  LDC.64 R46, c[0x0][0x778] ;  /* 0x0001de00ff2e7b82 */ /* 0x000ee20000000a00 */
[----:B----4-:R2:W-:Y:S04]  /*32a0*/  STS.128 [UR6+0x387e0], R40 ;  /* 0x0387e028ff007988 */ /* 0x0105e80008000c06 */
[----:B---3--:R2:W-:Y:S02]  /*32b0*/  STS.128 [UR6+0x387f0], R44 ;  /* 0x0387f02cff007988 */ /* 0x0085e40008000c06 */
.L_x_28:
[----:B------:R-:W-:Y:S05]  /*32c0*/  BSYNC B0 ;  /* 0x0000000000007941 */ /* 0x000fea0003800000 */
.L_x_27:
[----:B------:R-:W-:Y:S01]  /*32d0*/  UISETP.NE.AND UP0, UPT, UR12, 0x1, UPT ;  /* 0x000000010c00788c */ /* 0x000fe2000bf05270 */
[----:B------:R-:W-:Y:S01]  /*32e0*/  NOP ;  /* 0x0000000000007918 */ /* 0x000fe20000000000 */
[----:B------:R-:W-:Y:S01]  /*32f0*/  ULDC UR5, c[0x0][0x884] ;  /* 0x0002210000057ab9 */ /* 0x000fe20000000800 */
[----:B------:R-:W-:Y:S01]  /*3300*/  ULDC.64 UR60, c[0x0][0x800] ;  /* 0x00020000003c7ab9 */ /* 0x000fe20000000a00 */
[----:B------:R-:W-:-:S04]  /*3310*/  USEL UR5, UR5, URZ, UP0 ;  /* 0x0000003f05057287 */ /* 0x000fc80008000000 */
[----:B------:R-:W-:-:S04]  /*3320*/  UIADD3 UR5, UR4, UR5, URZ ;  /* 0x0000000504057290 */ /* 0x000fc8000fffe03f */
[----:B------:R-:W-:-:S12]  /*3330*/  UIMAD.WIDE UR60, UR5, 0x80, UR60 ;  /* 0x00000080053c78a5 */ /* 0x000fd8000f8e023c */
.L_x_26:
[----:B------:R-:W-:-:S13]  /*3340*/  ISETP.NE.AND P0, PT, RZ, UR55, PT ;  /* 0x00000037ff007c0c */ /* 0x000fda000bf05270 */
[----:B------:R-:W-:Y:S05]  /*3350*/  @P0 BRA `(.L_x_29) ;  /* 0x00000004001c0947 */ /* 0x000fea0003800000 */
[----:B------:R-:W-:Y:S01]  /*3360*/  ELECT P0, URZ, PT ;  /* 0x00000000003f782f */ /* 0x000fe20003800000 */
[----:B------:R-:W-:-:S12]  /*3370*/  BSSY B0, `(.L_x_30) ;  /* 0x0000030000007945 */ /* 0x000fd80003800000 */
[----:B------:R-:W-:Y:S05]  /*3380*/  @!P0 BRA `(.L_x_31) ;  /* 0x0000000000b88947 */ /* 0x000fea0003800000 */
[C---:B--2---:R-:W-:Y:S01]  /*3390*/  IMAD.SHL.U32 R4, R18.reuse, 0x8, RZ ;  /* 0x0000000812047824 */ /* 0x044fe200078e00ff */
[----:B------:R-:W-:Y:S01]  /*33a0*/  ULDC.64 UR4, c[0x0][0x820] ;  /* 0x0002080000047ab9 */ /* 0x000fe20000000a00 */
[----:B------:R-:W-:-:S03]  /*33b0*/  SHF.L.U64.HI R3, R18, 0x3, R3 ;  /* 0x0000000312037819 */ /* 0x000fc60000010203 */
[----:B------:R-:W-:-:S04]  /*33c0*/  IADD3 R6, P0, R4, UR4, RZ ;  /* 0x0000000404067c10 */ /* 0x000fc8000ff1e0ff */
[----:B------:R-:W-:Y:S01]  /*33d0*/  IADD3.X R7, R3, UR5, RZ, P0, !PT ;  /* 0x0000000503077c10 */ /* 0x000fe200087fe4ff */
[----:B------:R-:W-:-:S05]  /*33e0*/  ULDC.64 UR4, c[0x0][0x818] ;  /* 0x0002060000047ab9 */ /* 0x000fca0000000a00 */
[----:B------:R-:W2:Y:S01]  /*33f0*/  LDG.E.64 R6, desc[UR58][R6.64] ;  /* 0x0000003a06067981 */ /* 0x000ea2000c1e1b00 */
[----:B------:R-:W-:-:S04]  /*3400*/  IADD3 R4, P0, R4, UR4, RZ ;  /* 0x0000000404047c10 */ /* 0x000fc8000ff1e0ff */
[----:B------:R-:W-:-:S06]  /*3410*/  IADD3.X R5, R3, UR5, RZ, P0, !PT ;  /* 0x0000000503057c10 */ /* 0x000fcc00087fe4ff */
[----:B------:R-:W3:Y:S01]  /*3420*/  LDG.E.64 R4, desc[UR58][R4.64] ;  /* 0x0000003a04047981 */ /* 0x000ee2000c1e1b00 */
[----:B------:R-:W1:Y:S01]  /*3430*/  S2UR UR5, SR_CgaCtaId ;  /* 0x00000000000579c3 */ /* 0x000e620000008800 */
[----:B------:R-:W-:Y:S01]  /*3440*/  UISETP.NE.AND UP0, UPT, UR12, 0x1, UPT ;  /* 0x000000010c00788c */ /* 0x000fe2000bf05270 */
[----:B-----5:R-:W-:Y:S01]  /*3450*/  VIADD R9, R0, 0xffffffff ;  /* 0xffffffff00097836 */ /* 0x020fe20000000000 */
[----:B------:R-:W-:Y:S01]  /*3460*/  UMOV UR4, 0x400 ;  /* 0x0000040000047882 */ /* 0x000fe20000000000 */
[----:B------:R-:W-:Y:S01]  /*3470*/  CS2R R10, SRZ ;  /* 0x00000000000a7805 */ /* 0x000fe2000001ff00 */
[----:B-1----:R-:W-:-:S04]  /*3480*/  ULEA UR4, UR5, UR4, 0x18 ;  /* 0x0000000405047291 */ /* 0x002fc8000f8ec03f */
[----:B------:R-:W-:-:S03]  /*3490*/  UIADD3 UR5, UR4, 0x80, URZ ;  /* 0x0000008004057890 */ /* 0x000fc6000fffe03f */
[----:B------:R-:W-:-:S04]  /*34a0*/  @!UP0 UIADD3 UR5, UR4, URZ, URZ ;  /* 0x0000003f04058290 */ /* 0x000fc8000fffe03f */
[----:B------:R-:W-:-:S05]  /*34b0*/  UIADD3 UR4, UR5, 0x38780, URZ ;  /* 0x0003878005047890 */ /* 0x000fca000fffe03f */
[----:B------:R-:W1:Y:S01]  /*34c0*/  LDS R3, [UR5+0x3879c] ;  /* 0x03879c05ff037984 */ /* 0x000e620008000800 */
[----:B------:R-:W-:-:S03]  /*34d0*/  IMAD.U32 R20, RZ, RZ, UR4 ;  /* 0x00000004ff147e24 */ /* 0x000fc6000f8e00ff */
[----:B------:R-:W-:Y:S02]  /*34e0*/  STS [UR5+0x387b0], RZ ;  /* 0x0387b0ffff007988 */ /* 0x000fe40008000805 */
[----:B------:R-:W-:-:S05]  /*34f0*/  SHF.R.U64 R20, R20, 0x4, RZ ;  /* 0x0000000414147819 */ /* 0x000fca00000012ff */
[----:B------:R-:W-:Y:S04]  /*3500*/  STS [UR5+0x38790], R20 ;  /* 0x03879014ff007988 */ /* 0x000fe80008000805 */
[----:B------:R-:W-:Y:S01]  /*3510*/  STS [UR5+0x38794], R20 ;  /* 0x03879414ff007988 */ /* 0x000fe20008000805 */
[C---:B--2---:R-:W-:Y:S01]  /*3520*/  SHF.L.U64.HI R13, R6.reuse, 0x1, R7 ;  /* 0x00000001060d7819 */ /* 0x044fe20000010207 */
[----:B------:R-:W-:-:S03]  /*3530*/  IMAD.SHL.U32 R6, R6, 0x2, RZ ;  /* 0x0000000206067824 */ /* 0x000fc600078e00ff */
[----:B------:R-:W-:Y:S02]  /*3540*/  LOP3.LUT R13, R13, 0x1fffffff, RZ, 0xc0, !PT ;  /* 0x1fffffff0d0d7812 */ /* 0x000fe400078ec0ff */
[----:B------:R-:W-:Y:S02]  /*3550*/  LOP3.LUT R0, R6, 0xfffffffe, RZ, 0xc0, !PT ;  /* 0xfffffffe06007812 */ /* 0x000fe400078ec0ff */
[--C-:B------:R-:W-:Y:S02]  /*3560*/  SHF.R.U32.HI R8, RZ, 0x4, R13.reuse ;  /* 0x00000004ff087819 */ /* 0x100fe4000001160d */
[----:B------:R-:W-:Y:S01]  /*3570*/  SHF.R.U64 R0, R0, 0x4, R13 ;  /* 0x0000000400007819 */ /* 0x000fe2000000120d */
[----:B---3--:R-:W-:Y:S01]  /*3580*/  STS.64 [UR5+0x38780], R4 ;  /* 0x03878004ff007988 */ /* 0x008fe20008000a05 */
[----:B-1----:R-:W-:-:S03]  /*3590*/  LOP3.LUT R3, R3, 0xf, R8, 0xb8, !PT ;  /* 0x0000000f03037812 */ /* 0x002fc600078eb808 */
[----:B------:R-:W-:Y:S04]  /*35a0*/  STS [UR5+0x3878c], R0 ;  /* 0x03878c00ff007988 */ /* 0x000fe80008000805 */
[----:B------:R-:W-:Y:S04]  /*35b0*/  STS [UR5+0x3879c], R3 ;  /* 0x03879c03ff007988 */ /* 0x000fe80008000805 */
[----:B------:R-:W1:Y:S02]  /*35c0*/  LDS R7, [UR5+0x3879c] ;  /* 0x03879c05ff077984 */ /* 0x000e640008000800 */
[----:B-1----:R-:W-:-:S05]  /*35d0*/  LOP3.LUT R7, R7, 0xf0, RZ, 0xb8, !PT ;  /* 0x000000f007077812 */ /* 0x002fca00078eb8ff */
[----:B------:R-:W-:Y:S04]  /*35e0*/  STS [UR5+0x3879c], R7 ;  /* 0x03879c07ff007988 */ /* 0x000fe80008000805 */
[----:B------:R-:W1:Y:S02]  /*35f0*/  LDS R8, [UR5+0x3879c] ;  /* 0x03879c05ff087984 */ /* 0x000e640008000800 */
[----:B-1----:R-:W-:Y:S01]  /*3600*/  LOP3.LUT R21, R8, 0xf00, RZ, 0xb8, !PT ;  /* 0x00000f0008157812 */ /* 0x002fe200078eb8ff */
[----:B------:R-:W-:-:S04]  /*3610*/  VIADD R8, R2, 0xffffffff ;  /* 0xffffffff02087836 */ /* 0x000fc80000000000 */
[----:B------:R-:W-:Y:S04]  /*3620*/  STS.64 [UR5+0x38798], R20 ;  /* 0x03879814ff007988 */ /* 0x000fe80008000a05 */
[----:B------:R-:W1:Y:S04]  /*3630*/  LDS R12, [UR5+0x3879c] ;  /* 0x03879c05ff0c7984 */ /* 0x000e680008000800 */
[----:B------:R3:W-:Y:S01]  /*3640*/  STS.128 [UR5+0x387a0], R8 ;  /* 0x0387a008ff007988 */ /* 0x0007e20008000c05 */
[----:B-1----:R-:W-:-:S05]  /*3650*/  LOP3.LUT R12, R12, 0xf000, RZ, 0xb8, !PT ;  /* 0x0000f0000c0c7812 */ /* 0x002fca00078eb8ff */
[----:B------:R3:W-:Y:S02]  /*3660*/  STS [UR5+0x3879c], R12 ;  /* 0x03879c0cff007988 */ /* 0x0007e40008000805 */
.L_x_31:
[----:B------:R-:W-:Y:S05]  /*3670*/  BSYNC B0 ;  /* 0x0000000000007941 */ /* 0x000fea0003800000 */
.L_x_30:
[----:B------:R-:W-:Y:S01]  /*3680*/  ELECT P0, URZ, PT ;  /* 0x00000000003f782f */ /* 0x000fe20003800000 */
[----:B------:R-:W-:Y:S01]  /*3690*/  NOP ;  /* 0x0000000000007918 */ /* 0x000fe20000000000 */
[----:B------:R-:W-:Y:S11]  /*36a0*/  BSSY B0, `(.L_x_32) ;  /* 0x0000004000007945 */ /* 0x000ff60003800000 */
[----:B------:R-:W-:Y:S05]  /*36b0*/  @!P0 BRA `(.L_x_33) ;  /* 0x0000000000088947 */ /* 0x000fea0003800000 */
[----:B------:R0:W-:Y:S01]  /*36c0*/  UTMACMDFLUSH ;  /* 0x00000000000079b7 */ /* 0x0001e20000000000 */
[----:B------:R-:W-:-:S04]  /*36d0*/  DEPBAR.LE SB0, 0x0 ;  /* 0x000080000000791a */ /* 0x000fc80000000000 */
.L_x_33:
[----:B------:R-:W-:Y:S05]  /*36e0*/  BSYNC B0 ;  /* 0x0000000000007941 */ /* 0x000fea0003800000 */
.L_x_32:
[----:B------:R-:W1:Y:S01]  /*36f0*/  S2UR UR5, SR_CgaCtaId ;  /* 0x00000000000579c3 */ /* 0x000e620000008800 */
[----:B-----5:R-:W4:Y:S01]  /*3700*/  S2R R0, SR_LANEID ;  /* 0x0000000000007919 */ /* 0x020f220000000000 */
[----:B------:R-:W-:Y:S01]  /*3710*/  UISETP.NE.AND UP0, UPT, UR12, 0x1, UPT ;  /* 0x000000010c00788c */ /* 0x000fe2000bf05270 */
[----:B------:R-:W-:Y:S02]  /*3720*/  UMOV UR4, 0x400 ;  /* 0x0000040000047882 */ /* 0x000fe40000000000 */
[----:B-1----:R-:W-:-:S04]  /*3730*/  ULEA UR4, UR5, UR4, 0x18 ;  /* 0x0000000405047291 */ /* 0x002fc8000f8ec03f */
[----:B------:R-:W-:-:S04]  /*3740*/  UIADD3 UR5, UR4, 0x80, URZ ;  /* 0x0000008004057890 */ /* 0x000fc8000fffe03f */
[----:B------:R-:W-:Y:S01]  /*3750*/  @!UP0 UIADD3 UR5, UR4, URZ, URZ ;  /* 0x0000003f04058290 */ /* 0x000fe2000fffe03f */
[----:B----4-:R-:W-:-:S05]  /*3760*/  IMAD.SHL.U32 R0, R0, 0x4, RZ ;  /* 0x0000000400007824 */ /* 0x010fca00078e00ff */
[----:B------:R-:W-:Y:S02]  /*3770*/  MOV R3, UR5 ;  /* 0x0000000500037c02 */ /* 0x000fe40008000f00 */
[C---:B------:R-:W-:Y:S02]  /*3780*/  IADD3 R2, P0, R0.reuse, UR60, RZ ;  /* 0x0000003c00027c10 */ /* 0x040fe4000ff1e0ff */
[----:B--2---:R-:W-:-:S03]  /*3790*/  IADD3 R4, R0, 0x38780, R3 ;  /* 0x0003878000047810 */ /* 0x004fc60007ffe003 */
[----:B------:R-:W-:Y:S02]  /*37a0*/  IMAD.X R3, RZ, RZ, UR61, P0 ;  /* 0x0000003dff037e24 */ /* 0x000fe400080e06ff */
[----:B------:R-:W1:Y:S04]  /*37b0*/  LDS R5, [R4] ;  /* 0x0000000004057984 */ /* 0x000e680000000800 */
[----:B-1----:R1:W5:Y:S02]  /*37c0*/  ATOMG.E.EXCH.STRONG.GPU PT, RZ, [R2], R5 ;  /* 0x0000000502ff73a8 */ /* 0x00236400041ee100 */
.L_x_29:
[----:B------:R-:W-:Y:S01]  /*37d0*/  LEA.HI R14, R14, R19, RZ, 0x8 ;  /* 0x000000130e0e7211 */ /* 0x000fe200078f40ff */
[----:B------:R-:W4:Y:S01]  /*37e0*/  S2UR UR43, SR_CgaCtaId ;  /* 0x00000000002b79c3 */ /* 0x000f220000008800 */
[----:B------:R-:W-:Y:S01]  /*37f0*/  UISETP.NE.AND UP0, UPT, UR12, 0x1, UPT ;  /* 0x000000010c00788c */ /* 0x000fe2000bf05270 */
[----:B------:R-:W-:Y:S01]  /*3800*/  IMAD.MOV.U32 R156, RZ, RZ, RZ ;  /* 0x000000ffff9c7224 */ /* 0x000fe200078e00ff */
[----:B------:R-:W-:Y:S01]  /*3810*/  LOP3.LUT R14, R14, 0xffffff00, RZ, 0xc0, !PT ;  /* 0xffffff000e0e7812 */ /* 0x000fe200078ec0ff */
[----:B------:R-:W-:Y:S01]  /*3820*/  UMOV UR47, 0x400 ;  /* 0x00000400002f7882 */ /* 0x000fe20000000000 */
[----:B------:R-:W-:Y:S02]  /*3830*/  ULOP3.LUT UR51, UR53, 0x1, URZ, 0xfc, !UPT ;  /* 0x0000000135337892 */ /* 0x000fe4000f8efc3f */
[----:B------:R-:W-:Y:S01]  /*3840*/  ULOP3.LUT UR50, UR54, 0x1, URZ, 0xfc, !UPT ;  /* 0x0000000136327892 */ /* 0x000fe2000f8efc3f */
[----:B------:R-:W-:Y:S01]  /*3850*/  IMAD.IADD R14, R19, 0x1, -R14 ;  /* 0x00000001130e7824 */ /* 0x000fe200078e0a0e */
[----:B------:R-:W-:Y:S01]  /*3860*/  ULOP3.LUT UR48, UR52, 0x1, URZ, 0xfc, !UPT ;  /* 0x0000000134307892 */ /* 0x000fe2000f8efc3f */
[----:B------:R-:W-:-:S02]  /*3870*/  UMOV UR36, URZ ;  /* 0x0000003f00247c82 */ /* 0x000fc40008000000 */
[C---:B--2---:R-:W-:Y:S01]  /*3880*/  IMAD.SHL.U32 R4, R14.reuse, 0x40, RZ ;  /* 0x000000400e047824 */ /* 0x044fe200078e00ff */
[----:B-1----:R-:W-:Y:S01]  /*3890*/  SHF.R.S32.HI R3, RZ, 0x1f, R14 ;  /* 0x0000001fff037819 */ /* 0x002fe2000001140e */
[C---:B------:R-:W-:Y:S01]  /*38a0*/  VIADD R154, R14.reuse, 0x1f ;  /* 0x0000001f0e9a7836 */ /* 0x040fe20000000000 */
[-C--:B-----5:R-:W-:Y:S01]  /*38b0*/  LEA.HI R0, R14, R14.reuse, RZ, 0x1 ;  /* 0x0000000e0e007211 */ /* 0x0a0fe200078f08ff */
[----:B------:R-:W-:Y:S01]  /*38c0*/  UMOV UR56, URZ ;  /* 0x0000003f00387c82 */ /* 0x000fe20008000000 */
[CC--:B------:R-:W-:Y:S01]  /*38d0*/  LEA.HI R2, R3.reuse, R14.reuse, RZ, 0x5 ;  /* 0x0000000e03027211 */ /* 0x0c0fe200078f28ff */
[----:B------:R-:W-:Y:S01]  /*38e0*/  UMOV UR37, URZ ;  /* 0x0000003f00257c82 */ /* 0x000fe20008000000 */
[----:B------:R-:W-:Y:S01]  /*38f0*/  SHF.R.S32.HI R0, RZ, 0x1, R0 ;  /* 0x00000001ff007819 */ /* 0x000fe20000011400 */
[----:B------:R-:W-:Y:S01]  /*3900*/  UMOV UR38, URZ ;  /* 0x0000003f00267c82 */ /* 0x000fe20008000000 */
[----:B------:R-:W-:Y:S01]  /*3910*/  SHF.R.S32.HI R2, RZ, 0x5, R2 ;  /* 0x00000005ff027819 */ /* 0x000fe20000011402 */
[----:B------:R-:W-:Y:S01]  /*3920*/  UMOV UR39, URZ ;  /* 0x0000003f00277c82 */ /* 0x000fe20008000000 */
[CC--:B------:R-:W-:Y:S01]  /*3930*/  LEA.HI R6, R3.reuse, R14.reuse, RZ, 0x4 ;  /* 0x0000000e03067211 */ /* 0x0c0fe200078f20ff */
[----:B----4-:R-:W-:Y:S01]  /*3940*/  ULEA UR47, UR43, UR47, 0x18 ;  /* 0x0000002f2b2f7291 */ /* 0x010fe2000f8ec03f */
[----:B------:R-:W-:Y:S01]  /*3950*/  LOP3.LUT R4, R4, 0x40, RZ, 0xc0, !PT ;  /* 0x0000004004047812 */ /* 0x000fe200078ec0ff */
[----:B------:R-:W-:Y:S01]  /*3960*/  IMAD.SHL.U32 R5, R2, 0x10, RZ ;  /* 0x0000001002057824 */ /* 0x000fe200078e00ff */
[----:B---3--:R-:W-:Y:S01]  /*3970*/  SHF.R.S32.HI R9, RZ, 0x4, R6 ;  /* 0x00000004ff097819 */ /* 0x008fe20000011406 */
[----:B------:R-:W-:Y:S01]  /*3980*/  IMAD.SHL.U32 R2, R0, 0x80, RZ ;  /* 0x0000008000027824 */ /* 0x000fe200078e00ff */
[----:B------:R-:W-:Y:S01]  /*3990*/  LEA.HI R0, R3, R14, RZ, 0x3 ;  /* 0x0000000e03007211 */ /* 0x000fe200078f18ff */
[----:B------:R-:W-:Y:S01]  /*39a0*/  UIADD3 UR49, UR47, 0x80, URZ ;  /* 0x000000802f317890 */ /* 0x000fe2000fffe03f */
[----:B------:R-:W-:Y:S01]  /*39b0*/  LOP3.LUT R7, R4, 0x30, R5, 0xf8, !PT ;  /* 0x0000003004077812 */ /* 0x000fe200078ef805 */
[----:B------:R-:W-:Y:S01]  /*39c0*/  @!UP0 UIADD3 UR49, UR47, URZ, URZ ;  /* 0x0000003f2f318290 */ /* 0x000fe2000fffe03f */
[----:B------:R-:W-:-:S02]  /*39d0*/  LEA.HI R6, R6, R9, RZ, 0x1 ;  /* 0x0000000906067211 */ /* 0x000fc400078f08ff */
[----:B------:R-:W-:Y:S01]  /*39e0*/  LOP3.LUT R5, R2, 0x180, RZ, 0xc0, !PT ;  /* 0x0000018002057812 */ /* 0x000fe200078ec0ff */
[----:B------:R-:W-:Y:S01]  /*39f0*/  UIADD3 UR49, UR49, 0x38780, URZ ;  /* 0x0003878031317890 */ /* 0x000fe2000fffe03f */
[----:B------:R-:W-:Y:S02]  /*3a00*/  LOP3.LUT R6, R6, 0x7ffffe, RZ, 0xc0, !PT ;  /* 0x007ffffe06067812 */ /* 0x000fe400078ec0ff */
[----:B------:R-:W-:Y:S02]  /*3a10*/  LOP3.LUT R4, R5, R4, RZ, 0xfc, !PT ;  /* 0x0000000405047212 */ /* 0x000fe400078efcff */
[----:B------:R-:W-:Y:S01]  /*3a20*/  LEA.HI R152, R3, R14, RZ, 0x7 ;  /* 0x0000000e03987211 */ /* 0x000fe200078f38ff */
[----:B------:R-:W-:Y:S01]  /*3a30*/  IMAD.IADD R9, R9, 0x1, -R6 ;  /* 0x0000000109097824 */ /* 0x000fe200078e0a06 */
[----:B------:R-:W-:Y:S02]  /*3a40*/  LOP3.LUT R0, R7, 0x8, R0, 0xf8, !PT ;  /* 0x0000000807007812 */ /* 0x000fe400078ef800 */
[----:B------:R-:W-:-:S02]  /*3a50*/  SHF.R.U32.HI R4, RZ, 0x3, R4 ;  /* 0x00000003ff047819 */ /* 0x000fc40000011604 */
[----:B------:R-:W-:Y:S02]  /*3a60*/  SHF.R.S32.HI R152, RZ, 0x7, R152 ;  /* 0x00000007ff987819 */ /* 0x000fe40000011498 */
[----:B------:R-:W-:-:S03]  /*3a70*/  LOP3.LUT R0, R4, R0, R5, 0x1e, !PT ;  /* 0x0000000004007212 */ /* 0x000fc600078e1e05 */
[----:B------:R-:W-:-:S04]  /*3a80*/  IMAD R9, R152, 0x4, R9 ;  /* 0x0000000498097824 */ /* 0x000fc800078e0209 */
[----:B------:R-:W-:Y:S02]  /*3a90*/  IMAD.U32 R153, R9, 0x200, R0 ;  /* 0x0000020009997824 */ /* 0x000fe400078e0000 */
[----:B------:R-:W-:-:S07]  /*3aa0*/  IMAD.MOV.U32 R0, RZ, RZ, 0x1 ;  /* 0x00000001ff007424 */ /* 0x000fce00078e00ff */
.L_x_114:
[----:B---3--:R-:W1:Y:S02]  /*3ab0*/  LDC.64 R2, c[0x0][0x290] ;  /* 0x0000a400ff027b82 */ /* 0x008e640000000a00 */
[----:B-1----:R-:W-:-:S05]  /*3ac0*/  IMAD.WIDE R2, R18, 0xc, R2 ;  /* 0x0000000c12027825 */ /* 0x002fca00078e0202 */
[----:B------:R-:W2:Y:S01]  /*3ad0*/  LDG.E R155, desc[UR58][R2.64+0x8] ;  /* 0x0000083a029b7981 */ /* 0x000ea2000c1e1900 */
[----:B------:R-:W-:Y:S01]  /*3ae0*/  UMOV UR8, URZ ;  /* 0x0000003f00087c82 */ /* 0x000fe20008000000 */
[----:B------:R-:W-:Y:S01]  /*3af0*/  UMOV UR10, UR37 ;  /* 0x00000025000a7c82 */ /* 0x000fe20008000000 */
[--C-:B------:R-:W-:Y:S01]  /*3b00*/  IMAD.MOV.U32 R157, RZ, RZ, R18.reuse ;  /* 0x000000ffff9d7224 */ /* 0x100fe200078e0012 */
[----:B-----5:R-:W1:Y:S01]  /*3b10*/  SHFL.IDX PT, R6, R152, RZ, 0x1f ;  /* 0x00001fff98067589 */ /* 0x020e6200000e0000 */
[----:B------:R-:W-:Y:S02]  /*3b20*/  SHF.R.S32.HI R19, RZ, 0x1f, R18 ;  /* 0x0000001fff137819 */ /* 0x000fe40000011412 */
[----:B------:R-:W-:Y:S02]  /*3b30*/  CS2R R86, SRZ ;  /* 0x0000000000567805 */ /* 0x000fe4000001ff00 */
[----:B------:R-:W-:Y:S02]  /*3b40*/  CS2R R88, SRZ ;  /* 0x0000000000587805 */ /* 0x000fe4000001ff00 */
[----:B------:R-:W-:-:S02]  /*3b50*/  CS2R R90, SRZ ;  /* 0x00000000005a7805 */ /* 0x000fc4000001ff00 */
[----:B------:R-:W-:Y:S02]  /*3b60*/  CS2R R92, SRZ ;  /* 0x00000000005c7805 */ /* 0x000fe4000001ff00 */
[----:B------:R-:W-:Y:S02]  /*3b70*/  CS2R R94, SRZ ;  /* 0x00000000005e7805 */ /* 0x000fe4000001ff00 */
[----:B------:R-:W-:Y:S02]  /*3b80*/  CS2R R96, SRZ ;  /* 0x0000000000607805 */ /* 0x000fe4000001ff00 */
        /* <DEDUP_REMOVED lines=16> */
[----:B-1----:R-:W-:Y:S02]  /*3c90*/  R2UR UR4, R6 ;  /* 0x00000000060472ca */ /* 0x002fe400000e0000 */
        /* <DEDUP_REMOVED lines=11> */
[----:B------:R-:W-:Y:S01]  /*3d50*/  CS2R R24, SRZ ;  /* 0x0000000000187805 */ /* 0x000fe2000001ff00 */
[----:B------:R-:W-:Y:S01]  /*3d60*/  ULEA.HI UR5, UR4, UR4, URZ, 0x1 ;  /* 0x0000000404057291 */ /* 0x000fe2000f8f083f */
[----:B------:R-:W-:Y:S02]  /*3d70*/  CS2R R26, SRZ ;  /* 0x00000000001a7805 */ /* 0x000fe4000001ff00 */
[----:B------:R-:W-:Y:S02]  /*3d80*/  CS2R R28, SRZ ;  /* 0x00000000001c7805 */ /* 0x000fe4000001ff00 */
[----:B------:R-:W-:Y:S01]  /*3d90*/  CS2R R30, SRZ ;  /* 0x00000000001e7805 */ /* 0x000fe2000001ff00 */
[----:B------:R-:W-:Y:S01]  /*3da0*/  ULOP3.LUT UR5, UR5, 0x3e, URZ, 0xc0, !UPT ;  /* 0x0000003e05057892 */ /* 0x000fe2000f8ec03f */
[----:B------:R-:W-:-:S02]  /*3db0*/  CS2R R32, SRZ ;  /* 0x0000000000207805 */ /* 0x000fc4000001ff00 */
[----:B------:R-:W-:Y:S02]  /*3dc0*/  CS2R R34, SRZ ;  /* 0x0000000000227805 */ /* 0x000fe4000001ff00 */
[----:B------:R-:W-:Y:S01]  /*3dd0*/  CS2R R36, SRZ ;  /* 0x0000000000247805 */ /* 0x000fe2000001ff00 */
[----:B------:R-:W-:Y:S01]  /*3de0*/  UIADD3 UR5, UR4, -UR5, URZ ;  /* 0x8000000504057290 */ /* 0x000fe2000fffe03f */
[----:B------:R-:W-:Y:S02]  /*3df0*/  CS2R R38, SRZ ;  /* 0x0000000000267805 */ /* 0x000fe4000001ff00 */
[----:B------:R-:W-:Y:S02]  /*3e00*/  CS2R R40, SRZ ;  /* 0x0000000000287805 */ /* 0x000fe4000001ff00 */
[----:B------:R-:W-:Y:S01]  /*3e10*/  CS2R R42, SRZ ;  /* 0x00000000002a7805 */ /* 0x000fe2000001ff00 */
[----:B------:R-:W-:Y:S01]  /*3e20*/  ULEA UR5, UR5, UR47, 0xc ;  /* 0x0000002f05057291 */ /* 0x000fe2000f8e603f */
[----:B------:R-:W-:-:S02]  /*3e30*/  CS2R R44, SRZ ;  /* 0x00000000002c7805 */ /* 0x000fc4000001ff00 */
[----:B------:R-:W-:Y:S02]  /*3e40*/  CS2R R46, SRZ ;  /* 0x00000000002e7805 */ /* 0x000fe4000001ff00 */
[----:B------:R-:W-:Y:S01]  /*3e50*/  CS2R R48, SRZ ;  /* 0x0000000000307805 */ /* 0x000fe2000001ff00 */
[----:B------:R-:W-:Y:S01]  /*3e60*/  USHF.R.U32.HI UR5, URZ, 0x4, UR5 ;  /* 0x000000043f057899 */ /* 0x000fe20008011605 */
[----:B------:R-:W-:Y:S02]  /*3e70*/  CS2R R50, SRZ ;  /* 0x0000000000327805 */ /* 0x000fe4000001ff00 */
[----:B------:R-:W-:Y:S02]  /*3e80*/  CS2R R52, SRZ ;  /* 0x0000000000347805 */ /* 0x000fe4000001ff00 */
[----:B------:R-:W-:Y:S01]  /*3e90*/  CS2R R54, SRZ ;  /* 0x0000000000367805 */ /* 0x000fe2000001ff00 */
[----:B------:R-:W-:Y:S01]  /*3ea0*/  ULOP3.LUT UR9, UR5, 0x3fff, URZ, 0xc0, !UPT ;  /* 0x00003fff05097892 */ /* 0x000fe2000f8ec03f */
        /* <DEDUP_REMOVED lines=15> */
[C---:B--2---:R-:W-:Y:S01]  /*3fa0*/  ISETP.GE.AND P0, PT, R155.reuse, 0x1, PT ;  /* 0x000000019b00780c */ /* 0x044fe20003f06270 */
[----:B------:R-:W-:-:S05]  /*3fb0*/  VIADD R4, R155, 0x3f ;  /* 0x0000003f9b047836 */ /* 0x000fca0000000000 */
[----:B------:R-:W-:-:S04]  /*3fc0*/  SHF.R.S32.HI R5, RZ, 0x1f, R4 ;  /* 0x0000001fff057819 */ /* 0x000fc80000011404 */
[----:B------:R-:W-:Y:S01]  /*3fd0*/  LEA.HI R5, R5, R4, RZ, 0x6 ;  /* 0x0000000405057211 */ /* 0x000fe200078f30ff */
[----:B------:R-:W-:-:S03]  /*3fe0*/  IMAD.U32 R4, RZ, RZ, UR38 ;  /* 0x00000026ff047e24 */ /* 0x000fc6000f8e00ff */
[----:B------:R-:W-:Y:S01]  /*3ff0*/  SHF.R.S32.HI R5, RZ, 0x6, R5 ;  /* 0x00000006ff057819 */ /* 0x000fe20000011405 */
[----:B------:R-:W-:Y:S06]  /*4000*/  @!P0 BRA `(.L_x_34) ;  /* 0x0000000000cc8947 */ /* 0x000fec0003800000 */
[----:B------:R-:W-:-:S06]  /*4010*/  UISETP.NE.AND UP0, UPT, UR51, 0x3, UPT ;  /* 0x000000033300788c */ /* 0x000fcc000bf05270 */
[----:B------:R-:W-:-:S13]  /*4020*/  PLOP3.LUT P1, PT, PT, PT, UP0, 0x80, 0x0 ;  /* 0x000000000000781c */ /* 0x000fda0003f2f008 */
[----:B------:R-:W-:Y:S05]  /*4030*/  @!P1 BRA `(.L_x_35) ;  /* 0x0000000000049947 */ /* 0x000fea0003800000 */
[----:B------:R-:W-:Y:S01]  /*4040*/  BPT.TRAP 0x1 ;  /* 0x000000040000795c */ /* 0x000fe20000300000 */
.L_x_35:
[----:B------:R-:W-:Y:S01]  /*4050*/  ULEA UR4, UR37, UR47, 0x3 ;  /* 0x0000002f25047291 */ /* 0x000fe2000f8e183f */
[----:B------:R-:W-:-:S05]  /*4060*/  IMAD.U32 R2, RZ, RZ, UR38 ;  /* 0x00000026ff027e24 */ /* 0x000fca000f8e00ff */
[----:B------:R-:W-:-:S04]  /*4070*/  SHF.L.U32 R2, R2, 0x1f, RZ ;  /* 0x0000001f02027819 */ /* 0x000fc800000006ff */
[----:B------:R1:W2:Y:S01]  /*4080*/  SYNCS.PHASECHK.TRANS64.TRYWAIT P0, [UR4+0x38480], R2 ;  /* 0x03848002ff0075a7 */ /* 0x0002a20008000144 */
[----:B------:R-:W-:Y:S05]  /*4090*/  @!P1 BRA `(.L_x_36) ;  /* 0x0000000000049947 */ /* 0x000fea0003800000 */
[----:B------:R-:W-:Y:S01]  /*40a0*/  BPT.TRAP 0x1 ;  /* 0x000000040000795c */ /* 0x000fe20000300000 */
.L_x_36:
[----:B--2---:R-:W-:Y:S05]  /*40b0*/  @P0 BRA `(.L_x_37) ;  /* 0x0000000000080947 */ /* 0x004fea0003800000 */
[----:B------:R-:W2:Y:S02]  /*40c0*/  SYNCS.PHASECHK.TRANS64.TRYWAIT P0, [UR4+0x38480], R2 ;  /* 0x03848002ff0075a7 */ /* 0x000ea40008000144 */
[----:B--2---:R-:W-:Y:S05]  /*40d0*/  @!P0 BRA `(.L_x_38) ;  /* 0x000000a400ac8947 */ /* 0x004fea0003800000 */
.L_x_37:
[----:B------:R-:W-:Y:S01]  /*40e0*/  UIADD3 UR4, UR47, 0x20000, URZ ;  /* 0x000200002f047890 */ /* 0x000fe2000fffe03f */
[----:B------:R-:W-:Y:S01]  /*40f0*/  WARPGROUP.ARRIVE ;  /* 0x00000000000079c5 */ /* 0x000fe20000000000 */
[----:B------:R-:W-:Y:S02]  /*4100*/  ULOP3.LUT UR8, UR9, 0x10000, URZ, 0xfc, !UPT ;  /* 0x0001000009087892 */ /* 0x000fe4000f8efc3f */
[----:B------:R-:W-:Y:S02]  /*4110*/  USHF.R.U32.HI UR4, URZ, 0x4, UR4 ;  /* 0x000000043f047899 */ /* 0x000fe40008011604 */
[----:B------:R-:W-:Y:S02]  /*4120*/  ULEA UR8, UR37, UR8, 0xa ;  /* 0x0000000825087291 */ /* 0x000fe4000f8e503f */
[----:B------:R-:W-:Y:S01]  /*4130*/  ULOP3.LUT UR4, UR4, 0x3fff, URZ, 0xc0, !UPT ;  /* 0x00003fff04047892 */ /* 0x000fe2000f8ec03f */
[----:B------:R-:W-:Y:S01]  /*4140*/  UMOV UR5, 0x80000020 ;  /* 0x8000002000057882 */ /* 0x000fe20000000000 */
[----:B------:R-:W-:-:S02]  /*4150*/  UMOV UR7, 0x80000020 ;  /* 0x8000002000077882 */ /* 0x000fc40000000000 */
[----:B------:R-:W-:-:S04]  /*4160*/  ULOP3.LUT UR4, UR4, 0x10000, URZ, 0xfc, !UPT ;  /* 0x0001000004047892 */ /* 0x000fc8000f8efc3f */
[----:B------:R-:W-:-:S03]  /*4170*/  ULEA UR10, UR37, UR4, 0x9 ;  /* 0x00000004250a7291 */ /* 0x000fc6000f8e483f */
[----:B------:R-:W-:-:S04]  /*4180*/  UMOV UR4, UR8 ;  /* 0x0000000800047c82 */ /* 0x000fc80008000000 */
[----:B------:R-:W-:Y:S02]  /*4190*/  UMOV UR6, UR10 ;  /* 0x0000000a00067c82 */ /* 0x000fe40008000000 */
[----:B------:R-:W-:Y:S01]  /*41a0*/  QGMMA.64x128x32.F32.E4M3.E4M3 R88, gdesc[UR4], RZ, !UPT, gsb0 ;  /* 0x01e00000045879f3 */ /* 0x000fe2000c0008ff */
[----:B------:R-:W-:Y:S01]  /*41b0*/  UIADD3 UR4, UR8, 0x200, URZ ;  /* 0x0000020008047890 */ /* 0x000fe2000fffe03f */
[----:B------:R-:W-:Y:S01]  /*41c0*/  UMOV UR5, 0x80000020 ;  /* 0x8000002000057882 */ /* 0x000fe20000000000 */
[----:B------:R-:W-:Y:S02]  /*41d0*/  WARPGROUP.DEPBAR.LE gsb0, 0x0 ;  /* 0x00008000000079c5 */ /* 0x000fe40000010000 */
[----:B------:R-:W-:-:S07]  /*41e0*/  WARPGROUP.ARRIVE ;  /* 0x00000000000079c5 */ /* 0x000fce0000000000 */
[----:B------:R-:W-:Y:S01]  /*41f0*/  QGMMA.64x128x32.F32.E4M3.E4M3 R24, gdesc[UR4], RZ, !UPT, gsb0 ;  /* 0x01e00000041879f3 */ /* 0x000fe2000c0008ff */
[----:B------:R-:W-:Y:S02]  /*4200*/  UIADD3 UR4, UR8, 0x2, URZ ;  /* 0x0000000208047890 */ /* 0x000fe4000fffe03f */
[----:B------:R-:W-:Y:S01]  /*4210*/  UIADD3 UR6, UR10, 0x2, URZ ;  /* 0x000000020a067890 */ /* 0x000fe2000fffe03f */
[----:B------:R-:W-:Y:S01]  /*4220*/  UMOV UR5, 0x80000020 ;  /* 0x8000002000057882 */ /* 0x000fe20000000000 */
[----:B------:R-:W-:Y:S01]  /*4230*/  UMOV UR7, 0x80000020 ;  /* 0x8000002000077882 */ /* 0x000fe20000000000 */
[----:B------:R-:W-:-:S04]  /*4240*/  UIADD3 UR10, UR37, 0x1, URZ ;  /* 0x00000001250a7890 */ /* 0x000fc8000fffe03f */
[----:B------:R-:W-:-:S04]  /*4250*/  UISETP.NE.AND UP0, UPT, UR10, 0x8, UPT ;  /* 0x000000080a00788c */ /* 0x000fc8000bf05270 */
[----:B------:R-:W-:Y:S01]  /*4260*/  USEL UR10, UR10, URZ, UP0 ;  /* 0x0000003f0a0a7287 */ /* 0x000fe20008000000 */
[----:B------:R-:W-:Y:S02]  /*4270*/  WARPGROUP.DEPBAR.LE gsb0, 0x0 ;  /* 0x00008000000079c5 */ /* 0x000fe40000010000 */
[----:B------:R-:W-:-:S06]  /*4280*/  WARPGROUP.ARRIVE ;  /* 0x00000000000079c5 */ /* 0x000fcc0000000000 */
[----:B------:R-:W-:Y:S01]  /*4290*/  QGMMA.64x128x32.F32.E4M3.E4M3 R88, gdesc[UR4], R88, gsb0 ;  /* 0x01e00000045879f3 */ /* 0x000fe20008000858 */
[----:B------:R-:W-:Y:S01]  /*42a0*/  UIADD3 UR4, UR8, 0x202, URZ ;  /* 0x0000020208047890 */ /* 0x000fe2000fffe03f */
[----:B------:R-:W-:Y:S02]  /*42b0*/  UMOV UR5, 0x80000020 ;  /* 0x8000002000057882 */ /* 0x000fe40000000000 */
[----:B------:R-:W-:Y:S01]  /*42c0*/  UMOV UR8, 0x1 ;  /* 0x0000000100087882 */ /* 0x000fe20000000000 */
[----:B------:R-:W-:Y:S02]  /*42d0*/  WARPGROUP.DEPBAR.LE gsb0, 0x0 ;  /* 0x00008000000079c5 */ /* 0x000fe40000010000 */
[----:B------:R-:W-:-:S06]  /*42e0*/  WARPGROUP.ARRIVE ;  /* 0x00000000000079c5 */ /* 0x000fcc0000000000 */
[----:B------:R-:W-:Y:S01]  /*42f0*/  QGMMA.64x128x32.F32.E4M3.E4M3 R24, gdesc[UR4], R24, gsb0 ;  /* 0x01e00000041879f3 */ /* 0x000fe20008000818 */
[----:B------:R-:W-:-:S04]  /*4300*/  USEL UR4, URZ, 0x1, UP0 ;  /* 0x000000013f047887 */ /* 0x000fc80008000000 */
[----:B------:R-:W-:-:S06]  /*4310*/  ULOP3.LUT UR4, UR38, UR4, URZ, 0x3c, !UPT ;  /* 0x0000000426047292 */ /* 0x000fcc000f8e3c3f */
[----:B------:R-:W-:Y:S01]  /*4320*/  MOV R4, UR4 ;  /* 0x0000000400047c02 */ /* 0x000fe20008000f00 */
[----:B------:R-:W-:-:S06]  /*4330*/  WARPGROUP.DEPBAR.LE gsb0, 0x0 ;  /* 0x00008000000079c5 */ /* 0x000fcc0000010000 */
.L_x_34:
[----:B-12---:R-:W-:-:S05]  /*4340*/  VIMNMX R2, R5, 0x1, PT ;  /* 0x0000000105027848 */ /* 0x006fca0003fe0100 */
[----:B------:R-:W-:-:S05]  /*4350*/  IMAD.IADD R6, R5, 0x1, -R2 ;  /* 0x0000000105067824 */ /* 0x000fca00078e0a02 */
[----:B------:R-:W-:-:S13]  /*4360*/  ISETP.GE.AND P0, PT, R6, 0x1, PT ;  /* 0x000000010600780c */ /* 0x000fda0003f06270 */
[----:B------:R-:W-:Y:S05]  /*4370*/  @!P0 BRA `(.L_x_39) ;  /* 0x0000000400108947 */ /* 0x000fea0003800000 */
[----:B------:R-:W-:Y:S02]  /*4380*/  IMAD.MOV.U32 R2, RZ, RZ, R6 ;  /* 0x000000ffff027224 */ /* 0x000fe400078e0006 */
[----:B------:R-:W-:-:S07]  /*4390*/  IMAD.U32 R3, RZ, RZ, UR37 ;  /* 0x00000025ff037e24 */ /* 0x000fce000f8e00ff */
.L_x_46:
[----:B------:R-:W-:-:S06]  /*43a0*/  UISETP.NE.AND UP0, UPT, UR51, 0x3, UPT ;  /* 0x000000033300788c */ /* 0x000fcc000bf05270 */
[----:B------:R-:W-:-:S13]  /*43b0*/  PLOP3.LUT P1, PT, PT, PT, UP0, 0x80, 0x0 ;  /* 0x000000000000781c */ /* 0x000fda0003f2f008 */
[----:B------:R-:W-:Y:S05]  /*43c0*/  @!P1 BRA `(.L_x_40) ;  /* 0x0000000000049947 */ /* 0x000fea0003800000 */
[----:B------:R-:W-:Y:S01]  /*43d0*/  BPT.TRAP 0x1 ;  /* 0x000000040000795c */ /* 0x000fe20000300000 */
.L_x_40:
[----:B------:R-:W-:Y:S01]  /*43e0*/  ULEA UR4, UR10, UR47, 0x3 ;  /* 0x0000002f0a047291 */ /* 0x000fe2000f8e183f */
[----:B------:R-:W-:-:S08]  /*43f0*/  SHF.L.U32 R5, R4, 0x1f, RZ ;  /* 0x0000001f04057819 */ /* 0x000fd000000006ff */
[----:B------:R1:W2:Y:S01]  /*4400*/  SYNCS.PHASECHK.TRANS64.TRYWAIT P0, [UR4+0x38480], R5 ;  /* 0x03848005ff0075a7 */ /* 0x0002a20008000144 */
[----:B------:R-:W-:Y:S05]  /*4410*/  @!P1 BRA `(.L_x_41) ;  /* 0x0000000000049947 */ /* 0x000fea0003800000 */
[----:B------:R-:W-:Y:S01]  /*4420*/  BPT.TRAP 0x1 ;  /* 0x000000040000795c */ /* 0x000fe20000300000 */
.L_x_41:
[----:B--2---:R-:W-:Y:S05]  /*4430*/  @P0 BRA `(.L_x_42) ;  /* 0x0000000000080947 */ /* 0x004fea0003800000 */
[----:B------:R-:W2:Y:S02]  /*4440*/  SYNCS.PHASECHK.TRANS64.TRYWAIT P0, [UR4+0x38480], R5 ;  /* 0x03848005ff0075a7 */ /* 0x000ea40008000144 */
[----:B--2---:R-:W-:Y:S05]  /*4450*/  @!P0 BRA `(.L_x_43) ;  /* 0x000000a000e48947 */ /* 0x004fea0003800000 */
.L_x_42:
[----:B------:R-:W-:Y:S01]  /*4460*/  UIADD3 UR4, UR47, 0x20000, URZ ;  /* 0x000200002f047890 */ /* 0x000fe2000fffe03f */
[----:B------:R-:W-:Y:S01]  /*4470*/  WARPGROUP.ARRIVE ;  /* 0x00000000000079c5 */ /* 0x000fe20000000000 */
[----:B------:R-:W-:Y:S02]  /*4480*/  ULOP3.LUT UR11, UR9, 0x10000, URZ, 0xfc, !UPT ;  /* 0x00010000090b7892 */ /* 0x000fe4000f8efc3f */
[----:B------:R-:W-:Y:S02]  /*4490*/  USHF.R.U32.HI UR4, URZ, 0x4, UR4 ;  /* 0x000000043f047899 */ /* 0x000fe40008011604 */
[----:B------:R-:W-:Y:S02]  /*44a0*/  UISETP.NE.U32.AND UP0, UPT, UR8, URZ, UPT ;  /* 0x0000003f0800728c */ /* 0x000fe4000bf05070 */
[----:B------:R-:W-:Y:S02]  /*44b0*/  ULOP3.LUT UR4, UR4, 0x3fff, URZ, 0xc0, !UPT ;  /* 0x00003fff04047892 */ /* 0x000fe4000f8ec03f */
[----:B------:R-:W-:-:S02]  /*44c0*/  ULEA UR11, UR10, UR11, 0xa ;  /* 0x0000000b0a0b7291 */ /* 0x000fc4000f8e503f */
[----:B------:R-:W-:Y:S01]  /*44d0*/  ULOP3.LUT UR4, UR4, 0x10000, URZ, 0xfc, !UPT ;  /* 0x0001000004047892 */ /* 0x000fe2000f8efc3f */
[----:B------:R-:W-:Y:S01]  /*44e0*/  UMOV UR5, 0x80000020 ;  /* 0x8000002000057882 */ /* 0x000fe20000000000 */
[----:B------:R-:W-:Y:S02]  /*44f0*/  UMOV UR7, 0x80000020 ;  /* 0x8000002000077882 */ /* 0x000fe40000000000 */
[----:B------:R-:W-:-:S03]  /*4500*/  ULEA UR12, UR10, UR4, 0x9 ;  /* 0x000000040a0c7291 */ /* 0x000fc6000f8e483f */
[----:B------:R-:W-:-:S04]  /*4510*/  UMOV UR4, UR11 ;  /* 0x0000000b00047c82 */ /* 0x000fc80008000000 */
[----:B------:R-:W-:Y:S02]  /*4520*/  UMOV UR6, UR12 ;  /* 0x0000000c00067c82 */ /* 0x000fe40008000000 */
[----:B------:R-:W-:Y:S01]  /*4530*/  QGMMA.64x128x32.F32.E4M3.E4M3 R88, gdesc[UR4], R88, UP0, gsb0 ;  /* 0x01e00000045879f3 */ /* 0x000fe2000b800858 */
[----:B------:R-:W-:Y:S01]  /*4540*/  UIADD3 UR4, UR11, 0x200, URZ ;  /* 0x000002000b047890 */ /* 0x000fe2000fffe03f */
[----:B------:R-:W-:Y:S01]  /*4550*/  UMOV UR5, 0x80000020 ;  /* 0x8000002000057882 */ /* 0x000fe20000000000 */
[----:B------:R-:W-:Y:S02]  /*4560*/  WARPGROUP.DEPBAR.LE gsb0, 0x0 ;  /* 0x00008000000079c5 */ /* 0x000fe40000010000 */
[----:B------:R-:W-:-:S07]  /*4570*/  WARPGROUP.ARRIVE ;  /* 0x00000000000079c5 */ /* 0x000fce0000000000 */
[----:B------:R-:W-:Y:S01]  /*4580*/  QGMMA.64x128x32.F32.E4M3.E4M3 R24, gdesc[UR4], R24, UP0, gsb0 ;  /* 0x01e00000041879f3 */ /* 0x000fe2000b800818 */
[----:B------:R-:W-:Y:S02]  /*4590*/  UIADD3 UR4, UR11, 0x2, URZ ;  /* 0x000000020b047890 */ /* 0x000fe4000fffe03f */
[----:B------:R-:W-:Y:S01]  /*45a0*/  UIADD3 UR6, UR12, 0x2, URZ ;  /* 0x000000020c067890 */ /* 0x000fe2000fffe03f */
[----:B------:R-:W-:Y:S01]  /*45b0*/  UMOV UR5, 0x80000020 ;  /* 0x8000002000057882 */ /* 0x000fe20000000000 */
[----:B------:R-:W-:Y:S01]  /*45c0*/  UMOV UR7, 0x80000020 ;  /* 0x8000002000077882 */ /* 0x000fe20000000000 */
[----:B------:R-:W-:Y:S02]  /*45d0*/  WARPGROUP.DEPBAR.LE gsb0, 0x0 ;  /* 0x00008000000079c5 */ /* 0x000fe40000010000 */
[----:B------:R-:W-:-:S06]  /*45e0*/  WARPGROUP.ARRIVE ;  /* 0x00000000000079c5 */ /* 0x000fcc0000000000 */
[----:B------:R-:W-:Y:S01]  /*45f0*/  QGMMA.64x128x32.F32.E4M3.E4M3 R88, gdesc[UR4], R88, UP0, gsb0 ;  /* 0x01e00000045879f3 */ /* 0x000fe2000b800858 */
[----:B------:R-:W-:Y:S01]  /*4600*/  UIADD3 UR4, UR11, 0x202, URZ ;  /* 0x000002020b047890 */ /* 0x000fe2000fffe03f */
[----:B------:R-:W-:Y:S01]  /*4610*/  UMOV UR5, 0x80000020 ;  /* 0x8000002000057882 */ /* 0x000fe20000000000 */
[----:B------:R-:W-:Y:S02]  /*4620*/  WARPGROUP.DEPBAR.LE gsb0, 0x0 ;  /* 0x00008000000079c5 */ /* 0x000fe40000010000 */
[----:B------:R-:W-:-:S07]  /*4630*/  WARPGROUP.ARRIVE ;  /* 0x00000000000079c5 */ /* 0x000fce0000000000 */
[----:B------:R-:W-:Y:S03]  /*4640*/  QGMMA.64x128x32.F32.E4M3.E4M3 R24, gdesc[UR4], R24, UP0, gsb0 ;  /* 0x01e00000041879f3 */ /* 0x000fe6000b800818 */
[----:B------:R-:W-:Y:S02]  /*4650*/  WARPGROUP.DEPBAR.LE gsb0, 0x0 ;  /* 0x00008000000079c5 */ /* 0x000fe40000010000 */
[----:B------:R-:W-:Y:S05]  /*4660*/  @!P1 BRA `(.L_x_44) ;  /* 0x0000000000049947 */ /* 0x000fea0003800000 */
[----:B------:R-:W-:Y:S01]  /*4670*/  BPT.TRAP 0x1 ;  /* 0x000000040000795c */ /* 0x000fe20000300000 */
.L_x_44:
[----:B------:R-:W-:Y:S01]  /*4680*/  ISETP.NE.AND P0, PT, R23, RZ, PT ;  /* 0x000000ff1700720c */ /* 0x000fe20003f05270 */
[----:B------:R-:W-:-:S12]  /*4690*/  UISETP.GT.U32.AND UP0, UPT, UR53, 0x1, UPT ;  /* 0x000000013500788c */ /* 0x000fd8000bf04070 */
[----:B-12---:R-:W-:-:S05]  /*46a0*/  @P0 LEA R5, R3, UR47, 0x3 ;  /* 0x0000002f03050c11 */ /* 0x006fca000f8e18ff */
[----:B------:R-:W-:-:S05]  /*46b0*/  @P0 VIADD R5, R5, 0x384c0 ;  /* 0x000384c005050836 */ /* 0x000fca0000000000 */
[----:B------:R-:W-:-:S04]  /*46c0*/  @P0 PRMT R5, R22, 0x654, R5 ;  /* 0x0000065416050816 */ /* 0x000fc80000000005 */
[----:B------:R1:W-:Y:S01]  /*46d0*/  @P0 SYNCS.ARRIVE.TRANS64.RED.A1T0 RZ, [R5+URZ], RZ ;  /* 0x000000ff05ff09a7 */ /* 0x0003e2000810043f */
[----:B------:R-:W-:-:S13]  /*46e0*/  PLOP3.LUT P0, PT, PT, PT, UP0, 0x80, 0x0 ;  /* 0x000000000000781c */ /* 0x000fda0003f0f008 */
[----:B-1----:R-:W-:Y:S05]  /*46f0*/  @P0 BRA `(.L_x_45) ;  /* 0x0000000000040947 */ /* 0x002fea0003800000 */
[----:B------:R-:W-:Y:S01]  /*4700*/  BPT.TRAP 0x1 ;  /* 0x000000040000795c */ /* 0x000fe20000300000 */
.L_x_45:
[----:B------:R-:W-:Y:S01]  /*4710*/  UIADD3 UR10, UR10, 0x1, URZ ;  /* 0x000000010a0a7890 */ /* 0x000fe2000fffe03f */
[C---:B------:R-:W-:Y:S01]  /*4720*/  ISETP.GT.AND P1, PT, R2.reuse, 0x1, PT ;  /* 0x000000010200780c */ /* 0x040fe20003f24270 */
[----:B------:R-:W-:Y:S02]  /*4730*/  VIADD R3, R3, 0x1 ;  /* 0x0000000103037836 */ /* 0x000fe40000000000 */
[----:B------:R-:W-:Y:S01]  /*4740*/  UISETP.NE.AND UP0, UPT, UR10, 0x8, UPT ;  /* 0x000000080a00788c */ /* 0x000fe2000bf05270 */
[----:B------:R-:W-:Y:S02]  /*4750*/  VIADD R2, R2, 0xffffffff ;  /* 0xffffffff02027836 */ /* 0x000fe40000000000 */
[C---:B------:R-:W-:Y:S01]  /*4760*/  ISETP.NE.AND P0, PT, R3.reuse, 0x8, PT ;  /* 0x000000080300780c */ /* 0x040fe20003f05270 */
[----:B------:R-:W-:Y:S02]  /*4770*/  USEL UR4, URZ, 0x1, UP0 ;  /* 0x000000013f047887 */ /* 0x000fe40008000000 */
[----:B------:R-:W-:Y:S01]  /*4780*/  USEL UR10, UR10, URZ, UP0 ;  /* 0x0000003f0a0a7287 */ /* 0x000fe20008000000 */
[----:B------:R-:W-:-:S03]  /*4790*/  SEL R3, R3, RZ, P0 ;  /* 0x000000ff03037207 */ /* 0x000fc60000000000 */
[----:B------:R-:W-:Y:S01]  /*47a0*/  LOP3.LUT R4, R4, UR4, RZ, 0x3c, !PT ;  /* 0x0000000404047c12 */ /* 0x000fe2000f8e3cff */
[----:B------:R-:W-:Y:S07]  /*47b0*/  @P1 BRA `(.L_x_46) ;  /* 0xfffffff800f81947 */ /* 0x000fee000383ffff */
.L_x_39:
[----:B------:R-:W-:-:S13]  /*47c0*/  ISETP.GE.AND P0, PT, R155, 0x1, PT ;  /* 0x000000019b00780c */ /* 0x000fda0003f06270 */
[----:B------:R-:W-:Y:S05]  /*47d0*/  @!P0 BRA `(.L_x_47) ;  /* 0x0000000000408947 */ /* 0x000fea0003800000 */
[----:B------:R-:W-:-:S06]  /*47e0*/  UISETP.NE.AND UP0, UPT, UR51, 0x3, UPT ;  /* 0x000000033300788c */ /* 0x000fcc000bf05270 */
[----:B------:R-:W-:-:S13]  /*47f0*/  PLOP3.LUT P0, PT, PT, PT, UP0, 0x80, 0x0 ;  /* 0x000000000000781c */ /* 0x000fda0003f0f008 */
[----:B------:R-:W-:Y:S05]  /*4800*/  @!P0 BRA `(.L_x_48) ;  /* 0x0000000000048947 */ /* 0x000fea0003800000 */
[----:B------:R-:W-:Y:S01]  /*4810*/  BPT.TRAP 0x1 ;  /* 0x000000040000795c */ /* 0x000fe20000300000 */
.L_x_48:
[----:B------:R-:W-:Y:S01]  /*4820*/  ISETP.NE.AND P0, PT, R23, RZ, PT ;  /* 0x000000ff1700720c */ /* 0x000fe20003f05270 */
[----:B------:R-:W-:Y:S01]  /*4830*/  IMAD.U32 R3, RZ, RZ, UR47 ;  /* 0x0000002fff037e24 */ /* 0x000fe2000f8e00ff */
[----:B------:R-:W-:-:S11]  /*4840*/  UISETP.GT.U32.AND UP0, UPT, UR53, 0x1, UPT ;  /* 0x000000013500788c */ /* 0x000fd6000bf04070 */
[----:B------:R-:W-:-:S04]  /*4850*/  @P0 VIADD R2, R6, UR37 ;  /* 0x0000002506020c36 */ /* 0x000fc80008000000 */
[----:B------:R-:W-:-:S05]  /*4860*/  @P0 IMAD.SHL.U32 R2, R2, 0x8, RZ ;  /* 0x0000000802020824 */ /* 0x000fca00078e00ff */
[----:B------:R-:W-:-:S04]  /*4870*/  @P0 LOP3.LUT R2, R2, 0x38, RZ, 0xc0, !PT ;  /* 0x0000003802020812 */ /* 0x000fc800078ec0ff */
[----:B------:R-:W-:-:S04]  /*4880*/  @P0 IADD3 R3, R3, 0x384c0, R2 ;  /* 0x000384c003030810 */ /* 0x000fc80007ffe002 */
[----:B------:R-:W-:-:S04]  /*4890*/  @P0 PRMT R3, R22, 0x654, R3 ;  /* 0x0000065416030816 */ /* 0x000fc80000000003 */
[----:B------:R1:W-:Y:S01]  /*48a0*/  @P0 SYNCS.ARRIVE.TRANS64.RED.A1T0 RZ, [R3+URZ], RZ ;  /* 0x000000ff03ff09a7 */ /* 0x0003e2000810043f */
[----:B------:R-:W-:-:S13]  /*48b0*/  PLOP3.LUT P0, PT, PT, PT, UP0, 0x80, 0x0 ;  /* 0x000000000000781c */ /* 0x000fda0003f0f008 */
[----:B-1----:R-:W-:Y:S05]  /*48c0*/  @P0 BRA `(.L_x_47) ;  /* 0x0000000000040947 */ /* 0x002fea0003800000 */
[----:B------:R-:W-:Y:S01]  /*48d0*/  BPT.TRAP 0x1 ;  /* 0x000000040000795c */ /* 0x000fe20000300000 */
.L_x_47:
[----:B------:R-:W-:Y:S01]  /*48e0*/  R2UR UR45, R16 ;  /* 0x00000000102d72ca */ /* 0x000fe200000e0000 */
[----:B------:R-:W-:Y:S01]  /*48f0*/  UIADD3 UR4, UR47, 0x30000, URZ ;  /* 0x000300002f047890 */ /* 0x000fe2000fffe03f */
[----:B------:R-:W-:Y:S02]  /*4900*/  R2UR UR46, R17 ;  /* 0x00000000112e72ca */ /* 0x000fe400000e0000 */
[----:B------:R-:W-:Y:S01]  /*4910*/  LOP3.LUT P0, RZ, R0, 0xff, RZ, 0xc0, !PT ;  /* 0x000000ff00ff7812 */ /* 0x000fe2000780c0ff */
[----:B------:R-:W-:-:S06]  /*4920*/  ULOP3.LUT UP0, URZ, UR4, 0x3ff, URZ, 0xc0, !UPT ;  /* 0x000003ff043f7892 */ /* 0x000fcc000f80c03f */
[----:B------:R-:W-:Y:S02]  /*4930*/  PLOP3.LUT P1, PT, PT, PT, UP0, 0x80, 0x0 ;  /* 0x000000000000781c */ /* 0x000fe40003f2f008 */
[----:B------:R-:W-:Y:S02]  /*4940*/  USHF.L.U32 UR45, UR45, 0x8, URZ ;  /* 0x000000082d2d7899 */ /* 0x000fe4000800063f */
[----:B------:R-:W-:Y:S02]  /*4950*/  USHF.L.U32 UR46, UR46, 0x7, URZ ;  /* 0x000000072e2e7899 */ /* 0x000fe4000800063f */
[----:B------:R-:W-:Y:S10]  /*4960*/  @!P0 BRA `(.L_x_49) ;  /* 0x00000000000c8947 */ /* 0x000ff40003800000 */
[----:B------:R-:W-:-:S04]  /*4970*/  DEPBAR {5,4,3,2,1,0} ;  /* 0x0000003f0000791a */ /* 0x000fc80000000000 */
[----:B------:R1:W-:Y:S02]  /*4980*/  UTMACCTL.IV [UR60] ;  /* 0x000000003c0079b9 */ /* 0x0003e40008000000 */
[----:B-1----:R-:W-:Y:S01]  /*4990*/  NOP ;  /* 0x0000000000007918 */ /* 0x002fe20000000000 */
.L_x_49:
[----:B------:R-:W-:Y:S05]  /*49a0*/  @!P1 BRA `(.L_x_50) ;  /* 0x00000000007c9947 */ /* 0x000fea0003800000 */
[----:B------:R-:W-:Y:S01]  /*49b0*/  MOV R2, 0x0 ;  /* 0x0000000000027802 */ /* 0x000fe20000000f00 */
[----:B------:R-:W-:Y:S01]  /*49c0*/  ULDC.64 UR4, c[0x4][0x68] ;  /* 0x01001a0000047ab9 */ /* 0x000fe20000000a00 */
[----:B------:R-:W-:Y:S01]  /*49d0*/  ULDC.64 UR6, c[0x4][0x8] ;  /* 0x0100020000067ab9 */ /* 0x000fe20000000a00 */
[----:B------:R-:W-:Y:S01]  /*49e0*/  IMAD.U32 R4, RZ, RZ, UR4 ;  /* 0x00000004ff047e24 */ /* 0x000fe2000f8e00ff */
[----:B------:R1:W2:Y:S01]  /*49f0*/  LDC.64 R14, c[0x4][R2] ;  /* 0x01000000020e7b82 */ /* 0x0002a20000000a00 */
[----:B------:R-:W-:Y:S01]  /*4a00*/  IMAD.U32 R5, RZ, RZ, UR5 ;  /* 0x00000005ff057e24 */ /* 0x000fe2000f8e00ff */
[----:B------:R-:W-:Y:S01]  /*4a10*/  ULDC.64 UR4, c[0x4][0x70] ;  /* 0x01001c0000047ab9 */ /* 0x000fe20000000a00 */
[----:B------:R-:W-:Y:S01]  /*4a20*/  IMAD.U32 R10, RZ, RZ, UR6 ;  /* 0x00000006ff0a7e24 */ /* 0x000fe2000f8e00ff */
[----:B------:R-:W-:Y:S01]  /*4a30*/  MOV R8, 0x70 ;  /* 0x0000007000087802 */ /* 0x000fe20000000f00 */
[----:B------:R-:W-:Y:S02]  /*4a40*/  IMAD.U32 R6, RZ, RZ, UR4 ;  /* 0x00000004ff067e24 */ /* 0x000fe4000f8e00ff */
[----:B------:R-:W-:-:S02]  /*4a50*/  IMAD.U32 R7, RZ, RZ, UR5 ;  /* 0x00000005ff077e24 */ /* 0x000fc4000f8e00ff */
[----:B------:R-:W-:Y:S02]  /*4a60*/  IMAD.U32 R11, RZ, RZ, UR7 ;  /* 0x00000007ff0b7e24 */ /* 0x000fe4000f8e00ff */
[----:B------:R-:W-:Y:S02]  /*4a70*/  IMAD.MOV.U32 R12, RZ, RZ, 0x1 ;  /* 0x00000001ff0c7424 */ /* 0x000fe400078e00ff */
[----:B-1----:R-:W-:-:S07]  /*4a80*/  IMAD.MOV.U32 R13, RZ, RZ, RZ ;  /* 0x000000ffff0d7224 */ /* 0x002fce00078e00ff */
[----:B------:R-:W-:-:S07]  /*4a90*/  LEPC R20, `(.L_x_51) ;  /* 0x000000001014794e */ /* 0x000fce0000000000 */
[----:B--2---:R-:W-:Y:S05]  /*4aa0*/  CALL.ABS.NOINC R14 ;  /* 0x000000000e007343 */ /* 0x004fea0003c00000 */
.L_x_51:
[----:B------:R-:W1:Y:S01]  /*4ab0*/  LDC.64 R2, c[0x4][R2] ;  /* 0x0100000002027b82 */ /* 0x000e620000000a00 */
[----:B------:R-:W-:Y:S01]  /*4ac0*/  ULDC.64 UR4, c[0x4][0x68] ;  /* 0x01001a0000047ab9 */ /* 0x000fe20000000a00 */
[----:B------:R-:W-:Y:S01]  /*4ad0*/  ULDC.64 UR6, c[0x4][0x8] ;  /* 0x0100020000067ab9 */ /* 0x000fe20000000a00 */
[----:B------:R-:W-:Y:S02]  /*4ae0*/  IMAD.U32 R4, RZ, RZ, UR4 ;  /* 0x00000004ff047e24 */ /* 0x000fe4000f8e00ff */
[----:B------:R-:W-:Y:S01]  /*4af0*/  IMAD.U32 R5, RZ, RZ, UR5 ;  /* 0x00000005ff057e24 */ /* 0x000fe2000f8e00ff */
[----:B------:R-:W-:Y:S01]  /*4b00*/  ULDC.64 UR4, c[0x4][0x70] ;  /* 0x01001c0000047ab9 */ /* 0x000fe20000000a00 */
[----:B------:R-:W-:Y:S02]  /*4b10*/  IMAD.U32 R10, RZ, RZ, UR6 ;  /* 0x00000006ff0a7e24 */ /* 0x000fe4000f8e00ff */
[----:B------:R-:W-:Y:S02]  /*4b20*/  IMAD.U32 R6, RZ, RZ, UR4 ;  /* 0x00000004ff067e24 */ /* 0x000fe4000f8e00ff */
[----:B------:R-:W-:-:S02]  /*4b30*/  IMAD.U32 R7, RZ, RZ, UR5 ;  /* 0x00000005ff077e24 */ /* 0x000fc4000f8e00ff */
[----:B------:R-:W-:Y:S02]  /*4b40*/  IMAD.U32 R11, RZ, RZ, UR7 ;  /* 0x00000007ff0b7e24 */ /* 0x000fe4000f8e00ff */
[----:B------:R-:W-:Y:S02]  /*4b50*/  IMAD.MOV.U32 R8, RZ, RZ, 0x70 ;  /* 0x00000070ff087424 */ /* 0x000fe400078e00ff */
[----:B------:R-:W-:Y:S02]  /*4b60*/  IMAD.MOV.U32 R12, RZ, RZ, 0x1 ;  /* 0x00000001ff0c7424 */ /* 0x000fe400078e00ff */
[----:B------:R-:W-:-:S07]  /*4b70*/  IMAD.MOV.U32 R13, RZ, RZ, RZ ;  /* 0x000000ffff0d7224 */ /* 0x000fce00078e00ff */
[----:B------:R-:W-:-:S07]  /*4b80*/  LEPC R20, `(.L_x_50) ;  /* 0x000000001014794e */ /* 0x000fce0000000000 */
[----:B-1----:R-:W-:Y:S05]  /*4b90*/  CALL.ABS.NOINC R2 ;  /* 0x0000000002007343 */ /* 0x002fea0003c00000 */
.L_x_50:
[----:B------:R-:W-:Y:S02]  /*4ba0*/  ULDC.64 UR4, c[0x0][0x590] ;  /* 0x0001640000047ab9 */ /* 0x000fe40000000a00 */
[----:B------:R-:W-:-:S04]  /*4bb0*/  ISETP.NE.U32.AND P0, PT, RZ, UR4, PT ;  /* 0x00000004ff007c0c */ /* 0x000fc8000bf05070 */
[----:B------:R-:W-:-:S13]  /*4bc0*/  ISETP.NE.AND.EX P0, PT, RZ, UR5, PT, P0 ;  /* 0x00000005ff007c0c */ /* 0x000fda000bf05300 */
[----:B------:R-:W-:Y:S05]  /*4bd0*/  @!P0 BRA `(.L_x_52) ;  /* 0x0000000000148947 */ /* 0x000fea0003800000 */
[----:B------:R-:W-:-:S04]  /*4be0*/  LEA R2, P0, R18, UR4, 0x3 ;  /* 0x0000000412027c11 */ /* 0x000fc8000f8018ff */
[----:B------:R-:W-:-:S06]  /*4bf0*/  LEA.HI.X R3, R18, UR5, R19, 0x3, P0 ;  /* 0x0000000512037c11 */ /* 0x000fcc00080f1c13 */
[----:B------:R-:W2:Y:S04]  /*4c00*/  LDG.E.64 R2, desc[UR58][R2.64] ;  /* 0x0000003a02027981 */ /* 0x000ea8000c1e1b00 */
[----:B--2---:R1:W5:Y:S01]  /*4c10*/  LD.E R0, desc[UR58][R2.64] ;  /* 0x0000003a02007980 */ /* 0x004362000c101900 */
[----:B------:R-:W-:Y:S05]  /*4c20*/  BRA `(.L_x_53) ;  /* 0x0000000000307947 */ /* 0x000fea0003800000 */
.L_x_52:
[----:B------:R-:W-:Y:S02]  /*4c30*/  ULDC.64 UR4, c[0x0][0x588] ;  /* 0x0001620000047ab9 */ /* 0x000fe40000000a00 */
[----:B------:R-:W-:-:S04]  /*4c40*/  ISETP.NE.U32.AND P0, PT, RZ, UR4, PT ;  /* 0x00000004ff007c0c */ /* 0x000fc8000bf05070 */
[----:B------:R-:W-:-:S13]  /*4c50*/  ISETP.NE.AND.EX P0, PT, RZ, UR5, PT, P0 ;  /* 0x00000005ff007c0c */ /* 0x000fda000bf05300 */
[----:B------:R-:W-:Y:S05]  /*4c60*/  @!P0 BRA `(.L_x_54) ;  /* 0x0000000000188947 */ /* 0x000fea0003800000 */
[----:B------:R-:W1:Y:S01]  /*4c70*/  LDC.64 R2, c[0x0][0x588] ;  /* 0x00016200ff027b82 */ /* 0x000e620000000a00 */
[----:B------:R-:W-:Y:S02]  /*4c80*/  ULDC UR4, c[0x0][0x598] ;  /* 0x0001660000047ab9 */ /* 0x000fe40000000800 */
[----:B------:R-:W-:-:S04]  /*4c90*/  IMAD R5, R18, UR4, RZ ;  /* 0x0000000412057c24 */ /* 0x000fc8000f8e02ff */
[----:B-1----:R-:W-:-:S05]  /*4ca0*/  IMAD.WIDE R2, R5, 0x4, R2 ;  /* 0x0000000405027825 */ /* 0x002fca00078e0202 */
[----:B------:R2:W5:Y:S01]  /*4cb0*/  LDG.E R0, desc[UR58][R2.64] ;  /* 0x0000003a02007981 */ /* 0x000562000c1e1900 */
[----:B------:R-:W-:Y:S05]  /*4cc0*/  BRA `(.L_x_53) ;  /* 0x0000000000087947 */ /* 0x000fea0003800000 */
.L_x_54:
[----:B------:R-:W-:Y:S02]  /*4cd0*/  ULDC UR4, c[0x0][0x580] ;  /* 0x0001600000047ab9 */ /* 0x000fe40000000800 */
[----:B------:R-:W-:-:S07]  /*4ce0*/  IMAD.U32 R0, RZ, RZ, UR4 ;  /* 0x00000004ff007e24 */ /* 0x000fce000f8e00ff */
.L_x_53:
[----:B------:R-:W-:Y:S02]  /*4cf0*/  ULDC.64 UR4, c[0x0][0x5b8] ;  /* 0x00016e0000047ab9 */ /* 0x000fe40000000a00 */
[----:B------:R-:W-:-:S04]  /*4d00*/  ISETP.NE.U32.AND P0, PT, RZ, UR4, PT ;  /* 0x00000004ff007c0c */ /* 0x000fc8000bf05070 */
[----:B------:R-:W-:-:S13]  /*4d10*/  ISETP.NE.AND.EX P0, PT, RZ, UR5, PT, P0 ;  /* 0x00000005ff007c0c */ /* 0x000fda000bf05300 */
[----:B------:R-:W-:Y:S05]  /*4d20*/  @!P0 BRA `(.L_x_55) ;  /* 0x0000000000148947 */ /* 0x000fea0003800000 */
[----:B------:R-:W-:-:S04]  /*4d30*/  LEA R4, P0, R18, UR4, 0x3 ;  /* 0x0000000412047c11 */ /* 0x000fc8000f8018ff */
[----:B------:R-:W-:-:S05]  /*4d40*/  LEA.HI.X R5, R18, UR5, R19, 0x3, P0 ;  /* 0x0000000512057c11 */ /* 0x000fca00080f1c13 */
[----:B-12---:R-:W2:Y:S04]  /*4d50*/  LDG.E.64 R2, desc[UR58][R4.64] ;  /* 0x0000003a04027981 */ /* 0x006ea8000c1e1b00 */
[----:B--2---:R1:W5:Y:S01]  /*4d60*/  LD.E R2, desc[UR58][R2.64] ;  /* 0x0000003a02027980 */ /* 0x004362000c101900 */
[----:B------:R-:W-:Y:S05]  /*4d70*/  BRA `(.L_x_56) ;  /* 0x0000000000307947 */ /* 0x000fea0003800000 */
.L_x_55:
[----:B------:R-:W-:Y:S02]  /*4d80*/  ULDC.64 UR4, c[0x0][0x5b0] ;  /* 0x00016c0000047ab9 */ /* 0x000fe40000000a00 */
[----:B------:R-:W-:-:S04]  /*4d90*/  ISETP.NE.U32.AND P0, PT, RZ, UR4, PT ;  /* 0x00000004ff007c0c */ /* 0x000fc8000bf05070 */
[----:B------:R-:W-:-:S13]  /*4da0*/  ISETP.NE.AND.EX P0, PT, RZ, UR5, PT, P0 ;  /* 0x00000005ff007c0c */ /* 0x000fda000bf05300 */
[----:B------:R-:W-:Y:S05]  /*4db0*/  @!P0 BRA `(.L_x_57) ;  /* 0x0000000000188947 */ /* 0x000fea0003800000 */
[----:B-12---:R-:W1:Y:S01]  /*4dc0*/  LDC.64 R2, c[0x0][0x5b0] ;  /* 0x00016c00ff027b82 */ /* 0x006e620000000a00 */
[----:B------:R-:W-:Y:S02]  /*4dd0*/  ULDC UR4, c[0x0][0x5c0] ;  /* 0x0001700000047ab9 */ /* 0x000fe40000000800 */
[----:B------:R-:W-:-:S04]  /*4de0*/  IMAD R5, R18, UR4, RZ ;  /* 0x0000000412057c24 */ /* 0x000fc8000f8e02ff */
[----:B-1----:R-:W-:-:S06]  /*4df0*/  IMAD.WIDE R2, R5, 0x4, R2 ;  /* 0x0000000405027825 */ /* 0x002fcc00078e0202 */
[----:B------:R2:W5:Y:S01]  /*4e00*/  LDG.E R2, desc[UR58][R2.64] ;  /* 0x0000003a02027981 */ /* 0x000562000c1e1900 */
[----:B------:R-:W-:Y:S05]  /*4e10*/  BRA `(.L_x_56) ;  /* 0x0000000000087947 */ /* 0x000fea0003800000 */
.L_x_57:
[----:B------:R-:W-:Y:S02]  /*4e20*/  ULDC UR4, c[0x0][0x5a8] ;  /* 0x00016a0000047ab9 */ /* 0x000fe40000000800 */
[----:B-12---:R-:W-:-:S07]  /*4e30*/  IMAD.U32 R2, RZ, RZ, UR4 ;  /* 0x00000004ff027e24 */ /* 0x006fce000f8e00ff */
.L_x_56:
[----:B------:R-:W-:Y:S01]  /*4e40*/  ISETP.GT.U32.AND P0, PT, R154, 0x3e, PT ;  /* 0x0000003e9a00780c */ /* 0x000fe20003f04070 */
[----:B------:R-:W-:Y:S01]  /*4e50*/  BSSY B0, `(.L_x_58) ;  /* 0x0000007000007945 */ /* 0x000fe20003800000 */
[----:B------:R-:W-:-:S11]  /*4e60*/  PRMT R8, RZ, 0x7610, R8 ;  /* 0x00007610ff087816 */ /* 0x000fd60000000008 */
[----:B------:R-:W-:Y:S05]  /*4e70*/  @P0 BRA `(.L_x_59) ;  /* 0x0000000000100947 */ /* 0x000fea0003800000 */
[----:B------:R-:W-:-:S03]  /*4e80*/  UMOV UR4, 0xffffffff ;  /* 0xffffffff00047882 */ /* 0x000fc60000000000 */
[----:B------:R-:W-:Y:S05]  /*4e90*/  BRA.DIV UR4, `(.L_x_60) ;  /* 0x0000009a046c7947 */ /* 0x000fea000b800000 */
[----:B------:R-:W-:-:S13]  /*4ea0*/  ELECT P6, URZ, PT ;  /* 0x00000000003f782f */ /* 0x000fda00038c0000 */
.L_x_273:
[----:B------:R-:W-:-:S07]  /*4eb0*/  SEL R8, RZ, 0x1, !P6 ;  /* 0x00000001ff087807 */ /* 0x000fce0007000000 */
.L_x_59:
[----:B------:R-:W-:Y:S05]  /*4ec0*/  BSYNC B0 ;  /* 0x0000000000007941 */ /* 0x000fea0003800000 */
.L_x_58:
[----:B-12---:R-:W-:-:S05]  /*4ed0*/  IMAD.U32 R3, RZ, RZ, UR48 ;  /* 0x00000030ff037e24 */ /* 0x006fca000f8e00ff */
[----:B------:R-:W-:-:S13]  /*4ee0*/  ISETP.NE.AND P1, PT, R3, 0x3, PT ;  /* 0x000000030300780c */ /* 0x000fda0003f25270 */
[----:B------:R-:W-:Y:S05]  /*4ef0*/  @!P1 BRA `(.L_x_61) ;  /* 0x0000000000049947 */ /* 0x000fea0003800000 */
[----:B------:R-:W-:Y:S01]  /*4f00*/  BPT.TRAP 0x1 ;  /* 0x000000040000795c */ /* 0x000fe20000300000 */
.L_x_61:
[----:B------:R-:W-:Y:S01]  /*4f10*/  SHF.L.U32 R3, RZ, 0x1f, RZ ;  /* 0x0000001fff037819 */ /* 0x000fe200000006ff */
[----:B------:R-:W-:Y:S01]  /*4f20*/  IMAD.MOV.U32 R4, RZ, RZ, RZ ;  /* 0x000000ffff047224 */ /* 0x000fe200078e00ff */
[----:B-----5:R-:W-:Y:S02]  /*4f30*/  FSETP.NEU.AND P0, PT, R0, RZ, PT ;  /* 0x000000ff0000720b */ /* 0x020fe40003f0d000 */
[----:B------:R-:W1:Y:S11]  /*4f40*/  SYNCS.PHASECHK.TRANS64.TRYWAIT P2, [UR47+0x38500], R3 ;  /* 0x03850003ff0075a7 */ /* 0x000e76000804016f */
[----:B------:R-:W-:Y:S01]  /*4f50*/  @P0 LEA R12, R153, UR47, 0x1 ;  /* 0x0000002f990c0c11 */ /* 0x000fe2000f8e08ff */
[----:B-1----:R-:W-:Y:S06]  /*4f60*/  @!P2 BRA `(.L_x_62) ;  /* 0x000000980050a947 */ /* 0x002fec0003800000 */
.L_x_274:
[----:B------:R-:W-:Y:S05]  /*4f70*/  @P0 WARPSYNC.ALL ;  /* 0x0000000000000948 */ /* 0x000fea0003800000 */
[----:B-1----:R-:W1:Y:S01]  /*4f80*/  @P0 LDSM.16.MT88.4 R4, [R12+0x30000] ;  /* 0x030000000c04083b */ /* 0x002e620000004200 */
[----:B------:R-:W-:Y:S01]  /*4f90*/  PRMT R8, R8, 0x9910, RZ ;  /* 0x0000991008087816 */ /* 0x000fe200000000ff */
[----:B------:R-:W-:Y:S01]  /*4fa0*/  BSSY B0, `(.L_x_63) ;  /* 0x000000d000007945 */ /* 0x000fe20003800000 */
[-C--:B------:R-:W-:Y:S01]  /*4fb0*/  FMUL R88, R88, R2.reuse ;  /* 0x0000000258587220 */ /* 0x080fe20000400000 */
[-C--:B------:R-:W-:Y:S01]  /*4fc0*/  FMUL R14, R89, R2.reuse ;  /* 0x00000002590e7220 */ /* 0x080fe20000400000 */
[----:B------:R-:W-:Y:S01]  /*4fd0*/  ISETP.NE.AND P2, PT, R8, RZ, PT ;  /* 0x000000ff0800720c */ /* 0x000fe20003f45270 */
[----:B------:R-:W-:Y:S01]  /*4fe0*/  FMUL R90, R90, R2 ;  /* 0x000000025a5a7220 */ /* 0x000fe20000400000 */
[----:B------:R2:W3:Y:S01]  /*4ff0*/  @P0 LDSM.16.MT88.4 R8, [R12+0x30800] ;  /* 0x030800000c08083b */ /* 0x0004e20000004200 */
[----:B-1----:R-:W-:-:S02]  /*5000*/  HADD2.F32 R13, -RZ, R4.H0_H0 ;  /* 0x20000004ff0d7230 */ /* 0x002fc40000004100 */
[----:B------:R-:W-:Y:S01]  /*5010*/  HADD2.F32 R15, -RZ, R4.H1_H1 ;  /* 0x30000004ff0f7230 */ /* 0x000fe20000004100 */
[----:B--2---:R-:W-:Y:S07]  /*5020*/  @P0 BRA `(.L_x_64) ;  /* 0x0000000000100947 */ /* 0x004fee0003800000 */
[----:B------:R-:W-:Y:S02]  /*5030*/  MOV R5, RZ ;  /* 0x000000ff00057202 */ /* 0x000fe40000000f00 */
[----:B------:R-:W-:Y:S02]  /*5040*/  CS2R R6, SRZ ;  /* 0x0000000000067805 */ /* 0x000fe4000001ff00 */
[----:B---3--:R-:W-:Y:S02]  /*5050*/  CS2R R8, SRZ ;  /* 0x0000000000087805 */ /* 0x008fe4000001ff00 */
[----:B------:R-:W-:-:S07]  /*5060*/  CS2R R10, SRZ ;  /* 0x00000000000a7805 */ /* 0x000fce000001ff00 */
.L_x_64:
[----:B------:R-:W-:Y:S05]  /*5070*/  BSYNC B0 ;  /* 0x0000000000007941 */ /* 0x000fea0003800000 */
.L_x_63:
[--C-:B------:R-:W-:Y:S02]  /*5080*/  HADD2.F32 R17, -RZ, R5.reuse.H0_H0 ;  /* 0x20000005ff117230 */ /* 0x100fe40000004100 */
[----:B------:R-:W-:Y:S01]  /*5090*/  FMUL R16, R91, R2 ;  /* 0x000000025b107220 */ /* 0x000fe20000400000 */
[----:B------:R-:W-:Y:S02]  /*50a0*/  HADD2.F32 R19, -RZ, R5.H1_H1 ;  /* 0x30000005ff137230 */ /* 0x000fe40000004100 */
[-C--:B------:R-:W-:Y:S01]  /*50b0*/  FFMA R12, R13, R0.reuse, R88 ;  /* 0x000000000d0c7223 */ /* 0x080fe20000000058 */
[-C--:B------:R-:W-:Y:S01]  /*50c0*/  FFMA R21, R15, R0.reuse, R14 ;  /* 0x000000000f157223 */ /* 0x080fe2000000000e */
[-C--:B------:R-:W-:Y:S01]  /*50d0*/  FFMA R90, R17, R0.reuse, R90 ;  /* 0x00000000115a7223 */ /* 0x080fe2000000005a */
[--C-:B------:R-:W-:Y:S02]  /*50e0*/  HADD2.F32 R13, -RZ, R6.reuse.H0_H0 ;  /* 0x20000006ff0d7230 */ /* 0x100fe40000004100 */
[----:B------:R-:W-:Y:S01]  /*50f0*/  FFMA R89, R19, R0, R16 ;  /* 0x0000000013597223 */ /* 0x000fe20000000010 */
[----:B------:R-:W-:-:S02]  /*5100*/  HADD2.F32 R15, -RZ, R6.H1_H1 ;  /* 0x30000006ff0f7230 */ /* 0x000fc40000004100 */
[-C--:B------:R-:W-:Y:S01]  /*5110*/  FMUL R92, R92, R2.reuse ;  /* 0x000000025c5c7220 */ /* 0x080fe20000400000 */
[-C--:B------:R-:W-:Y:S01]  /*5120*/  FMUL R16, R93, R2.reuse ;  /* 0x000000025d107220 */ /* 0x080fe20000400000 */
[--C-:B------:R-:W-:Y:S02]  /*5130*/  HADD2.F32 R17, -RZ, R7.reuse.H0_H0 ;  /* 0x20000007ff117230 */ /* 0x100fe40000004100 */
[-C--:B------:R-:W-:Y:S01]  /*5140*/  FMUL R94, R94, R2.reuse ;  /* 0x000000025e5e7220 */ /* 0x080fe20000400000 */
[----:B------:R-:W-:Y:S02]  /*5150*/  HADD2.F32 R19, -RZ, R7.H1_H1 ;  /* 0x30000007ff137230 */ /* 0x000fe40000004100 */
[----:B------:R-:W-:Y:S01]  /*5160*/  FMUL R18, R95, R2 ;  /* 0x000000025f127220 */ /* 0x000fe20000400000 */
[-C--:B------:R-:W-:Y:S01]  /*5170*/  FFMA R14, R13, R0.reuse, R92 ;  /* 0x000000000d0e7223 */ /* 0x080fe2000000005c */
[-C--:B------:R-:W-:Y:S01]  /*5180*/  FFMA R91, R15, R0.reuse, R16 ;  /* 0x000000000f5b7223 */ /* 0x080fe20000000010 */
[-C--:B------:R-:W-:Y:S01]  /*5190*/  FFMA R94, R17, R0.reuse, R94 ;  /* 0x00000000115e7223 */ /* 0x080fe2000000005e */
[----:B------:R-:W-:Y:S01]  /*51a0*/  FFMA R93, R19, R0, R18 ;  /* 0x00000000135d7223 */ /* 0x000fe20000000012 */
[----:B---3--:R-:W-:-:S02]  /*51b0*/  HADD2.F32 R13, -RZ, R8.H0_H0 ;  /* 0x20000008ff0d7230 */ /* 0x008fc40000004100 */
[-C--:B------:R-:W-:Y:S01]  /*51c0*/  FMUL R96, R96, R2.reuse ;  /* 0x0000000260607220 */ /* 0x080fe20000400000 */
[----:B------:R-:W-:Y:S02]  /*51d0*/  HADD2.F32 R15, -RZ, R8.H1_H1 ;  /* 0x30000008ff0f7230 */ /* 0x000fe40000004100 */
        /* <DEDUP_REMOVED lines=9> */
[----:B------:R-:W-:-:S02]  /*5270*/  HADD2.F32 R13, -RZ, R10.H0_H0 ;  /* 0x2000000aff0d7230 */ /* 0x000fc40000004100 */
        /* <DEDUP_REMOVED lines=11> */
[----:B------:R-:W-:Y:S01]  /*5330*/  F2FP.F16.F32.PACK_AB R97, R97, R98 ;  /* 0x000000626161723e */ /* 0x000fe200000000ff */
[----:B------:R-:W-:Y:S05]  /*5340*/  WARPSYNC.ALL ;  /* 0x0000000000007948 */ /* 0x000fea0003800000 */
[----:B------:R-:W-:Y:S01]  /*5350*/  F2FP.F16.F32.PACK_AB R12, R21, R12 ;  /* 0x0000000c150c723e */ /* 0x000fe200000000ff */
[----:B------:R-:W-:Y:S01]  /*5360*/  BSSY B0, `(.L_x_65) ;  /* 0x000001a000007945 */ /* 0x000fe20003800000 */
[----:B------:R-:W-:-:S02]  /*5370*/  F2FP.F16.F32.PACK_AB R13, R89, R90 ;  /* 0x0000005a590d723e */ /* 0x000fc400000000ff */
[----:B------:R-:W-:Y:S02]  /*5380*/  F2FP.F16.F32.PACK_AB R14, R91, R14 ;  /* 0x0000000e5b0e723e */ /* 0x000fe400000000ff */
[----:B------:R-:W-:Y:S02]  /*5390*/  F2FP.F16.F32.PACK_AB R15, R93, R94 ;  /* 0x0000005e5d0f723e */ /* 0x000fe400000000ff */
[----:B------:R-:W-:Y:S02]  /*53a0*/  F2FP.F16.F32.PACK_AB R98, R99, R100 ;  /* 0x000000646362723e */ /* 0x000fe400000000ff */
[----:B------:R-:W-:Y:S02]  /*53b0*/  LEA R16, R153, UR47, 0x1 ;  /* 0x0000002f99107c11 */ /* 0x000fe4000f8e08ff */
[----:B------:R-:W-:Y:S02]  /*53c0*/  F2FP.F16.F32.PACK_AB R96, R95, R96 ;  /* 0x000000605f60723e */ /* 0x000fe400000000ff */
[----:B------:R-:W-:Y:S01]  /*53d0*/  F2FP.F16.F32.PACK_AB R99, R18, R17 ;  /* 0x000000111263723e */ /* 0x000fe200000000ff */
[----:B------:R1:W-:Y:S04]  /*53e0*/  STSM.16.MT88.4 [R16+0x30000], R12 ;  /* 0x0300000c10007844 */ /* 0x0003e80000004200 */
[----:B------:R1:W-:Y:S01]  /*53f0*/  STSM.16.MT88.4 [R16+0x30800], R96 ;  /* 0x0308006010007844 */ /* 0x0003e20000004200 */
[----:B------:R-:W-:Y:S01]  /*5400*/  @!PT LDS RZ, [RZ] ;  /* 0x00000000fffff984 */ /* 0x000fe20000000800 */
[----:B------:R-:W-:Y:S01]  /*5410*/  @!PT LDS RZ, [RZ] ;  /* 0x00000000fffff984 */ /* 0x000fe20000000800 */
[----:B------:R-:W-:Y:S01]  /*5420*/  @!PT LDS RZ, [RZ] ;  /* 0x00000000fffff984 */ /* 0x000fe20000000800 */
[----:B------:R-:W-:Y:S01]  /*5430*/  @!PT LDS RZ, [RZ] ;  /* 0x00000000fffff984 */ /* 0x000fe20000000800 */
[----:B------:R2:W-:Y:S06]  /*5440*/  MEMBAR.ALL.CTA ;  /* 0x0000000000007992 */ /* 0x0005ec0000008000 */
[----:B--2---:R-:W2:Y:S02]  /*5450*/  FENCE.VIEW.ASYNC.S ;  /* 0x00000000000073c6 */ /* 0x004ea40000000000 */
[----:B--2---:R-:W-:Y:S06]  /*5460*/  BAR.SYNC.DEFER_BLOCKING 0x1, 0x100 ;  /* 0x0044000000007b1d */ /* 0x004fec0000010000 */
[----:B------:R-:W-:Y:S05]  /*5470*/  @!P2 BRA `(.L_x_66) ;  /* 0x000000000020a947 */ /* 0x000fea0003800000 */
[----:B------:R-:W-:Y:S02]  /*5480*/  UIADD3 UR44, UR47, 0x30000, URZ ;  /* 0x000300002f2c7890 */ /* 0x000fe4000fffe03f */
[----:B------:R-:W-:Y:S02]  /*5490*/  UIADD3 UR5, UR45, 0x40, URZ ;  /* 0x000000402d057890 */ /* 0x000fe4000fffe03f */
[----:B------:R-:W-:Y:S01]  /*54a0*/  UIADD3 UR4, UR47, 0x31000, URZ ;  /* 0x000310002f047890 */ /* 0x000fe2000fffe03f */
[----:B------:R-:W-:-:S04]  /*54b0*/  UMOV UR6, UR46 ;  /* 0x0000002e00067c82 */ /* 0x000fc80008000000 */
[----:B------:R2:W-:Y:S04]  /*54c0*/  UTMASTG.2D [UR44], [UR60] ;  /* 0x0000002c3c0073b5 */ /* 0x0005e80008008000 */
[----:B------:R2:W-:Y:S01]  /*54d0*/  UTMASTG.2D [UR4], [UR60] ;  /* 0x000000043c0073b5 */ /* 0x0005e20008008000 */
[----:B------:R0:W-:Y:S01]  /*54e0*/  UTMACMDFLUSH ;  /* 0x00000000000079b7 */ /* 0x0001e20000000000 */
[----:B--2---:R-:W-:-:S04]  /*54f0*/  DEPBAR.LE SB0, 0x1 ;  /* 0x000080400000791a */ /* 0x004fc80000000000 */
.L_x_66:
[----:B------:R-:W-:Y:S05]  /*5500*/  BSYNC B0 ;  /* 0x0000000000007941 */ /* 0x000fea0003800000 */
.L_x_65:
[----:B------:R-:W-:Y:S01]  /*5510*/  BAR.SYNC.DEFER_BLOCKING 0x1, 0x100 ;  /* 0x0044000000007b1d */ /* 0x000fe20000010000 */
[----:B------:R-:W-:-:S13]  /*5520*/  ISETP.NE.AND P3, PT, RZ, UR36, PT ;  /* 0x00000024ff007c0c */ /* 0x000fda000bf65270 */
[----:B------:R-:W-:Y:S05]  /*5530*/  @!P3 BRA `(.L_x_67) ;  /* 0x000000000024b947 */ /* 0x000fea0003800000 */
[----:B------:R-:W-:Y:S05]  /*5540*/  @!P1 BRA `(.L_x_68) ;  /* 0x0000000000049947 */ /* 0x000fea0003800000 */
[----:B------:R-:W-:Y:S01]  /*5550*/  BPT.TRAP 0x1 ;  /* 0x000000040000795c */ /* 0x000fe20000300000 */
.L_x_68:
[----:B------:R-:W-:Y:S02]  /*5560*/  ULEA UR4, UR56, UR47, 0x3 ;  /* 0x0000002f38047291 */ /* 0x000fe4000f8e183f */
[----:B------:R-:W-:Y:S02]  /*5570*/  UIADD3 UR56, UR56, 0x1, URZ ;  /* 0x0000000138387890 */ /* 0x000fe4000fffe03f */
[----:B------:R-:W-:Y:S02]  /*5580*/  UIADD3 UR4, UR4, 0x38520, URZ ;  /* 0x0003852004047890 */ /* 0x000fe4000fffe03f */
[----:B------:R-:W-:Y:S02]  /*5590*/  UISETP.NE.AND UP0, UPT, UR56, 0x4, UPT ;  /* 0x000000043800788c */ /* 0x000fe4000bf05270 */
[----:B------:R-:W-:Y:S02]  /*55a0*/  UPRMT UR4, UR43, 0x654, UR4 ;  /* 0x000006542b047896 */ /* 0x000fe40008000004 */
[----:B------:R-:W-:-:S07]  /*55b0*/  USEL UR56, UR56, URZ, UP0 ;  /* 0x0000003f38387287 */ /* 0x000fce0008000000 */
[----:B------:R-:W-:Y:S05]  /*55c0*/  SYNCS.ARRIVE.TRANS64.RED.A1T0 RZ, [UR4], RZ ;  /* 0x000000ffffff79a7 */ /* 0x000fea0008100404 */
.L_x_67:
[----:B------:R-:W-:Y:S05]  /*55d0*/  @!P1 BRA `(.L_x_69) ;  /* 0x0000000000049947 */ /* 0x000fea0003800000 */
[----:B------:R-:W-:Y:S01]  /*55e0*/  BPT.TRAP 0x1 ;  /* 0x000000040000795c */ /* 0x000fe20000300000 */
.L_x_69:
[----:B------:R-:W2:Y:S02]  /*55f0*/  SYNCS.PHASECHK.TRANS64.TRYWAIT P3, [UR47+0x38508], R3 ;  /* 0x03850803ff0075a7 */ /* 0x000ea4000806016f */
[----:B--2---:R-:W-:Y:S05]  /*5600*/  @!P3 BRA `(.L_x_70) ;  /* 0x0000009000c0b947 */ /* 0x004fea0003800000 */
.L_x_275:
[----:B------:R-:W-:Y:S05]  /*5610*/  @P0 WARPSYNC.ALL ;  /* 0x0000000000000948 */ /* 0x000fea0003800000 */
[----:B------:R-:W2:Y:S01]  /*5620*/  @P0 LDSM.16.MT88.4 R4, [R16+0x32000] ;  /* 0x032000001004083b */ /* 0x000ea20000004200 */
[-C--:B-1----:R-:W-:Y:S01]  /*5630*/  FMUL R13, R24, R2.reuse ;  /* 0x00000002180d7220 */ /* 0x082fe20000400000 */
[-C--:B------:R-:W-:Y:S01]  /*5640*/  FMUL R25, R25, R2.reuse ;  /* 0x0000000219197220 */ /* 0x080fe20000400000 */
[-C--:B------:R-:W-:Y:S01]  /*5650*/  FMUL R15, R26, R2.reuse ;  /* 0x000000021a0f7220 */ /* 0x080fe20000400000 */
[----:B------:R-:W1:Y:S01]  /*5660*/  @P0 LDSM.16.MT88.4 R8, [R16+0x32800] ;  /* 0x032800001008083b */ /* 0x000e620000004200 */
[-C--:B------:R-:W-:Y:S01]  /*5670*/  FMUL R27, R27, R2.reuse ;  /* 0x000000021b1b7220 */ /* 0x080fe20000400000 */
        /* <DEDUP_REMOVED lines=8> */
[----:B------:R-:W-:Y:S01]  /*5700*/  FMUL R39, R39, R2 ;  /* 0x0000000227277220 */ /* 0x000fe20000400000 */
[----:B------:R-:W-:Y:S05]  /*5710*/  WARPSYNC.ALL ;  /* 0x0000000000007948 */ /* 0x000fea0003800000 */
[----:B------:R-:W-:Y:S01]  /*5720*/  BSSY B0, `(.L_x_71) ;  /* 0x0000040000007945 */ /* 0x000fe20003800000 */
[----:B--2---:R-:W-:-:S02]  /*5730*/  HADD2.F32 R12, -RZ, R4.H0_H0 ;  /* 0x20000004ff0c7230 */ /* 0x004fc40000004100 */
[----:B------:R-:W-:Y:S02]  /*5740*/  HADD2.F32 R14, -RZ, R4.H1_H1 ;  /* 0x30000004ff0e7230 */ /* 0x000fe40000004100 */
[--C-:B------:R-:W-:Y:S02]  /*5750*/  HADD2.F32 R18, -RZ, R5.reuse.H0_H0 ;  /* 0x20000005ff127230 */ /* 0x100fe40000004100 */
[-C--:B------:R-:W-:Y:S01]  /*5760*/  FFMA R13, R12, R0.reuse, R13 ;  /* 0x000000000c0d7223 */ /* 0x080fe2000000000d */
[----:B------:R-:W-:Y:S02]  /*5770*/  HADD2.F32 R20, -RZ, R5.H1_H1 ;  /* 0x30000005ff147230 */ /* 0x000fe40000004100 */
[-C--:B------:R-:W-:Y:S01]  /*5780*/  FFMA R12, R14, R0.reuse, R25 ;  /* 0x000000000e0c7223 */ /* 0x080fe20000000019 */
[----:B------:R-:W-:Y:S02]  /*5790*/  HADD2.F32 R24, -RZ, R7.H0_H0 ;  /* 0x20000007ff187230 */ /* 0x000fe40000004100 */
[----:B------:R-:W-:Y:S01]  /*57a0*/  FFMA R15, R18, R0, R15 ;  /* 0x00000000120f7223 */ /* 0x000fe2000000000f */
[----:B------:R-:W-:-:S02]  /*57b0*/  HADD2.F32 R18, -RZ, R6.H0_H0 ;  /* 0x20000006ff127230 */ /* 0x000fc40000004100 */
[-C--:B------:R-:W-:Y:S01]  /*57c0*/  FFMA R14, R20, R0.reuse, R27 ;  /* 0x00000000140e7223 */ /* 0x080fe2000000001b */
[----:B------:R-:W-:Y:S02]  /*57d0*/  HADD2.F32 R20, -RZ, R6.H1_H1 ;  /* 0x30000006ff147230 */ /* 0x000fe40000004100 */
[-C--:B------:R-:W-:Y:S01]  /*57e0*/  FFMA R19, R24, R0.reuse, R19 ;  /* 0x0000000018137223 */ /* 0x080fe20000000013 */
[----:B------:R-:W-:Y:S02]  /*57f0*/  HADD2.F32 R26, -RZ, R7.H1_H1 ;  /* 0x30000007ff1a7230 */ /* 0x000fe40000004100 */
[-C--:B------:R-:W-:Y:S01]  /*5800*/  FFMA R17, R18, R0.reuse, R17 ;  /* 0x0000000012117223 */ /* 0x080fe20000000011 */
[----:B-1----:R-:W-:Y:S02]  /*5810*/  HADD2.F32 R24, -RZ, R8.H0_H0 ;  /* 0x20000008ff187230 */ /* 0x002fe40000004100 */
[----:B------:R-:W-:Y:S01]  /*5820*/  FFMA R18, R20, R0, R29 ;  /* 0x0000000014127223 */ /* 0x000fe2000000001d */
[----:B------:R-:W-:-:S02]  /*5830*/  HADD2.F32 R28, -RZ, R9.H0_H0 ;  /* 0x20000009ff1c7230 */ /* 0x000fc40000004100 */
[----:B------:R-:W-:Y:S01]  /*5840*/  FFMA R20, R26, R0, R31 ;  /* 0x000000001a147223 */ /* 0x000fe2000000001f */
[----:B------:R-:W-:Y:S02]  /*5850*/  HADD2.F32 R26, -RZ, R8.H1_H1 ;  /* 0x30000008ff1a7230 */ /* 0x000fe40000004100 */
[----:B------:R-:W-:Y:S01]  /*5860*/  FMUL R25, R34, R2 ;  /* 0x0000000222197220 */ /* 0x000fe20000400000 */
[----:B------:R-:W-:Y:S02]  /*5870*/  HADD2.F32 R30, -RZ, R9.H1_H1 ;  /* 0x30000009ff1e7230 */ /* 0x000fe40000004100 */
[----:B------:R-:W-:Y:S01]  /*5880*/  FFMA R21, R24, R0, R21 ;  /* 0x0000000018157223 */ /* 0x000fe20000000015 */
[----:B------:R-:W-:Y:S01]  /*5890*/  FMUL R27, R36, R2 ;  /* 0x00000002241b7220 */ /* 0x000fe20000400000 */
[-C--:B------:R-:W-:Y:S01]  /*58a0*/  FFMA R24, R26, R0.reuse, R33 ;  /* 0x000000001a187223 */ /* 0x080fe20000000021 */
[-C--:B------:R-:W-:Y:S01]  /*58b0*/  FFMA R25, R28, R0.reuse, R25 ;  /* 0x000000001c197223 */ /* 0x080fe20000000019 */
[----:B------:R-:W-:Y:S01]  /*58c0*/  FFMA R26, R30, R0, R35 ;  /* 0x000000001e1a7223 */ /* 0x000fe20000000023 */
[----:B------:R-:W-:-:S02]  /*58d0*/  HADD2.F32 R28, -RZ, R10.H0_H0 ;  /* 0x2000000aff1c7230 */ /* 0x000fc40000004100 */
[----:B------:R-:W-:Y:S01]  /*58e0*/  FMUL R29, R38, R2 ;  /* 0x00000002261d7220 */ /* 0x000fe20000400000 */
[----:B------:R-:W-:Y:S01]  /*58f0*/  HADD2.F32 R30, -RZ, R10.H1_H1 ;  /* 0x3000000aff1e7230 */ /* 0x000fe20000004100 */
[----:B------:R-:W-:Y:S01]  /*5900*/  F2FP.F16.F32.PACK_AB R12, R12, R13 ;  /* 0x0000000d0c0c723e */ /* 0x000fe200000000ff */
[--C-:B------:R-:W-:Y:S02]  /*5910*/  HADD2.F32 R32, -RZ, R11.reuse.H0_H0 ;  /* 0x2000000bff207230 */ /* 0x100fe40000004100 */
[-C--:B------:R-:W-:Y:S01]  /*5920*/  FFMA R27, R28, R0.reuse, R27 ;  /* 0x000000001c1b7223 */ /* 0x080fe2000000001b */
[----:B------:R-:W-:Y:S02]  /*5930*/  HADD2.F32 R34, -RZ, R11.H1_H1 ;  /* 0x3000000bff227230 */ /* 0x000fe40000004100 */
[-C--:B------:R-:W-:Y:S01]  /*5940*/  FFMA R28, R30, R0.reuse, R37 ;  /* 0x000000001e1c7223 */ /* 0x080fe20000000025 */
[----:B------:R-:W-:Y:S01]  /*5950*/  F2FP.F16.F32.PACK_AB R13, R14, R15 ;  /* 0x0000000f0e0d723e */ /* 0x000fe200000000ff */
[-C--:B------:R-:W-:Y:S01]  /*5960*/  FFMA R29, R32, R0.reuse, R29 ;  /* 0x00000000201d7223 */ /* 0x080fe2000000001d */
[----:B------:R-:W-:Y:S01]  /*5970*/  F2FP.F16.F32.PACK_AB R25, R26, R25 ;  /* 0x000000191a19723e */ /* 0x000fe200000000ff */
[----:B------:R-:W-:Y:S01]  /*5980*/  FFMA R30, R34, R0, R39 ;  /* 0x00000000221e7223 */ /* 0x000fe20000000027 */
[----:B------:R-:W-:-:S02]  /*5990*/  F2FP.F16.F32.PACK_AB R14, R18, R17 ;  /* 0x00000011120e723e */ /* 0x000fc400000000ff */
[----:B------:R-:W-:Y:S02]  /*59a0*/  F2FP.F16.F32.PACK_AB R15, R20, R19 ;  /* 0x00000013140f723e */ /* 0x000fe400000000ff */
[----:B------:R-:W-:Y:S02]  /*59b0*/  F2FP.F16.F32.PACK_AB R26, R28, R27 ;  /* 0x0000001b1c1a723e */ /* 0x000fe400000000ff */
[----:B------:R-:W-:Y:S01]  /*59c0*/  F2FP.F16.F32.PACK_AB R24, R24, R21 ;  /* 0x000000151818723e */ /* 0x000fe200000000ff */
[----:B------:R1:W-:Y:S01]  /*59d0*/  STSM.16.MT88.4 [R16+0x32000], R12 ;  /* 0x0320000c10007844 */ /* 0x0003e20000004200 */
[----:B------:R-:W-:-:S05]  /*59e0*/  F2FP.F16.F32.PACK_AB R27, R30, R29 ;  /* 0x0000001d1e1b723e */ /* 0x000fca00000000ff */
        /* <DEDUP_REMOVED lines=11> */
[----:B------:R-:W-:Y:S02]  /*5aa0*/  UIADD3 UR9, UR45, 0xc0, URZ ;  /* 0x000000c02d097890 */ /* 0x000fe4000fffe03f */
[----:B------:R-:W-:Y:S01]  /*5ab0*/  UIADD3 UR8, UR47, 0x33000, URZ ;  /* 0x000330002f087890 */ /* 0x000fe2000fffe03f */
[----:B------:R-:W-:Y:S01]  /*5ac0*/  UMOV UR6, UR46 ;  /* 0x0000002e00067c82 */ /* 0x000fe20008000000 */
[----:B------:R-:W-:-:S03]  /*5ad0*/  UMOV UR10, UR46 ;  /* 0x0000002e000a7c82 */ /* 0x000fc60008000000 */
[----:B------:R2:W-:Y:S04]  /*5ae0*/  UTMASTG.2D [UR4], [UR60] ;  /* 0x000000043c0073b5 */ /* 0x0005e80008008000 */
[----:B------:R2:W-:Y:S01]  /*5af0*/  UTMASTG.2D [UR8], [UR60] ;  /* 0x000000083c0073b5 */ /* 0x0005e20008008000 */
[----:B------:R0:W-:Y:S01]  /*5b00*/  UTMACMDFLUSH ;  /* 0x00000000000079b7 */ /* 0x0001e20000000000 */
[----:B--2---:R-:W-:-:S04]  /*5b10*/  DEPBAR.LE SB0, 0x1 ;  /* 0x000080400000791a */ /* 0x004fc80000000000 */
.L_x_72:
[----:B------:R-:W-:Y:S05]  /*5b20*/  BSYNC B0 ;  /* 0x0000000000007941 */ /* 0x000fea0003800000 */
.L_x_71:
[----:B------:R-:W-:Y:S06]  /*5b30*/  BAR.SYNC.DEFER_BLOCKING 0x1, 0x100 ;  /* 0x0044000000007b1d */ /* 0x000fec0000010000 */
[----:B------:R-:W-:Y:S05]  /*5b40*/  @!P1 BRA `(.L_x_73) ;  /* 0x0000000000049947 */ /* 0x000fea0003800000 */
[----:B------:R-:W-:Y:S01]  /*5b50*/  BPT.TRAP 0x1 ;  /* 0x000000040000795c */ /* 0x000fe20000300000 */
.L_x_73:
[----:B------:R-:W-:-:S04]  /*5b60*/  ULEA UR4, UR56, UR47, 0x3 ;  /* 0x0000002f38047291 */ /* 0x000fc8000f8e183f */
[----:B------:R-:W-:-:S04]  /*5b70*/  UIADD3 UR4, UR4, 0x38520, URZ ;  /* 0x0003852004047890 */ /* 0x000fc8000fffe03f */
[----:B------:R-:W-:-:S09]  /*5b80*/  UPRMT UR4, UR43, 0x654, UR4 ;  /* 0x000006542b047896 */ /* 0x000fd20008000004 */
[----:B------:R-:W-:Y:S01]  /*5b90*/  SYNCS.ARRIVE.TRANS64.RED.A1T0 RZ, [UR4], RZ ;  /* 0x000000ffffff79a7 */ /* 0x000fe20008100404 */
[----:B------:R-:W-:Y:S05]  /*5ba0*/  @!P1 BRA `(.L_x_74) ;  /* 0x0000000000049947 */ /* 0x000fea0003800000 */
[----:B------:R-:W-:Y:S01]  /*5bb0*/  BPT.TRAP 0x1 ;  /* 0x000000040000795c */ /* 0x000fe20000300000 */
.L_x_74:
[----:B------:R-:W2:Y:S02]  /*5bc0*/  SYNCS.PHASECHK.TRANS64.TRYWAIT P3, [UR47+0x38510], R3 ;  /* 0x03851003ff0075a7 */ /* 0x000ea4000806016f */
[----:B--2---:R-:W-:Y:S05]  /*5bd0*/  @!P3 BRA `(.L_x_75) ;  /* 0x0000008c0064b947 */ /* 0x004fea0003800000 */
.L_x_276:
        /* <DEDUP_REMOVED lines=38> */
[-C--:B------:R-:W-:Y:S01]  /*5e40*/  FFMA R20, R26, R0.reuse, R111 ;  /* 0x000000001a147223 */ /* 0x080fe2000000006f */
[----:B------:R-:W-:Y:S02]  /*5e50*/  HADD2.F32 R26, -RZ, R8.H1_H1 ;  /* 0x30000008ff1a7230 */ /* 0x000fe40000004100 */
        /* <DEDUP_REMOVED lines=41> */
.L_x_77:
[----:B------:R-:W-:Y:S05]  /*60f0*/  BSYNC B0 ;  /* 0x0000000000007941 */ /* 0x000fea0003800000 */
.L_x_76:
[----:B------:R-:W-:Y:S06]  /*6100*/  BAR.SYNC.DEFER_BLOCKING 0x1, 0x100 ;  /* 0x0044000000007b1d */ /* 0x000fec0000010000 */
[----:B------:R-:W-:Y:S05]  /*6110*/  @!P1 BRA `(.L_x_78) ;  /* 0x0000000000049947 */ /* 0x000fea0003800000 */
[----:B------:R-:W-:Y:S01]  /*6120*/  BPT.TRAP 0x1 ;  /* 0x000000040000795c */ /* 0x000fe20000300000 */
.L_x_78:
[----:B------:R-:W-:-:S04]  /*6130*/  UIADD3 UR56, UR56, 0x1, URZ ;  /* 0x0000000138387890 */ /* 0x000fc8000fffe03f */
[----:B------:R-:W-:-:S04]  /*6140*/  UISETP.NE.AND UP0, UPT, UR56, 0x4, UPT ;  /* 0x000000043800788c */ /* 0x000fc8000bf05270 */
[----:B------:R-:W-:-:S04]  /*6150*/  USEL UR56, UR56, URZ, UP0 ;  /* 0x0000003f38387287 */ /* 0x000fc80008000000 */
[----:B------:R-:W-:-:S04]  /*6160*/  ULEA UR4, UR56, UR47, 0x3 ;  /* 0x0000002f38047291 */ /* 0x000fc8000f8e183f */
[----:B------:R-:W-:-:S04]  /*6170*/  UIADD3 UR4, UR4, 0x38520, URZ ;  /* 0x0003852004047890 */ /* 0x000fc8000fffe03f */
[----:B------:R-:W-:-:S09]  /*6180*/  UPRMT UR4, UR43, 0x654, UR4 ;  /* 0x000006542b047896 */ /* 0x000fd20008000004 */
[----:B------:R-:W-:Y:S01]  /*6190*/  SYNCS.ARRIVE.TRANS64.RED.A1T0 RZ, [UR4], RZ ;  /* 0x000000ffffff79a7 */ /* 0x000fe20008100404 */
[----:B------:R-:W-:Y:S05]  /*61a0*/  @!P1 BRA `(.L_x_79) ;  /* 0x0000000000049947 */ /* 0x000fea0003800000 */
[----:B------:R-:W-:Y:S01]  /*61b0*/  BPT.TRAP 0x1 ;  /* 0x000000040000795c */ /* 0x000fe20000300000 */
.L_x_79:
[----:B------:R-:W2:Y:S02]  /*61c0*/  SYNCS.PHASECHK.TRANS64.TRYWAIT P3, [UR47+0x38518], R3 ;  /* 0x03851803ff0075a7 */ /* 0x000ea4000806016f */
[----:B--2---:R-:W-:Y:S05]  /*61d0*/  @!P3 BRA `(.L_x_80) ;  /* 0x0000008400fcb947 */ /* 0x004fea0003800000 */
.L_x_277:
        /* <DEDUP_REMOVED lines=60> */
[----:B------:R-:W-:Y:S02]  /*65a0*/  F2FP.F16.F32.PACK_AB R34, R28, R25 ;  /* 0x000000191c22723e */ /* 0x000fe400000000ff */
        /* <DEDUP_REMOVED lines=20> */
.L_x_82:
[----:B------:R-:W-:Y:S05]  /*66f0*/  BSYNC B0 ;  /* 0x0000000000007941 */ /* 0x000fea0003800000 */
.L_x_81:
[----:B------:R-:W-:Y:S06]  /*6700*/  BAR.SYNC.DEFER_BLOCKING 0x1, 0x100 ;  /* 0x0044000000007b1d */ /* 0x000fec0000010000 */
[----:B------:R-:W-:Y:S05]  /*6710*/  @!P1 BRA `(.L_x_83) ;  /* 0x0000000000049947 */ /* 0x000fea0003800000 */
[----:B------:R-:W-:Y:S01]  /*6720*/  BPT.TRAP 0x1 ;  /* 0x000000040000795c */ /* 0x000fe20000300000 */
.L_x_83:
        /* <DEDUP_REMOVED lines=9> */
.L_x_84:
[----:B------:R-:W-:-:S05]  /*67c0*/  IMAD.MOV.U32 R3, RZ, RZ, 0x1 ;  /* 0x00000001ff037424 */ /* 0x000fca00078e00ff */
[----:B------:R-:W-:-:S04]  /*67d0*/  SHF.L.U32 R3, R3, 0x1f, RZ ;  /* 0x0000001f03037819 */ /* 0x000fc800000006ff */
[----:B------:R-:W2:Y:S02]  /*67e0*/  SYNCS.PHASECHK.TRANS64.TRYWAIT P3, [UR47+0x38500], R3 ;  /* 0x03850003ff0075a7 */ /* 0x000ea4000806016f */
[----:B--2---:R-:W-:Y:S05]  /*67f0*/  @!P3 BRA `(.L_x_85) ;  /* 0x00000080008cb947 */ /* 0x004fea0003800000 */
.L_x_278:
        /* <DEDUP_REMOVED lines=81> */
.L_x_87:
[----:B------:R-:W-:Y:S05]  /*6d10*/  BSYNC B0 ;  /* 0x0000000000007941 */ /* 0x000fea0003800000 */
.L_x_86:
[----:B------:R-:W-:Y:S06]  /*6d20*/  BAR.SYNC.DEFER_BLOCKING 0x1, 0x100 ;  /* 0x0044000000007b1d */ /* 0x000fec0000010000 */
[----:B------:R-:W-:Y:S05]  /*6d30*/  @!P1 BRA `(.L_x_88) ;  /* 0x0000000000049947 */ /* 0x000fea0003800000 */
[----:B------:R-:W-:Y:S01]  /*6d40*/  BPT.TRAP 0x1 ;  /* 0x000000040000795c */ /* 0x000fe20000300000 */
.L_x_88:
        /* <DEDUP_REMOVED lines=9> */
.L_x_89:
[----:B------:R-:W2:Y:S02]  /*6de0*/  SYNCS.PHASECHK.TRANS64.TRYWAIT P3, [UR47+0x38508], R3 ;  /* 0x03850803ff0075a7 */ /* 0x000ea4000806016f */
[----:B--2---:R-:W-:Y:S05]  /*6df0*/  @!P3 BRA `(.L_x_90) ;  /* 0x0000007c0024b947 */ /* 0x004fea0003800000 */
.L_x_279:
        /* <DEDUP_REMOVED lines=81> */
.L_x_92:
[----:B------:R-:W-:Y:S05]  /*7310*/  BSYNC B0 ;  /* 0x0000000000007941 */ /* 0x000fea0003800000 */
.L_x_91:
[----:B------:R-:W-:Y:S06]  /*7320*/  BAR.SYNC.DEFER_BLOCKING 0x1, 0x100 ;  /* 0x0044000000007b1d */ /* 0x000fec0000010000 */
[----:B------:R-:W-:Y:S05]  /*7330*/  @!P1 BRA `(.L_x_93) ;  /* 0x0000000000049947 */ /* 0x000fea0003800000 */
[----:B------:R-:W-:Y:S01]  /*7340*/  BPT.TRAP 0x1 ;  /* 0x000000040000795c */ /* 0x000fe20000300000 */
.L_x_93:
        /* <DEDUP_REMOVED lines=9> */
.L_x_94:
[----:B------:R-:W2:Y:S02]  /*73e0*/  SYNCS.PHASECHK.TRANS64.TRYWAIT P3, [UR47+0x38510], R3 ;  /* 0x03851003ff0075a7 */ /* 0x000ea4000806016f */
[----:B--2---:R-:W-:Y:S05]  /*73f0*/  @!P3 BRA `(.L_x_95) ;  /* 0x0000007400bcb947 */ /* 0x004fea0003800000 */
.L_x_280:
        /* <DEDUP_REMOVED lines=33> */
[--C-:B-1----:R-:W-:Y:S02]  /*7610*/  HADD2.F32 R26, -RZ, R8.reuse.H0_H0 ;  /* 0x20000008ff1a7230 */ /* 0x102fe40000004100 */
[-C--:B------:R-:W-:Y:S01]  /*7620*/  FFMA R19, R20, R0.reuse, R19 ;  /* 0x0000000014137223 */ /* 0x080fe20000000013 */
[----:B------:R-:W-:Y:S02]  /*7630*/  HADD2.F32 R28, -RZ, R8.H1_H1 ;  /* 0x30000008ff1c7230 */ /* 0x000fe40000004100 */
[----:B------:R-:W-:Y:S01]  /*7640*/  FFMA R20, R24, R0, R143 ;  /* 0x0000000018147223 */ /* 0x000fe2000000008f */
[----:B------:R-:W-:-:S02]  /*7650*/  HADD2.F32 R30, -RZ, R9.H0_H0 ;  /* 0x20000009ff1e7230 */ /* 0x000fc40000004100 */
[-C--:B------:R-:W-:Y:S01]  /*7660*/  FFMA R21, R26, R0.reuse, R21 ;  /* 0x000000001a157223 */ /* 0x080fe20000000015 */
[----:B------:R-:W-:Y:S02]  /*7670*/  HADD2.F32 R12, -RZ, R4.H1_H1 ;  /* 0x30000004ff0c7230 */ /* 0x000fe40000004100 */
[-C--:B------:R-:W-:Y:S01]  /*7680*/  FFMA R24, R28, R0.reuse, R145 ;  /* 0x000000001c187223 */ /* 0x080fe20000000091 */
[----:B------:R-:W-:Y:S02]  /*7690*/  HADD2.F32 R26, -RZ, R9.H1_H1 ;  /* 0x30000009ff1a7230 */ /* 0x000fe40000004100 */
[-C--:B------:R-:W-:Y:S01]  /*76a0*/  FFMA R25, R30, R0.reuse, R25 ;  /* 0x000000001e197223 */ /* 0x080fe20000000019 */
[--C-:B------:R-:W-:Y:S02]  /*76b0*/  HADD2.F32 R28, -RZ, R10.reuse.H0_H0 ;  /* 0x2000000aff1c7230 */ /* 0x100fe40000004100 */
[----:B------:R-:W-:Y:S01]  /*76c0*/  FFMA R12, R12, R0, R137 ;  /* 0x000000000c0c7223 */ /* 0x000fe20000000089 */
[----:B------:R-:W-:-:S02]  /*76d0*/  HADD2.F32 R30, -RZ, R10.H1_H1 ;  /* 0x3000000aff1e7230 */ /* 0x000fc40000004100 */
[-C--:B------:R-:W-:Y:S01]  /*76e0*/  FFMA R26, R26, R0.reuse, R147 ;  /* 0x000000001a1a7223 */ /* 0x080fe20000000093 */
        /* <DEDUP_REMOVED lines=34> */
.L_x_97:
[----:B------:R-:W-:Y:S05]  /*7910*/  BSYNC B0 ;  /* 0x0000000000007941 */ /* 0x000fea0003800000 */
.L_x_96:
[----:B------:R-:W-:Y:S06]  /*7920*/  BAR.SYNC.DEFER_BLOCKING 0x1, 0x100 ;  /* 0x0044000000007b1d */ /* 0x000fec0000010000 */
[----:B------:R-:W-:Y:S05]  /*7930*/  @!P1 BRA `(.L_x_98) ;  /* 0x0000000000049947 */ /* 0x000fea0003800000 */
[----:B------:R-:W-:Y:S01]  /*7940*/  BPT.TRAP 0x1 ;  /* 0x000000040000795c */ /* 0x000fe20000300000 */
.L_x_98:
        /* <DEDUP_REMOVED lines=9> */
.L_x_99:
[----:B------:R-:W2:Y:S02]  /*79e0*/  SYNCS.PHASECHK.TRANS64.TRYWAIT P3, [UR47+0x38518], R3 ;  /* 0x03851803ff0075a7 */ /* 0x000ea4000806016f */
[----:B--2---:R-:W-:Y:S05]  /*79f0*/  @!P3 BRA `(.L_x_100) ;  /* 0x000000700054b947 */ /* 0x004fea0003800000 */
.L_x_281:
[----:B------:R-:W-:Y:S05]  /*7a00*/  @P0 WARPSYNC.ALL ;  /* 0x0000000000000948 */ /* 0x000fea0003800000 */
[----:B------:R-:W2:Y:S01]  /*7a10*/  @P0 LDSM.16.MT88.4 R4, [R16+0x36000] ;  /* 0x036000001004083b */ /* 0x000ea20000004200 */
[-C--:B------:R-:W-:Y:S01]  /*7a20*/  FMUL R74, R74, R2.reuse ;  /* 0x000000024a4a7220 */ /* 0x080fe20000400000 */
[-C--:B-1----:R-:W-:Y:S01]  /*7a30*/  FMUL R14, R75, R2.reuse ;  /* 0x000000024b0e7220 */ /* 0x082fe20000400000 */
        /* <DEDUP_REMOVED lines=19> */
[----:B------:R-:W-:Y:S02]  /*7b70*/  HADD2.F32 R21, -RZ, R7.H0_H0 ;  /* 0x20000007ff157230 */ /* 0x000fe40000004100 */
[-C--:B------:R-:W-:Y:S01]  /*7b80*/  FFMA R15, R15, R0.reuse, R74 ;  /* 0x000000000f0f7223 */ /* 0x080fe2000000004a */
[--C-:B-1----:R-:W-:Y:S02]  /*7b90*/  HADD2.F32 R25, -RZ, R8.reuse.H0_H0 ;  /* 0x20000008ff197230 */ /* 0x102fe40000004100 */
[-C--:B------:R-:W-:Y:S01]  /*7ba0*/  FFMA R14, R5, R0.reuse, R14 ;  /* 0x00000000050e7223 */ /* 0x080fe2000000000e */
[----:B------:R-:W-:Y:S02]  /*7bb0*/  HADD2.F32 R27, -RZ, R8.H1_H1 ;  /* 0x30000008ff1b7230 */ /* 0x000fe40000004100 */
[----:B------:R-:W-:Y:S01]  /*7bc0*/  FFMA R21, R21, R0, R78 ;  /* 0x0000000015157223 */ /* 0x000fe2000000004e */
[----:B------:R-:W-:-:S02]  /*7bd0*/  HADD2.F32 R29, -RZ, R9.H0_H0 ;  /* 0x20000009ff1d7230 */ /* 0x000fc40000004100 */
[-C--:B------:R-:W-:Y:S01]  /*7be0*/  FFMA R25, R25, R0.reuse, R80 ;  /* 0x0000000019197223 */ /* 0x080fe20000000050 */
[--C-:B------:R-:W-:Y:S02]  /*7bf0*/  HADD2.F32 R3, -RZ, R4.reuse.H0_H0 ;  /* 0x20000004ff037230 */ /* 0x100fe40000004100 */
[-C--:B------:R-:W-:Y:S01]  /*7c00*/  FFMA R24, R27, R0.reuse, R24 ;  /* 0x000000001b187223 */ /* 0x080fe20000000018 */
[----:B------:R-:W-:Y:S02]  /*7c10*/  HADD2.F32 R13, -RZ, R4.H1_H1 ;  /* 0x30000004ff0d7230 */ /* 0x000fe40000004100 */
[-C--:B------:R-:W-:Y:S01]  /*7c20*/  FFMA R29, R29, R0.reuse, R82 ;  /* 0x000000001d1d7223 */ /* 0x080fe20000000052 */
[--C-:B------:R-:W-:Y:S02]  /*7c30*/  HADD2.F32 R17, -RZ, R6.reuse.H0_H0 ;  /* 0x20000006ff117230 */ /* 0x100fe40000004100 */
[----:B------:R-:W-:Y:S01]  /*7c40*/  FFMA R3, R3, R0, R72 ;  /* 0x0000000003037223 */ /* 0x000fe20000000048 */
[----:B------:R-:W-:-:S02]  /*7c50*/  HADD2.F32 R19, -RZ, R6.H1_H1 ;  /* 0x30000006ff137230 */ /* 0x000fc40000004100 */
        /* <DEDUP_REMOVED lines=40> */
[----:B------:R2:W-:Y:S02]  /*7ee0*/  UTMASTG.2D [UR8], [UR60] ;  /* 0x000000083c0073b5 */ /* 0x0005e40008008000 */
[----:B--2---:R0:W-:Y:S02]  /*7ef0*/  UTMACMDFLUSH ;  /* 0x00000000000079b7 */ /* 0x0041e40000000000 */
.L_x_102:
[----:B------:R-:W-:Y:S05]  /*7f00*/  BSYNC B0 ;  /* 0x0000000000007941 */ /* 0x000fea0003800000 */
.L_x_101:
[----:B------:R-:W-:Y:S04]  /*7f10*/  BSSY B0, `(.L_x_103) ;  /* 0x0000003000007945 */ /* 0x000fe80003800000 */
[----:B------:R-:W-:Y:S05]  /*7f20*/  @!P2 BRA `(.L_x_104) ;  /* 0x000000000004a947 */ /* 0x000fea0003800000 */
[----:B------:R-:W-:-:S04]  /*7f30*/  DEPBAR.LE SB0, 0x1 ;  /* 0x000080400000791a */ /* 0x000fc80000000000 */
.L_x_104:
[----:B------:R-:W-:Y:S05]  /*7f40*/  BSYNC B0 ;  /* 0x0000000000007941 */ /* 0x000fea0003800000 */
.L_x_103:
[----:B------:R-:W-:Y:S06]  /*7f50*/  BAR.SYNC.DEFER_BLOCKING 0x1, 0x100 ;  /* 0x0044000000007b1d */ /* 0x000fec0000010000 */
[----:B------:R-:W-:Y:S05]  /*7f60*/  @!P1 BRA `(.L_x_105) ;  /* 0x0000000000049947 */ /* 0x000fea0003800000 */
[----:B------:R-:W-:Y:S01]  /*7f70*/  BPT.TRAP 0x1 ;  /* 0x000000040000795c */ /* 0x000fe20000300000 */
.L_x_105:
[----:B------:R-:W-:Y:S02]  /*7f80*/  UIADD3 UR4, UR7, 0x1, URZ ;  /* 0x0000000107047890 */ /* 0x000fe4000fffe03f */
[----:B------:R-:W-:Y:S02]  /*7f90*/  UISETP.NE.AND UP1, UPT, UR50, 0x3, UPT ;  /* 0x000000033200788c */ /* 0x000fe4000bf25270 */
[----:B------:R-:W-:-:S04]  /*7fa0*/  UISETP.NE.AND UP0, UPT, UR4, 0x4, UPT ;  /* 0x000000040400788c */ /* 0x000fc8000bf05270 */
[----:B------:R-:W-:Y:S01]  /*7fb0*/  USEL UR4, UR4, URZ, UP0 ;  /* 0x0000003f04047287 */ /* 0x000fe20008000000 */
[----:B------:R-:W-:-:S03]  /*7fc0*/  PLOP3.LUT P2, PT, PT, PT, UP1, 0x80, 0x0 ;  /* 0x000000000000781c */ /* 0x000fc60003f4f018 */
[----:B------:R-:W-:Y:S02]  /*7fd0*/  ULEA UR5, UR4, UR47, 0x3 ;  /* 0x0000002f04057291 */ /* 0x000fe4000f8e183f */
[----:B------:R-:W-:Y:S02]  /*7fe0*/  UIADD3 UR4, UR4, 0x1, URZ ;  /* 0x0000000104047890 */ /* 0x000fe4000fffe03f */
[----:B------:R-:W-:Y:S02]  /*7ff0*/  UIADD3 UR5, UR5, 0x38520, URZ ;  /* 0x0003852005057890 */ /* 0x000fe4000fffe03f */
[----:B------:R-:W-:Y:S02]  /*8000*/  UISETP.NE.AND UP0, UPT, UR4, 0x4, UPT ;  /* 0x000000040400788c */ /* 0x000fe4000bf05270 */
[----:B------:R-:W-:Y:S02]  /*8010*/  UPRMT UR5, UR43, 0x654, UR5 ;  /* 0x000006542b057896 */ /* 0x000fe40008000005 */
[----:B------:R-:W-:-:S07]  /*8020*/  USEL UR56, UR4, URZ, UP0 ;  /* 0x0000003f04387287 */ /* 0x000fce0008000000 */
[----:B------:R-:W-:Y:S01]  /*8030*/  SYNCS.ARRIVE.TRANS64.RED.A1T0 RZ, [UR5], RZ ;  /* 0x000000ffffff79a7 */ /* 0x000fe20008100405 */
[----:B------:R-:W-:Y:S05]  /*8040*/  @!P2 BRA `(.L_x_106) ;  /* 0x000000000004a947 */ /* 0x000fea0003800000 */
[----:B------:R-:W-:Y:S01]  /*8050*/  BPT.TRAP 0x1 ;  /* 0x000000040000795c */ /* 0x000fe20000300000 */
.L_x_106:
[----:B------:R-:W-:Y:S01]  /*8060*/  ULEA UR4, UR39, UR47, 0x3 ;  /* 0x0000002f27047291 */ /* 0x000fe2000f8e183f */
[----:B------:R-:W-:-:S08]  /*8070*/  SHF.L.U32 R0, R156, 0x1f, RZ ;  /* 0x0000001f9c007819 */ /* 0x000fd000000006ff */
[----:B------:R-:W2:Y:S02]  /*8080*/  SYNCS.PHASECHK.TRANS64.TRYWAIT P0, [UR4+0x38400], R0 ;  /* 0x03840000ff0075a7 */ /* 0x000ea40008000144 */
[----:B--2---:R-:W-:Y:S05]  /*8090*/  @!P0 BRA `(.L_x_107) ;  /* 0x0000006800c48947 */ /* 0x004fea0003800000 */
.L_x_282:
[----:B------:R-:W-:-:S09]  /*80a0*/  ULEA UR5, UR39, UR47, 0x4 ;  /* 0x0000002f27057291 */ /* 0x000fd2000f8e203f */
[----:B-1----:R-:W1:Y:S01]  /*80b0*/  LDS.128 R16, [UR5+0x38550] ;  /* 0x03855005ff107984 */ /* 0x002e620008000c00 */
[----:B------:R-:W-:Y:S01]  /*80c0*/  @!PT LDS RZ, [RZ] ;  /* 0x00000000fffff984 */ /* 0x000fe20000000800 */
[----:B------:R-:W-:Y:S01]  /*80d0*/  @!PT LDS RZ, [RZ] ;  /* 0x00000000fffff984 */ /* 0x000fe20000000800 */
[----:B------:R-:W-:Y:S01]  /*80e0*/  @!PT LDS RZ, [RZ] ;  /* 0x00000000fffff984 */ /* 0x000fe20000000800 */
[----:B------:R-:W-:Y:S01]  /*80f0*/  @!PT LDS RZ, [RZ] ;  /* 0x00000000fffff984 */ /* 0x000fe20000000800 */
[----:B------:R3:W-:Y:S06]  /*8100*/  MEMBAR.ALL.CTA ;  /* 0x0000000000007992 */ /* 0x0007ec0000008000 */
[----:B---3--:R-:W3:Y:S01]  /*8110*/  FENCE.VIEW.ASYNC.S ;  /* 0x00000000000073c6 */ /* 0x008ee20000000000 */
[----:B------:R-:W-:Y:S05]  /*8120*/  @!P2 BRA `(.L_x_108) ;  /* 0x000000000004a947 */ /* 0x000fea0003800000 */
[----:B------:R-:W-:Y:S01]  /*8130*/  BPT.TRAP 0x1 ;  /* 0x000000040000795c */ /* 0x000fe20000300000 */
.L_x_108:
[----:B-1----:R-:W-:Y:S01]  /*8140*/  ISETP.NE.AND P0, PT, R19, RZ, PT ;  /* 0x000000ff1300720c */ /* 0x002fe20003f05270 */
[----:B------:R-:W-:Y:S01]  /*8150*/  UIADD3 UR4, UR4, 0x38440, URZ ;  /* 0x0003844004047890 */ /* 0x000fe2000fffe03f */
[CC--:B------:R-:W-:Y:S02]  /*8160*/  ISETP.NE.AND P2, PT, R157.reuse, R18.reuse, PT ;  /* 0x000000129d00720c */ /* 0x0c0fe40003f45270 */
[----:B------:R-:W-:Y:S01]  /*8170*/  ISETP.EQ.OR P0, PT, R157, R18, !P0 ;  /* 0x000000129d00720c */ /* 0x000fe20004702670 */
[----:B------:R-:W-:-:S09]  /*8180*/  UPRMT UR4, UR43, 0x654, UR4 ;  /* 0x000006542b047896 */ /* 0x000fd20008000004 */
[----:B---3--:R-:W-:Y:S03]  /*8190*/  SYNCS.ARRIVE.TRANS64.RED.A1T0 RZ, [UR4], RZ ;  /* 0x000000ffffff79a7 */ /* 0x008fe60008100404 */
[----:B------:R-:W-:Y:S05]  /*81a0*/  @P0 BRA `(.L_x_109) ;  /* 0x0000000000fc0947 */ /* 0x000fea0003800000 */
[----:B------:R-:W-:-:S13]  /*81b0*/  ISETP.NE.AND P0, PT, RZ, UR55, PT ;  /* 0x00000037ff007c0c */ /* 0x000fda000bf05270 */
[----:B------:R-:W-:Y:S05]  /*81c0*/  @P0 BRA `(.L_x_109) ;  /* 0x0000000000f40947 */ /* 0x000fea0003800000 */
[----:B--2---:R-:W1:Y:S01]  /*81d0*/  S2R R0, SR_LANEID ;  /* 0x0000000000007919 */ /* 0x004e620000000000 */
[----:B------:R-:W-:Y:S01]  /*81e0*/  ELECT P0, URZ, PT ;  /* 0x00000000003f782f */ /* 0x000fe20003800000 */
[----:B------:R-:W-:Y:S01]  /*81f0*/  BSSY B0, `(.L_x_110) ;  /* 0x000002f000007945 */ /* 0x000fe20003800000 */
[----:B-1----:R-:W-:-:S11]  /*8200*/  IMAD.SHL.U32 R15, R0, 0x4, RZ ;  /* 0x00000004000f7824 */ /* 0x002fd600078e00ff */
[----:B------:R-:W-:Y:S05]  /*8210*/  @!P0 BRA `(.L_x_111) ;  /* 0x0000000000b08947 */ /* 0x000fea0003800000 */
[----:B------:R-:W-:Y:S01]  /*8220*/  IMAD.SHL.U32 R0, R18, 0x8, RZ ;  /* 0x0000000812007824 */ /* 0x000fe200078e00ff */
[----:B------:R-:W-:Y:S01]  /*8230*/  SHF.R.S32.HI R3, RZ, 0x1f, R18 ;  /* 0x0000001fff037819 */ /* 0x000fe20000011412 */
[----:B------:R-:W-:-:S03]  /*8240*/  ULDC.64 UR4, c[0x0][0x820] ;  /* 0x0002080000047ab9 */ /* 0x000fc60000000a00 */
[----:B------:R-:W-:Y:S02]  /*8250*/  SHF.L.U64.HI R8, R18, 0x3, R3 ;  /* 0x0000000312087819 */ /* 0x000fe40000010203 */
[----:B------:R-:W-:Y:S01]  /*8260*/  IADD3 R4, P0, R0, UR4, RZ ;  /* 0x0000000400047c10 */ /* 0x000fe2000ff1e0ff */
[----:B------:R-:W1:Y:S03]  /*8270*/  LDC.64 R2, c[0x0][0x290] ;  /* 0x0000a400ff027b82 */ /* 0x000e660000000a00 */
[----:B------:R-:W-:Y:S01]  /*8280*/  IADD3.X R5, R8, UR5, RZ, P0, !PT ;  /* 0x0000000508057c10 */ /* 0x000fe200087fe4ff */
[----:B------:R-:W-:-:S05]  /*8290*/  ULDC.64 UR4, c[0x0][0x818] ;  /* 0x0002060000047ab9 */ /* 0x000fca0000000a00 */
[----:B------:R-:W2:Y:S01]  /*82a0*/  LDG.E.64 R4, desc[UR58][R4.64] ;  /* 0x0000003a04047981 */ /* 0x000ea2000c1e1b00 */
[----:B-1----:R-:W-:Y:S01]  /*82b0*/  IMAD.WIDE R6, R18, 0xc, R2 ;  /* 0x0000000c12067825 */ /* 0x002fe200078e0202 */
[----:B------:R-:W-:Y:S02]  /*82c0*/  IADD3 R2, P0, R0, UR4, RZ ;  /* 0x0000000400027c10 */ /* 0x000fe4000ff1e0ff */
[----:B------:R-:W1:Y:S02]  /*82d0*/  LDS R0, [UR49+0x1c] ;  /* 0x00001c31ff007984 */ /* 0x000e640008000800 */
[----:B------:R-:W-:Y:S02]  /*82e0*/  IADD3.X R3, R8, UR5, RZ, P0, !PT ;  /* 0x0000000508037c10 */ /* 0x000fe400087fe4ff */
[----:B------:R-:W3:Y:S04]  /*82f0*/  LDG.E R12, desc[UR58][R6.64] ;  /* 0x0000003a060c7981 */ /* 0x000ee8000c1e1900 */
[----:B------:R4:W5:Y:S04]  /*8300*/  LDG.E R13, desc[UR58][R6.64+0x4] ;  /* 0x0000043a060d7981 */ /* 0x000968000c1e1900 */
[----:B------:R-:W5:Y:S01]  /*8310*/  LDG.E.64 R2, desc[UR58][R2.64] ;  /* 0x0000003a02027981 */ /* 0x000f62000c1e1b00 */
[----:B------:R-:W-:-:S03]  /*8320*/  IMAD.U32 R8, RZ, RZ, UR49 ;  /* 0x00000031ff087e24 */ /* 0x000fc6000f8e00ff */
[----:B------:R-:W-:Y:S02]  /*8330*/  STS [UR49+0x30], RZ ;  /* 0x000030ffff007988 */ /* 0x000fe40008000831 */
[----:B------:R-:W-:Y:S02]  /*8340*/  SHF.R.U64 R8, R8, 0x4, RZ ;  /* 0x0000000408087819 */ /* 0x000fe400000012ff */
[----:B----4-:R-:W-:-:S03]  /*8350*/  CS2R R6, SRZ ;  /* 0x0000000000067805 */ /* 0x010fc6000001ff00 */
[----:B------:R-:W-:Y:S04]  /*8360*/  STS [UR49+0x10], R8 ;  /* 0x00001008ff007988 */ /* 0x000fe80008000831 */
[----:B------:R-:W-:Y:S01]  /*8370*/  STS [UR49+0x14], R8 ;  /* 0x00001408ff007988 */ /* 0x000fe20008000831 */
[C---:B--2---:R-:W-:Y:S01]  /*8380*/  SHF.L.U64.HI R11, R4.reuse, 0x1, R5 ;  /* 0x00000001040b7819 */ /* 0x044fe20000010205 */
[----:B------:R-:W-:-:S03]  /*8390*/  IMAD.SHL.U32 R10, R4, 0x2, RZ ;  /* 0x00000002040a7824 */ /* 0x000fc600078e00ff */
[----:B------:R-:W-:Y:S02]  /*83a0*/  LOP3.LUT R11, R11, 0x1fffffff, RZ, 0xc0, !PT ;  /* 0x1fffffff0b0b7812 */ /* 0x000fe400078ec0ff */
[----:B------:R-:W-:Y:S02]  /*83b0*/  LOP3.LUT R10, R10, 0xfffffffe, RZ, 0xc0, !PT ;  /* 0xfffffffe0a0a7812 */ /* 0x000fe400078ec0ff */
[--C-:B------:R-:W-:Y:S02]  /*83c0*/  SHF.R.U32.HI R5, RZ, 0x4, R11.reuse ;  /* 0x00000004ff057819 */ /* 0x100fe4000001160b */
[----:B------:R-:W-:Y:S02]  /*83d0*/  SHF.R.U64 R10, R10, 0x4, R11 ;  /* 0x000000040a0a7819 */ /* 0x000fe4000000120b */
[----:B-1----:R-:W-:-:S03]  /*83e0*/  LOP3.LUT R0, R0, 0xf, R5, 0xb8, !PT ;  /* 0x0000000f00007812 */ /* 0x002fc600078eb805 */
[----:B------:R-:W-:Y:S04]  /*83f0*/  STS [UR49+0xc], R10 ;  /* 0x00000c0aff007988 */ /* 0x000fe80008000831 */
[----:B------:R-:W-:Y:S01]  /*8400*/  STS [UR49+0x1c], R0 ;  /* 0x00001c00ff007988 */ /* 0x000fe20008000831 */
[----:B---3--:R-:W-:-:S03]  /*8410*/  VIADD R4, R12, 0xffffffff ;  /* 0xffffffff0c047836 */ /* 0x008fc60000000000 */
[----:B------:R-:W1:Y:S04]  /*8420*/  LDS R5, [UR49+0x1c] ;  /* 0x00001c31ff057984 */ /* 0x000e680008000800 */
[----:B-----5:R-:W-:Y:S01]  /*8430*/  STS.64 [UR49], R2 ;  /* 0x00000002ff007988 */ /* 0x020fe20008000a31 */
[----:B-1----:R-:W-:-:S05]  /*8440*/  LOP3.LUT R5, R5, 0xf0, RZ, 0xb8, !PT ;  /* 0x000000f005057812 */ /* 0x002fca00078eb8ff */
[----:B------:R1:W-:Y:S04]  /*8450*/  STS [UR49+0x1c], R5 ;  /* 0x00001c05ff007988 */ /* 0x0003e80008000831 */
[----:B------:R-:W2:Y:S01]  /*8460*/  LDS R9, [UR49+0x1c] ;  /* 0x00001c31ff097984 */ /* 0x000ea20008000800 */
[----:B-1----:R-:W-:-:S05]  /*8470*/  VIADD R5, R13, 0xffffffff ;  /* 0xffffffff0d057836 */ /* 0x002fca0000000000 */
[----:B------:R-:W-:Y:S01]  /*8480*/  STS.128 [UR49+0x20], R4 ;  /* 0x00002004ff007988 */ /* 0x000fe20008000c31 */
[----:B--2---:R-:W-:-:S05]  /*8490*/  LOP3.LUT R9, R9, 0xf00, RZ, 0xb8, !PT ;  /* 0x00000f0009097812 */ /* 0x004fca00078eb8ff */
[----:B------:R-:W-:Y:S04]  /*84a0*/  STS.64 [UR49+0x18], R8 ;  /* 0x00001808ff007988 */ /* 0x000fe80008000a31 */
[----:B------:R-:W1:Y:S02]  /*84b0*/  LDS R14, [UR49+0x1c] ;  /* 0x00001c31ff0e7984 */ /* 0x000e640008000800 */
[----:B-1----:R-:W-:-:S05]  /*84c0*/  LOP3.LUT R0, R14, 0xf000, RZ, 0xb8, !PT ;  /* 0x0000f0000e007812 */ /* 0x002fca00078eb8ff */
[----:B------:R1:W-:Y:S02]  /*84d0*/  STS [UR49+0x1c], R0 ;  /* 0x00001c00ff007988 */ /* 0x0003e40008000831 */
.L_x_111:
[----:B------:R-:W-:Y:S05]  /*84e0*/  BSYNC B0 ;  /* 0x0000000000007941 */ /* 0x000fea0003800000 */
.L_x_110:
[----:B------:R-:W-:Y:S01]  /*84f0*/  NOP ;  /* 0x0000000000007918 */ /* 0x000fe20000000000 */
[----:B------:R2:W3:Y:S01]  /*8500*/  LDS R5, [R15+UR49] ;  /* 0x000000310f057984 */ /* 0x0004e20008000800 */
[----:B------:R-:W-:Y:S02]  /*8510*/  ELECT P0, URZ, PT ;  /* 0x00000000003f782f */ /* 0x000fe40003800000 */
[----:B------:R-:W-:Y:S01]  /*8520*/  IADD3 R2, P3, R15, UR60, RZ ;  /* 0x0000003c0f027c10 */ /* 0x000fe2000ff7e0ff */
[----:B------:R-:W-:Y:S04]  /*8530*/  BSSY B0, `(.L_x_112) ;  /* 0x0000005000007945 */ /* 0x000fe80003800000 */
[----:B------:R-:W-:-:S06]  /*8540*/  IMAD.X R3, RZ, RZ, UR61, P3 ;  /* 0x0000003dff037e24 */ /* 0x000fcc00098e06ff */
[----:B--2---:R-:W-:Y:S05]  /*8550*/  @!P0 BRA `(.L_x_113) ;  /* 0x0000000000088947 */ /* 0x004fea0003800000 */
[----:B------:R0:W-:Y:S01]  /*8560*/  UTMACMDFLUSH ;  /* 0x00000000000079b7 */ /* 0x0001e20000000000 */
[----:B------:R-:W-:-:S04]  /*8570*/  DEPBAR.LE SB0, 0x0 ;  /* 0x000080000000791a */ /* 0x000fc80000000000 */
.L_x_113:
[----:B------:R-:W-:Y:S05]  /*8580*/  BSYNC B0 ;  /* 0x0000000000007941 */ /* 0x000fea0003800000 */
.L_x_112:
[----:B---3--:R3:W5:Y:S02]  /*8590*/  ATOMG.E.EXCH.STRONG.GPU PT, RZ, [R2], R5 ;  /* 0x0000000502ff73a8 */ /* 0x00876400041ee100 */
.L_x_109:
[----:B------:R-:W-:Y:S01]  /*85a0*/  R2UR UR4, R155 ;  /* 0x000000009b0472ca */ /* 0x000fe200000e0000 */
[----:B------:R-:W-:Y:S01]  /*85b0*/  UIADD3 UR39, UR39, 0x1, URZ ;  /* 0x0000000127277890 */ /* 0x000fe2000fffe03f */
[----:B------:R-:W-:Y:S01]  /*85c0*/  ISETP.NE.AND P0, PT, R19, RZ, PT ;  /* 0x000000ff1300720c */ /* 0x000fe20003f05270 */
[----:B------:R-:W-:Y:S01]  /*85d0*/  UIADD3 UR36, UR36, 0x8, URZ ;  /* 0x0000000824247890 */ /* 0x000fe2000fffe03f */
[----:B-12---:R-:W-:Y:S01]  /*85e0*/  SEL R0, RZ, 0x1, !P2 ;  /* 0x00000001ff007807 */ /* 0x006fe20005000000 */
[----:B------:R-:W-:-:S04]  /*85f0*/  UISETP.NE.AND UP3, UPT, UR39, 0x8, UPT ;  /* 0x000000082700788c */ /* 0x000fc8000bf65270 */
[----:B------:R-:W-:Y:S02]  /*8600*/  USEL UR6, URZ, 0x1, UP3 ;  /* 0x000000013f067887 */ /* 0x000fe40009800000 */
[----:B------:R-:W-:Y:S02]  /*8610*/  USEL UR39, UR39, URZ, UP3 ;  /* 0x0000003f27277287 */ /* 0x000fe40009800000 */
[----:B------:R-:W-:Y:S02]  /*8620*/  UIADD3 UR4, UR4, 0x3f, URZ ;  /* 0x0000003f04047890 */ /* 0x000fe4000fffe03f */
[----:B------:R-:W-:Y:S02]  /*8630*/  LOP3.LUT R156, R156, UR6, RZ, 0x3c, !PT ;  /* 0x000000069c9c7c12 */ /* 0x000fe4000f8e3cff */
[----:B------:R-:W-:-:S04]  /*8640*/  USHF.R.S32.HI UR5, URZ, 0x1f, UR4 ;  /* 0x0000001f3f057899 */ /* 0x000fc80008011404 */
[----:B------:R-:W-:-:S04]  /*8650*/  ULEA.HI UR5, UR5, UR4, URZ, 0x6 ;  /* 0x0000000405057291 */ /* 0x000fc8000f8f303f */
[----:B------:R-:W-:-:S04]  /*8660*/  USHF.R.S32.HI UR5, URZ, 0x6, UR5 ;  /* 0x000000063f057899 */ /* 0x000fc80008011405 */
[----:B------:R-:W-:-:S04]  /*8670*/  UIADD3 UR37, UR37, UR5, URZ ;  /* 0x0000000525257290 */ /* 0x000fc8000fffe03f */
[----:B------:R-:W-:Y:S02]  /*8680*/  USHF.R.U32.HI UR4, URZ, 0x3, UR37 ;  /* 0x000000033f047899 */ /* 0x000fe40008011625 */
[----:B------:R-:W-:Y:S02]  /*8690*/  UISETP.GT.U32.AND UP0, UPT, UR37, 0x7, UPT ;  /* 0x000000072500788c */ /* 0x000fe4000bf04070 */
[----:B------:R-:W-:Y:S02]  /*86a0*/  ULOP3.LUT UR4, UR4, 0x1, URZ, 0xc0, !UPT ;  /* 0x0000000104047892 */ /* 0x000fe4000f8ec03f */
[----:B------:R-:W-:Y:S02]  /*86b0*/  UISETP.LT.U32.AND UP1, UPT, UR5, 0x8, UP0 ;  /* 0x000000080500788c */ /* 0x000fe40008721070 */
[----:B------:R-:W-:Y:S02]  /*86c0*/  UISETP.NE.U32.AND UP2, UPT, UR4, 0x1, UPT ;  /* 0x000000010400788c */ /* 0x000fe4000bf45070 */
[----:B------:R-:W-:-:S02]  /*86d0*/  ULOP3.LUT UR37, UR37, 0x7, URZ, 0xc0, !UPT ;  /* 0x0000000725257892 */ /* 0x000fc4000f8ec03f */
[----:B------:R-:W-:Y:S02]  /*86e0*/  UISETP.GT.U32.AND UP0, UPT, UR5, 0x7, !UP2 ;  /* 0x000000070500788c */ /* 0x000fe4000d704070 */
[----:B------:R-:W-:Y:S02]  /*86f0*/  USEL UR5, URZ, 0x1, !UP1 ;  /* 0x000000013f057887 */ /* 0x000fe4000c800000 */
[----:B------:R-:W-:-:S04]  /*8700*/  USEL UR4, URZ, 0x1, !UP0 ;  /* 0x000000013f047887 */ /* 0x000fc8000c000000 */
[----:B------:R-:W-:Y:S01]  /*8710*/  ULOP3.LUT UR38, UR4, UR38, UR5, 0x96, !UPT ;  /* 0x0000002604267292 */ /* 0x000fe2000f8e9605 */
[----:B------:R-:W-:Y:S11]  /*8720*/  @P0 BRA `(.L_x_114) ;  /* 0xffffffb000e00947 */ /* 0x000ff6000383ffff */
[----:B------:R-:W-:-:S04]  /*8730*/  DEPBAR.LE SB0, 0x0 ;  /* 0x000080000000791a */ /* 0x000fc80000000000 */
[----:B------:R-:W-:Y:S05]  /*8740*/  @!P1 BRA `(.L_x_115) ;  /* 0x0000000000049947 */ /* 0x000fea0003800000 */
[----:B------:R-:W-:Y:S01]  /*8750*/  BPT.TRAP 0x1 ;  /* 0x000000040000795c */ /* 0x000fe20000300000 */
.L_x_115:
[----:B------:R-:W-:-:S04]  /*8760*/  ULEA UR47, UR56, UR47, 0x3 ;  /* 0x0000002f382f7291 */ /* 0x000fc8000f8e183f */
[----:B------:R-:W-:-:S04]  /*8770*/  UIADD3 UR47, UR47, 0x38520, URZ ;  /* 0x000385202f2f7890 */ /* 0x000fc8000fffe03f */
[----:B------:R-:W-:-:S09]  /*8780*/  UPRMT UR47, UR43, 0x654, UR47 ;  /* 0x000006542b2f7896 */ /* 0x000fd2000800002f */
[----:B-----5:R-:W-:Y:S01]  /*8790*/  SYNCS.ARRIVE.TRANS64.RED.A1T0 RZ, [UR47], RZ ;  /* 0x000000ffffff79a7 */ /* 0x020fe2000810042f */
[----:B------:R-:W-:Y:S05]  /*87a0*/  EXIT ;  /* 0x000000000000794d */ /* 0x000fea0003800000 */
.L_x_24:
[----:B------:R-:W-:-:S08]  /*87b0*/  NOP ;  /* 0x0000000000007918 */ /* 0x000fd00000000000 */
[----:B-----5:R-:W1:-:S00]  /*87c0*/  USETMAXREG.DEALLOC.CTAPOOL 0x28 ;  /* 0x00000028000079c8 */ /* 0x020e4000080e0500 */
[----:B------:R-:W-:-:S06]  /*87d0*/  UISETP.NE.AND UP1, UPT, UR55, 0x3, UPT ;  /* 0x000000033700788c */ /* 0x000fcc000bf25270 */
[----:B------:R-:W-:-:S13]  /*87e0*/  PLOP3.LUT P1, PT, PT, PT, UP1, 0x80, 0x0 ;  /* 0x000000000000781c */ /* 0x000fda0003f2f018 */
[----:B-1----:R-:W-:Y:S05]  /*87f0*/  @!P1 BRA `(.L_x_116) ;  /* 0x0000003c00189947 */ /* 0x002fea0003800000 */
[----:B------:R-:W-:-:S13]  /*8800*/  ISETP.NE.AND P0, PT, RZ, UR55, PT ;  /* 0x00000037ff007c0c */ /* 0x000fda000bf05270 */
[----:B------:R-:W-:Y:S05]  /*8810*/  @!P0 BRA `(.L_x_117) ;  /* 0x0000001c00a48947 */ /* 0x000fea0003800000 */
[----:B------:R-:W-:-:S06]  /*8820*/  UISETP.NE.AND UP0, UPT, UR55, 0x2, UPT ;  /* 0x000000023700788c */ /* 0x000fcc000bf05270 */
[----:B------:R-:W-:-:S13]  /*8830*/  PLOP3.LUT P0, PT, PT, PT, UP0, 0x80, 0x0 ;  /* 0x000000000000781c */ /* 0x000fda0003f0f008 */
[----:B--2---:R-:W-:Y:S05]  /*8840*/  @P0 EXIT ;  /* 0x000000000000094d */ /* 0x004fea0003800000 */
[----:B------:R-:W1:Y:S01]  /*8850*/  S2UR UR4, SR_CTAID.Y ;  /* 0x00000000000479c3 */ /* 0x000e620000002600 */
[----:B------:R-:W-:Y:S01]  /*8860*/  ELECT P0, URZ, PT ;  /* 0x00000000003f782f */ /* 0x000fe20003800000 */
[----:B------:R-:W-:Y:S01]  /*8870*/  BSSY B0, `(.L_x_118) ;  /* 0x000001d000007945 */ /* 0x000fe20003800000 */
[----:B-1----:R-:W-:-:S11]  /*8880*/  UIMAD UR4, UR4, UR41, UR40 ;  /* 0x00000029040472a4 */ /* 0x002fd6000f8e0228 */
[----:B------:R-:W-:Y:S05]  /*8890*/  @!P0 BRA `(.L_x_119) ;  /* 0x0000000000688947 */ /* 0x000fea0003800000 */
[----:B------:R-:W1:Y:S01]  /*88a0*/  LDC.64 R4, c[0x0][0x600] ;  /* 0x00018000ff047b82 */ /* 0x000e620000000a00 */
[----:B------:R-:W-:Y:S02]  /*88b0*/  UMOV UR5, 0x400 ;  /* 0x0000040000057882 */ /* 0x000fe40000000000 */
[----:B------:R-:W-:-:S05]  /*88c0*/  ULEA UR5, UR42, UR5, 0x18 ;  /* 0x000000052a057291 */ /* 0x000fca000f8ec03f */
[----:B------:R-:W1:Y:S08]  /*88d0*/  LDC.64 R6, c[0x0][0x608] ;  /* 0x00018200ff067b82 */ /* 0x000e700000000a00 */
[----:B------:R-:W2:Y:S08]  /*88e0*/  LDC.64 R32, c[0x0][0x610] ;  /* 0x00018400ff207b82 */ /* 0x000eb00000000a00 */
[----:B------:R-:W2:Y:S01]  /*88f0*/  LDC.64 R34, c[0x0][0x618] ;  /* 0x00018600ff227b82 */ /* 0x000ea20000000a00 */
[----:B-1----:R1:W-:Y:S07]  /*8900*/  STS.128 [UR5+0x38700], R4 ;  /* 0x03870004ff007988 */ /* 0x0023ee0008000c05 */
[----:B------:R-:W3:Y:S08]  /*8910*/  LDC.64 R28, c[0x0][0x620] ;  /* 0x00018800ff1c7b82 */ /* 0x000ef00000000a00 */
[----:B------:R-:W3:Y:S01]  /*8920*/  LDC.64 R30, c[0x0][0x628] ;  /* 0x00018a00ff1e7b82 */ /* 0x000ee20000000a00 */
[----:B--2---:R2:W-:Y:S07]  /*8930*/  STS.128 [UR5+0x38710], R32 ;  /* 0x03871020ff007988 */ /* 0x0045ee0008000c05 */
[----:B------:R-:W4:Y:S08]  /*8940*/  LDC.64 R24, c[0x0][0x630] ;  /* 0x00018c00ff187b82 */ /* 0x000f300000000a00 */
[----:B------:R-:W4:Y:S08]  /*8950*/  LDC.64 R26, c[0x0][0x638] ;  /* 0x00018e00ff1a7b82 */ /* 0x000f300000000a00 */
[----:B------:R-:W5:Y:S01]  /*8960*/  LDC.64 R20, c[0x0][0x640] ;  /* 0x00019000ff147b82 */ /* 0x000f620000000a00 */
[----:B---3--:R2:W-:Y:S07]  /*8970*/  STS.128 [UR5+0x38720], R28 ;  /* 0x0387201cff007988 */ /* 0x0085ee0008000c05 */
[----:B------:R-:W5:Y:S08]  /*8980*/  LDC.64 R22, c[0x0][0x648] ;  /* 0x00019200ff167b82 */ /* 0x000f700000000a00 */
[----:B------:R-:W3:Y:S01]  /*8990*/  LDC.64 R12, c[0x0][0x650] ;  /* 0x00019400ff0c7b82 */ /* 0x000ee20000000a00 */
[----:B----4-:R2:W-:Y:S07]  /*89a0*/  STS.128 [UR5+0x38730], R24 ;  /* 0x03873018ff007988 */ /* 0x0105ee0008000c05 */
[----:B------:R-:W3:Y:S08]  /*89b0*/  LDC.64 R14, c[0x0][0x658] ;  /* 0x00019600ff0e7b82 */ /* 0x000ef00000000a00 */
[----:B------:R-:W4:Y:S01]  /*89c0*/  LDC.64 R8, c[0x0][0x660] ;  /* 0x00019800ff087b82 */ /* 0x000f220000000a00 */
[----:B-----5:R2:W-:Y:S07]  /*89d0*/  STS.128 [UR5+0x38740], R20 ;  /* 0x03874014ff007988 */ /* 0x0205ee0008000c05 */
[----:B------:R-:W4:Y:S08]  /*89e0*/  LDC.64 R10, c[0x0][0x668] ;  /* 0x00019a00ff0a7b82 */ /* 0x000f300000000a00 */
[----:B-1----:R-:W1:Y:S01]  /*89f0*/  LDC.64 R4, c[0x0][0x670] ;  /* 0x00019c00ff047b82 */ /* 0x002e620000000a00 */
[----:B---3--:R2:W-:Y:S07]  /*8a00*/  STS.128 [UR5+0x38750], R12 ;  /* 0x0387500cff007988 */ /* 0x0085ee0008000c05 */
[----:B------:R-:W1:Y:S01]  /*8a10*/  LDC.64 R6, c[0x0][0x678] ;  /* 0x00019e00ff067b82 */ /* 0x000e620000000a00 */
[----:B----4-:R2:W-:Y:S04]  /*8a20*/  STS.128 [UR5+0x38760], R8 ;  /* 0x03876008ff007988 */ /* 0x0105e80008000c05 */
[----:B-1----:R2:W-:Y:S02]  /*8a30*/  STS.128 [UR5+0x38770], R4 ;  /* 0x03877004ff007988 */ /* 0x0025e40008000c05 */
.L_x_119:
[----:B------:R-:W-:Y:S05]  /*8a40*/  BSYNC B0 ;  /* 0x0000000000007941 */ /* 0x000fea0003800000 */
.L_x_118:
[----:B------:R-:W-:Y:S01]  /*8a50*/  ELECT P0, URZ, PT ;  /* 0x00000000003f782f */ /* 0x000fe20003800000 */
[----:B------:R-:W-:Y:S01]  /*8a60*/  NOP ;  /* 0x0000000000007918 */ /* 0x000fe20000000000 */
[----:B------:R-:W-:Y:S01]  /*8a70*/  ULDC UR5, c[0x0][0x884] ;  /* 0x0002210000057ab9 */ /* 0x000fe20000000800 */
[----:B------:R-:W-:Y:S01]  /*8a80*/  ULDC.64 UR38, c[0x0][0x800] ;  /* 0x0002000000267ab9 */ /* 0x000fe20000000a00 */
[----:B------:R-:W-:Y:S01]  /*8a90*/  ULEA UR4, UR5, UR4, 0x1 ;  /* 0x0000000405047291 */ /* 0x000fe2000f8e083f */
[----:B------:R-:W-:Y:S03]  /*8aa0*/  BSSY B0, `(.L_x_120) ;  /* 0x0000033000007945 */ /* 0x000fe60003800000 */
[----:B------:R-:W-:-:S05]  /*8ab0*/  UIMAD.WIDE UR38, UR4, 0x80, UR38 ;  /* 0x00000080042678a5 */ /* 0x000fca000f8e0226 */
[----:B------:R-:W-:Y:S07]  /*8ac0*/  @!P0 BRA `(.L_x_121) ;  /* 0x0000000000c08947 */ /* 0x000fee0003800000 */
[----:B------:R-:W-:Y:S01]  /*8ad0*/  ULDC.64 UR4, c[0x0][0x808] ;  /* 0x0002020000047ab9 */ /* 0x000fe20000000a00 */
[----:B------:R-:W-:Y:S01]  /*8ae0*/  ULDC.64 UR6, c[0x0][0x810] ;  /* 0x0002040000067ab9 */ /* 0x000fe20000000a00 */
[----:B------:R-:W-:Y:S02]  /*8af0*/  ISETP.NE.U32.AND P0, PT, RZ, UR4, PT ;  /* 0x00000004ff007c0c */ /* 0x000fe4000bf05070 */
[----:B------:R-:W-:Y:S02]  /*8b00*/  ISETP.NE.U32.AND P1, PT, RZ, UR6, PT ;  /* 0x00000006ff007c0c */ /* 0x000fe4000bf25070 */
[----:B------:R-:W-:Y:S02]  /*8b10*/  ISETP.NE.AND.EX P0, PT, RZ, UR5, PT, P0 ;  /* 0x00000005ff007c0c */ /* 0x000fe4000bf05300 */
[----:B------:R-:W-:-:S11]  /*8b20*/  ISETP.NE.AND.EX P1, PT, RZ, UR7, PT, P1 ;  /* 0x00000007ff007c0c */ /* 0x000fd6000bf25310 */
[----:B------:R-:W-:Y:S05]  /*8b30*/  @!P0 BRA `(.L_x_122) ;  /* 0x0000000000188947 */ /* 0x000fea0003800000 */
[----:B--2---:R-:W-:-:S04]  /*8b40*/  LEA R4, P0, R18, UR4, 0x3 ;  /* 0x0000000412047c11 */ /* 0x004fc8000f8018ff */
[----:B------:R-:W-:-:S06]  /*8b50*/  LEA.HI.X R5, R18, UR5, R3, 0x3, P0 ;  /* 0x0000000512057c11 */ /* 0x000fcc00080f1c03 */
[----:B------:R-:W2:Y:S01]  /*8b60*/  LDG.E.64 R4, desc[UR58][R4.64] ;  /* 0x0000003a04047981 */ /* 0x000ea2000c1e1b00 */
[----:B------:R-:W-:Y:S02]  /*8b70*/  UMOV UR4, 0x400 ;  /* 0x0000040000047882 */ /* 0x000fe40000000000 */
[----:B------:R-:W-:-:S09]  /*8b80*/  ULEA UR4, UR42, UR4, 0x18 ;  /* 0x000000042a047291 */ /* 0x000fd2000f8ec03f */
[----:B--2---:R1:W-:Y:S03]  /*8b90*/  STS.64 [UR4+0x38700], R4 ;  /* 0x03870004ff007988 */ /* 0x0043e60008000a04 */
.L_x_122:
[----:B------:R-:W-:Y:S05]  /*8ba0*/  @!P1 BRA `(.L_x_121) ;  /* 0x0000000000889947 */ /* 0x000fea0003800000 */
[----:B-12---:R-:W-:-:S04]  /*8bb0*/  LEA R4, P0, R18, UR6, 0x3 ;  /* 0x0000000612047c11 */ /* 0x006fc8000f8018ff */
[----:B------:R-:W-:-:S06]  /*8bc0*/  LEA.HI.X R5, R18, UR7, R3, 0x3, P0 ;  /* 0x0000000712057c11 */ /* 0x000fcc00080f1c03 */
[----:B------:R-:W2:Y:S01]  /*8bd0*/  LDG.E.64 R4, desc[UR58][R4.64] ;  /* 0x0000003a04047981 */ /* 0x000ea2000c1e1b00 */
[----:B------:R-:W-:Y:S02]  /*8be0*/  UMOV UR4, 0x400 ;  /* 0x0000040000047882 */ /* 0x000fe40000000000 */
[----:B------:R-:W-:-:S04]  /*8bf0*/  ULEA UR4, UR42, UR4, 0x18 ;  /* 0x000000042a047291 */ /* 0x000fc8000f8ec03f */
[----:B------:R-:W-:-:S05]  /*8c00*/  UIADD3 UR5, UR4, 0x38700, URZ ;  /* 0x0003870004057890 */ /* 0x000fca000fffe03f */
[----:B------:R-:W1:Y:S01]  /*8c10*/  LDS R3, [UR4+0x3871c] ;  /* 0x03871c04ff037984 */ /* 0x000e620008000800 */
[----:B------:R-:W-:-:S03]  /*8c20*/  IMAD.U32 R8, RZ, RZ, UR5 ;  /* 0x00000005ff087e24 */ /* 0x000fc6000f8e00ff */
[----:B------:R-:W-:Y:S02]  /*8c30*/  STS [UR4+0x38730], RZ ;  /* 0x038730ffff007988 */ /* 0x000fe40008000804 */
[----:B------:R-:W-:-:S05]  /*8c40*/  SHF.R.U64 R8, R8, 0x4, RZ ;  /* 0x0000000408087819 */ /* 0x000fca00000012ff */
[----:B------:R-:W-:Y:S04]  /*8c50*/  STS [UR4+0x38710], R8 ;  /* 0x03871008ff007988 */ /* 0x000fe80008000804 */
[----:B------:R-:W-:Y:S01]  /*8c60*/  STS [UR4+0x38714], R8 ;  /* 0x03871408ff007988 */ /* 0x000fe20008000804 */
[----:B--2---:R-:W-:Y:S01]  /*8c70*/  SHF.L.U64.HI R11, R4, 0x1, R5 ;  /* 0x00000001040b7819 */ /* 0x004fe20000010205 */
[----:B------:R-:W-:-:S03]  /*8c80*/  VIADD R5, R0, 0xffffffff ;  /* 0xffffffff00057836 */ /* 0x000fc60000000000 */
[----:B------:R-:W-:-:S04]  /*8c90*/  LOP3.LUT R11, R11, 0x1fffffff, RZ, 0xc0, !PT ;  /* 0x1fffffff0b0b7812 */ /* 0x000fc800078ec0ff */
[----:B------:R-:W-:-:S04]  /*8ca0*/  SHF.R.U32.HI R6, RZ, 0x4, R11 ;  /* 0x00000004ff067819 */ /* 0x000fc8000001160b */
[----:B-1----:R-:W-:-:S05]  /*8cb0*/  LOP3.LUT R3, R3, 0xf, R6, 0xb8, !PT ;  /* 0x0000000f03037812 */ /* 0x002fca00078eb806 */
[----:B------:R1:W-:Y:S04]  /*8cc0*/  STS [UR4+0x3871c], R3 ;  /* 0x03871c03ff007988 */ /* 0x0003e80008000804 */
[----:B------:R-:W2:Y:S01]  /*8cd0*/  LDS R6, [UR4+0x3871c] ;  /* 0x03871c04ff067984 */ /* 0x000ea20008000800 */
[----:B-1----:R-:W-:Y:S02]  /*8ce0*/  IMAD.SHL.U32 R3, R4, 0x2, RZ ;  /* 0x0000000204037824 */ /* 0x002fe400078e00ff */
[----:B------:R-:W-:-:S03]  /*8cf0*/  VIADD R4, R2, 0xffffffff ;  /* 0xffffffff02047836 */ /* 0x000fc60000000000 */
[----:B------:R-:W-:-:S04]  /*8d00*/  LOP3.LUT R2, R3, 0xfffffffe, RZ, 0xc0, !PT ;  /* 0xfffffffe03027812 */ /* 0x000fc800078ec0ff */
[----:B------:R-:W-:-:S05]  /*8d10*/  SHF.R.U64 R2, R2, 0x4, R11 ;  /* 0x0000000402027819 */ /* 0x000fca000000120b */
[----:B------:R-:W-:Y:S01]  /*8d20*/  STS [UR4+0x3870c], R2 ;  /* 0x03870c02ff007988 */ /* 0x000fe20008000804 */
[----:B--2---:R-:W-:-:S05]  /*8d30*/  LOP3.LUT R6, R6, 0xf0, RZ, 0xb8, !PT ;  /* 0x000000f006067812 */ /* 0x004fca00078eb8ff */
[----:B------:R1:W-:Y:S04]  /*8d40*/  STS [UR4+0x3871c], R6 ;  /* 0x03871c06ff007988 */ /* 0x0003e80008000804 */
[----:B------:R-:W2:Y:S01]  /*8d50*/  LDS R9, [UR4+0x3871c] ;  /* 0x03871c04ff097984 */ /* 0x000ea20008000800 */
[----:B-1----:R-:W-:-:S05]  /*8d60*/  CS2R R6, SRZ ;  /* 0x0000000000067805 */ /* 0x002fca000001ff00 */
[----:B------:R-:W-:Y:S01]  /*8d70*/  STS.128 [UR4+0x38720], R4 ;  /* 0x03872004ff007988 */ /* 0x000fe20008000c04 */
[----:B--2---:R-:W-:-:S05]  /*8d80*/  LOP3.LUT R9, R9, 0xf00, RZ, 0xb8, !PT ;  /* 0x00000f0009097812 */ /* 0x004fca00078eb8ff */
[----:B------:R-:W-:Y:S04]  /*8d90*/  STS.64 [UR4+0x38718], R8 ;  /* 0x03871808ff007988 */ /* 0x000fe80008000a04 */
[----:B------:R-:W1:Y:S02]  /*8da0*/  LDS R10, [UR4+0x3871c] ;  /* 0x03871c04ff0a7984 */ /* 0x000e640008000800 */
[----:B-1----:R-:W-:-:S05]  /*8db0*/  LOP3.LUT R0, R10, 0xf000, RZ, 0xb8, !PT ;  /* 0x0000f0000a007812 */ /* 0x002fca00078eb8ff */
[----:B------:R3:W-:Y:S02]  /*8dc0*/  STS [UR4+0x3871c], R0 ;  /* 0x03871c00ff007988 */ /* 0x0007e40008000804 */
.L_x_121:
[----:B------:R-:W-:Y:S05]  /*8dd0*/  BSYNC B0 ;  /* 0x0000000000007941 */ /* 0x000fea0003800000 */
.L_x_120:
[----:B---3--:R-:W3:Y:S01]  /*8de0*/  S2R R0, SR_LANEID ;  /* 0x0000000000007919 */ /* 0x008ee20000000000 */
[----:B------:R-:W-:Y:S01]  /*8df0*/  ELECT P0, URZ, PT ;  /* 0x00000000003f782f */ /* 0x000fe20003800000 */
[----:B------:R-:W-:Y:S01]  /*8e00*/  NOP ;  /* 0x0000000000007918 */ /* 0x000fe20000000000 */
[----:B------:R-:W-:Y:S01]  /*8e10*/  UMOV UR34, URZ ;  /* 0x0000003f00227c82 */ /* 0x000fe20008000000 */
[----:B------:R-:W-:Y:S10]  /*8e20*/  BSSY B0, `(.L_x_123) ;  /* 0x0000004000007945 */ /* 0x000ff40003800000 */
[----:B------:R-:W-:Y:S05]  /*8e30*/  @!P0 BRA `(.L_x_124) ;  /* 0x0000000000088947 */ /* 0x000fea0003800000 */
[----:B------:R0:W-:Y:S01]  /*8e40*/  UTMACMDFLUSH ;  /* 0x00000000000079b7 */ /* 0x0001e20000000000 */
[----:B------:R-:W-:-:S04]  /*8e50*/  DEPBAR.LE SB0, 0x0 ;  /* 0x000080000000791a */ /* 0x000fc80000000000 */
.L_x_124:
[----:B------:R-:W-:Y:S05]  /*8e60*/  BSYNC B0 ;  /* 0x0000000000007941 */ /* 0x000fea0003800000 */
.L_x_123:
[----:B------:R-:W-:Y:S01]  /*8e70*/  UMOV UR31, 0x400 ;  /* 0x00000400001f7882 */ /* 0x000fe20000000000 */
[----:B-123--:R-:W-:Y:S01]  /*8e80*/  IMAD.SHL.U32 R4, R0, 0x4, RZ ;  /* 0x0000000400047824 */ /* 0x00efe200078e00ff */
[----:B------:R-:W-:-:S04]  /*8e90*/  ULEA UR31, UR42, UR31, 0x18 ;  /* 0x0000001f2a1f7291 */ /* 0x000fc8000f8ec03f */
[----:B------:R-:W-:Y:S01]  /*8ea0*/  UIADD3 UR30, UR31, 0x38700, URZ ;  /* 0x000387001f1e7890 */ /* 0x000fe2000fffe03f */
[----:B------:R-:W-:Y:S01]  /*8eb0*/  IADD3 R2, P0, R4, UR38, RZ ;  /* 0x0000002604027c10 */ /* 0x000fe2000ff1e0ff */
[----:B------:R-:W-:-:S04]  /*8ec0*/  IMAD.MOV.U32 R0, RZ, RZ, RZ ;  /* 0x000000ffff007224 */ /* 0x000fc800078e00ff */
[----:B------:R-:W-:-:S03]  /*8ed0*/  IMAD.X R3, RZ, RZ, UR39, P0 ;  /* 0x00000027ff037e24 */ /* 0x000fc600080e06ff */
[----:B------:R-:W1:Y:S01]  /*8ee0*/  LDS R5, [R4+UR30] ;  /* 0x0000001e04057984 */ /* 0x000e620008000800 */
[----:B------:R-:W-:-:S03]  /*8ef0*/  SHF.L.U32 R0, R0, 0x1f, RZ ;  /* 0x0000001f00007819 */ /* 0x000fc600000006ff */
[----:B-1----:R1:W2:Y:S02]  /*8f00*/  ATOMG.E.EXCH.STRONG.GPU PT, RZ, [R2], R5 ;  /* 0x0000000502ff73a8 */ /* 0x0022a400041ee100 */
[----:B--2---:R-:W2:Y:S01]  /*8f10*/  SYNCS.PHASECHK.TRANS64.TRYWAIT P0, [UR31+0x38548], R0 ;  /* 0x03854800ff0075a7 */ /* 0x004ea2000800015f */
[----:B------:R-:W-:Y:S02]  /*8f20*/  ULOP3.LUT UR29, UR54, 0x1, URZ, 0xfc, !UPT ;  /* 0x00000001361d7892 */ /* 0x000fe4000f8efc3f */
[----:B------:R-:W-:Y:S01]  /*8f30*/  ULOP3.LUT UR33, UR52, 0x2, URZ, 0xfc, !UPT ;  /* 0x0000000234217892 */ /* 0x000fe2000f8efc3f */
[----:B-12---:R-:W-:Y:S11]  /*8f40*/  @!P0 BRA `(.L_x_125) ;  /* 0x0000005c00308947 */ /* 0x006ff60003800000 */
.L_x_283:
[----:B------:R-:W-:Y:S01]  /*8f50*/  MOV R2, 0x1 ;  /* 0x0000000100027802 */ /* 0x000fe20000000f00 */
[----:B------:R-:W-:Y:S01]  /*8f60*/  IMAD.MOV.U32 R12, RZ, RZ, RZ ;  /* 0x000000ffff0c7224 */ /* 0x000fe200078e00ff */
[----:B------:R-:W-:Y:S01]  /*8f70*/  ULDC UR28, c[0x0][0x598] ;  /* 0x00016600001c7ab9 */ /* 0x000fe20000000800 */
[----:B------:R-:W-:Y:S01]  /*8f80*/  ULDC UR32, c[0x0][0x580] ;  /* 0x0001600000207ab9 */ /* 0x000fe20000000800 */
[----:B------:R-:W-:Y:S01]  /*8f90*/  ULDC.64 UR4, c[0x0][0x590] ;  /* 0x0001640000047ab9 */ /* 0x000fe20000000a00 */
[----:B------:R-:W-:-:S05]  /*8fa0*/  ULDC.64 UR6, c[0x0][0x588] ;  /* 0x0001620000067ab9 */ /* 0x000fca0000000a00 */
.L_x_186:
[----:B------:R-:W-:-:S06]  /*8fb0*/  UISETP.NE.AND UP0, UPT, UR29, 0x3, UPT ;  /* 0x000000031d00788c */ /* 0x000fcc000bf05270 */
[----:B------:R-:W-:-:S13]  /*8fc0*/  PLOP3.LUT P1, PT, PT, PT, UP0, 0x80, 0x0 ;  /* 0x000000000000781c */ /* 0x000fda0003f2f008 */
[----:B---345:R-:W-:Y:S05]  /*8fd0*/  @!P1 BRA `(.L_x_126) ;  /* 0x0000000000049947 */ /* 0x038fea0003800000 */
[----:B------:R-:W-:Y:S01]  /*8fe0*/  BPT.TRAP 0x1 ;  /* 0x000000040000795c */ /* 0x000fe20000300000 */
.L_x_126:
[----:B------:R-:W-:Y:S01]  /*8ff0*/  ULEA UR8, UR34, UR31, 0x3 ;  /* 0x0000001f22087291 */ /* 0x000fe2000f8e183f */
[----:B-1----:R-:W-:-:S08]  /*9000*/  SHF.L.U32 R0, R12, 0x1f, RZ ;  /* 0x0000001f0c007819 */ /* 0x002fd000000006ff */
[----:B------:R-:W1:Y:S02]  /*9010*/  SYNCS.PHASECHK.TRANS64.TRYWAIT P0, [UR8+0x38400], R0 ;  /* 0x03840000ff0075a7 */ /* 0x000e640008000148 */
[----:B-1----:R-:W-:Y:S05]  /*9020*/  @!P0 BRA `(.L_x_127) ;  /* 0x0000005c00108947 */ /* 0x002fea0003800000 */
.L_x_284:
[----:B------:R-:W-:-:S09]  /*9030*/  ULEA UR9, UR34, UR31, 0x4 ;  /* 0x0000001f22097291 */ /* 0x000fd2000f8e203f */
[----:B------:R-:W2:Y:S01]  /*9040*/  LDS.128 R4, [UR9+0x38550] ;  /* 0x03855009ff047984 */ /* 0x000ea20008000c00 */
        /* <DEDUP_REMOVED lines=8> */
.L_x_128:
[----:B------:R-:W-:Y:S01]  /*90d0*/  UIADD3 UR8, UR8, 0x38440, URZ ;  /* 0x0003844008087890 */ /* 0x000fe2000fffe03f */
[----:B------:R-:W-:Y:S02]  /*90e0*/  R2UR UR18, R16 ;  /* 0x00000000101272ca */ /* 0x000fe400000e0000 */
[----:B------:R-:W-:Y:S01]  /*90f0*/  R2UR UR19, R17 ;  /* 0x00000000111372ca */ /* 0x000fe200000e0000 */
[----:B------:R-:W-:Y:S01]  /*9100*/  UPRMT UR8, UR42, 0x654, UR8 ;  /* 0x000006542a087896 */ /* 0x000fe20008000008 */
[----:B------:R-:W-:Y:S02]  /*9110*/  LOP3.LUT P1, RZ, R2, 0xff, RZ, 0xc0, !PT ;  /* 0x000000ff02ff7812 */ /* 0x000fe4000782c0ff */
[----:B------:R-:W-:-:S04]  /*9120*/  ISETP.NE.U32.AND P0, PT, RZ, UR4, PT ;  /* 0x00000004ff007c0c */ /* 0x000fc8000bf05070 */
[----:B------:R-:W-:Y:S02]  /*9130*/  ISETP.NE.AND.EX P0, PT, RZ, UR5, PT, P0 ;  /* 0x00000005ff007c0c */ /* 0x000fe4000bf05300 */
[----:B---3--:R-:W-:Y:S01]  /*9140*/  SYNCS.ARRIVE.TRANS64.RED.A1T0 RZ, [UR8], RZ ;  /* 0x000000ffffff79a7 */ /* 0x008fe20008100408 */
[----:B------:R-:W-:Y:S02]  /*9150*/  USHF.L.U32 UR18, UR18, 0x8, URZ ;  /* 0x0000000812127899 */ /* 0x000fe4000800063f */
[----:B------:R-:W-:Y:S02]  /*9160*/  USHF.L.U32 UR19, UR19, 0x7, URZ ;  /* 0x0000000713137899 */ /* 0x000fe4000800063f */
[----:B------:R-:W-:Y:S10]  /*9170*/  @!P1 BRA `(.L_x_129) ;  /* 0x00000000000c9947 */ /* 0x000ff40003800000 */
[----:B------:R-:W-:-:S04]  /*9180*/  DEPBAR {5,4,3,2,1,0} ;  /* 0x0000003f0000791a */ /* 0x000fc80000000000 */
[----:B------:R3:W-:Y:S02]  /*9190*/  UTMACCTL.IV [UR38] ;  /* 0x00000000260079b9 */ /* 0x0007e40008000000 */
[----:B---3--:R-:W-:Y:S01]  /*91a0*/  NOP ;  /* 0x0000000000007918 */ /* 0x008fe20000000000 */
.L_x_129:
[----:B------:R-:W-:Y:S05]  /*91b0*/  @!P0 BRA `(.L_x_130) ;  /* 0x0000000000188947 */ /* 0x000fea0003800000 */
[----:B-1----:R-:W1:Y:S02]  /*91c0*/  LDC.64 R2, c[0x0][0x590] ;  /* 0x00016400ff027b82 */ /* 0x002e640000000a00 */
[----:B-1----:R-:W-:-:S06]  /*91d0*/  IMAD.WIDE R2, R18, 0x8, R2 ;  /* 0x0000000812027825 */ /* 0x002fcc00078e0202 */
[----:B------:R-:W3:Y:S04]  /*91e0*/  LDG.E.64 R2, desc[UR58][R2.64] ;  /* 0x0000003a02027981 */ /* 0x000ee8000c1e1b00 */
[----:B---3--:R-:W3:Y:S02]  /*91f0*/  LD.E R0, desc[UR58][R2.64] ;  /* 0x0000003a02007980 */ /* 0x008ee4000c101900 */
[----:B---3--:R-:W-:Y:S01]  /*9200*/  FSETP.NEU.AND P0, PT, R0, RZ, PT ;  /* 0x000000ff0000720b */ /* 0x008fe20003f0d000 */
[----:B------:R-:W-:-:S12]  /*9210*/  BRA `(.L_x_131) ;  /* 0x0000000000247947 */ /* 0x000fd80003800000 */
.L_x_130:
[----:B------:R-:W-:Y:S02]  /*9220*/  ISETP.NE.U32.AND P1, PT, RZ, UR6, PT ;  /* 0x00000006ff007c0c */ /* 0x000fe4000bf25070 */
[----:B------:R-:W-:Y:S02]  /*9230*/  FSETP.NEU.AND P0, PT, RZ, UR32, PT ;  /* 0x00000020ff007c0b */ /* 0x000fe4000bf0d000 */
[----:B------:R-:W-:-:S13]  /*9240*/  ISETP.NE.AND.EX P1, PT, RZ, UR7, PT, P1 ;  /* 0x00000007ff007c0c */ /* 0x000fda000bf25310 */
[----:B------:R-:W-:Y:S05]  /*9250*/  @!P1 BRA `(.L_x_131) ;  /* 0x0000000000149947 */ /* 0x000fea0003800000 */
[----:B-1----:R-:W1:Y:S01]  /*9260*/  LDC.64 R2, c[0x0][0x588] ;  /* 0x00016200ff027b82 */ /* 0x002e620000000a00 */
[----:B------:R-:W-:-:S04]  /*9270*/  IMAD R9, R18, UR28, RZ ;  /* 0x0000001c12097c24 */ /* 0x000fc8000f8e02ff */
[----:B-1----:R-:W-:-:S06]  /*9280*/  IMAD.WIDE R2, R9, 0x4, R2 ;  /* 0x0000000409027825 */ /* 0x002fcc00078e0202 */
[----:B------:R-:W3:Y:S02]  /*9290*/  LDG.E R2, desc[UR58][R2.64] ;  /* 0x0000003a02027981 */ /* 0x000ee4000c1e1900 */
[----:B---3--:R-:W-:-:S13]  /*92a0*/  FSETP.NEU.AND P0, PT, R2, RZ, PT ;  /* 0x000000ff0200720b */ /* 0x008fda0003f0d000 */
.L_x_131:
[----:B------:R-:W-:Y:S01]  /*92b0*/  UISETP.NE.AND UP0, UPT, UR33, 0x3, UPT ;  /* 0x000000032100788c */ /* 0x000fe2000bf05270 */
[----:B------:R-:W-:-:S05]  /*92c0*/  ELECT P1, URZ, PT ;  /* 0x00000000003f782f */ /* 0x000fca0003820000 */
[----:B------:R-:W-:Y:S02]  /*92d0*/  PLOP3.LUT P2, PT, PT, PT, UP0, 0x80, 0x0 ;  /* 0x000000000000781c */ /* 0x000fe40003f4f008 */
[----:B------:R-:W-:-:S11]  /*92e0*/  PLOP3.LUT P0, PT, P0, P1, PT, 0x2a, 0x0 ;  /* 0x000000000000781c */ /* 0x000fd60000702572 */
[----:B------:R-:W-:Y:S05]  /*92f0*/  @!P2 BRA `(.L_x_132) ;  /* 0x000000000004a947 */ /* 0x000fea0003800000 */
[----:B------:R-:W-:Y:S01]  /*9300*/  BPT.TRAP 0x1 ;  /* 0x000000040000795c */ /* 0x000fe20000300000 */
.L_x_132:
[----:B-1----:R-:W-:-:S05]  /*9310*/  IMAD.MOV.U32 R0, RZ, RZ, 0x1 ;  /* 0x00000001ff007424 */ /* 0x002fca00078e00ff */
[----:B------:R-:W-:-:S04]  /*9320*/  SHF.L.U32 R0, R0, 0x1f, RZ ;  /* 0x0000001f00007819 */ /* 0x000fc800000006ff */
[----:B------:R-:W1:Y:S02]  /*9330*/  SYNCS.PHASECHK.TRANS64.TRYWAIT P1, [UR31+0x38520], R0 ;  /* 0x03852000ff0075a7 */ /* 0x000e64000802015f */
[----:B-1----:R-:W-:Y:S05]  /*9340*/  @!P1 BRA `(.L_x_133) ;  /* 0x0000005800609947 */ /* 0x002fea0003800000 */
.L_x_285:
[----:B------:R-:W-:Y:S04]  /*9350*/  BSSY B0, `(.L_x_134) ;  /* 0x0000010000007945 */ /* 0x000fe80003800000 */
[----:B------:R-:W-:Y:S05]  /*9360*/  @P0 BRA `(.L_x_135) ;  /* 0x0000000000380947 */ /* 0x000fea0003800000 */
[----:B------:R-:W-:Y:S02]  /*9370*/  UIADD3 UR16, UR31, 0x30000, URZ ;  /* 0x000300001f107890 */ /* 0x000fe4000fffe03f */
[----:B------:R-:W-:Y:S02]  /*9380*/  UIADD3 UR17, UR31, 0x38500, URZ ;  /* 0x000385001f117890 */ /* 0x000fe4000fffe03f */
[----:B------:R-:W-:Y:S02]  /*9390*/  UIADD3 UR10, UR18, 0x40, URZ ;  /* 0x00000040120a7890 */ /* 0x000fe4000fffe03f */
[----:B------:R-:W-:Y:S01]  /*93a0*/  UIADD3 UR8, UR31, 0x31000, URZ ;  /* 0x000310001f087890 */ /* 0x000fe2000fffe03f */
[----:B------:R-:W-:Y:S01]  /*93b0*/  UMOV UR12, 0x0 ;  /* 0x00000000000c7882 */ /* 0x000fe20000000000 */
[----:B------:R-:W-:Y:S01]  /*93c0*/  UMOV UR13, 0x10000000 ;  /* 0x10000000000d7882 */ /* 0x000fe20000000000 */
[----:B------:R-:W-:Y:S01]  /*93d0*/  UMOV UR11, UR19 ;  /* 0x00000013000b7c82 */ /* 0x000fe20008000000 */
[----:B------:R-:W-:Y:S01]  /*93e0*/  UMOV UR9, UR17 ;  /* 0x0000001100097c82 */ /* 0x000fe20008000000 */
[----:B------:R3:W-:Y:S04]  /*93f0*/  UTMALDG.2D [UR16], [UR38], desc[UR12] ;  /* 0x00000c10260075b4 */ /* 0x0007e80008009000 */
[----:B------:R3:W-:Y:S02]  /*9400*/  UTMALDG.2D [UR8], [UR38], desc[UR12] ;  /* 0x00000c08260075b4 */ /* 0x0007e40008009000 */
[----:B---3--:R-:W-:Y:S05]  /*9410*/  @!P2 BRA `(.L_x_136) ;  /* 0x000000000004a947 */ /* 0x008fea0003800000 */
[----:B------:R-:W-:Y:S01]  /*9420*/  BPT.TRAP 0x1 ;  /* 0x000000040000795c */ /* 0x000fe20000300000 */
.L_x_136:
[----:B------:R-:W3:Y:S02]  /*9430*/  LDC R2, c[0x0][0x828] ;  /* 0x00020a00ff027b82 */ /* 0x000ee40000000800 */
[----:B---3--:R3:W-:Y:S02]  /*9440*/  SYNCS.ARRIVE.TRANS64.RED.A0TR RZ, [UR31+0x38500], R2 ;  /* 0x03850002ffff79a7 */ /* 0x0087e4000830041f */
.L_x_135:
[----:B------:R-:W-:Y:S05]  /*9450*/  BSYNC B0 ;  /* 0x0000000000007941 */ /* 0x000fea0003800000 */
.L_x_134:
[----:B------:R-:W-:Y:S05]  /*9460*/  @!P2 BRA `(.L_x_137) ;  /* 0x000000000004a947 */ /* 0x000fea0003800000 */
[----:B------:R-:W-:Y:S01]  /*9470*/  BPT.TRAP 0x1 ;  /* 0x000000040000795c */ /* 0x000fe20000300000 */
.L_x_137:
[----:B------:R-:W-:-:S04]  /*9480*/  UIADD3 UR13, UR31, 0x38500, URZ ;  /* 0x000385001f0d7890 */ /* 0x000fc8000fffe03f */
[----:B------:R-:W-:-:S09]  /*9490*/  UPRMT UR16, UR42, 0x654, UR13 ;  /* 0x000006542a107896 */ /* 0x000fd2000800000d */
[----:B------:R-:W-:Y:S01]  /*94a0*/  SYNCS.ARRIVE.TRANS64.RED.A1T0 RZ, [UR16], RZ ;  /* 0x000000ffffff79a7 */ /* 0x000fe20008100410 */
[----:B------:R-:W-:Y:S05]  /*94b0*/  @!P2 BRA `(.L_x_138) ;  /* 0x000000000004a947 */ /* 0x000fea0003800000 */
[----:B------:R-:W-:Y:S01]  /*94c0*/  BPT.TRAP 0x1 ;  /* 0x000000040000795c */ /* 0x000fe20000300000 */
.L_x_138:
[----:B------:R-:W4:Y:S02]  /*94d0*/  SYNCS.PHASECHK.TRANS64.TRYWAIT P1, [UR31+0x38528], R0 ;  /* 0x03852800ff0075a7 */ /* 0x000f24000802015f */
[----:B----4-:R-:W-:Y:S05]  /*94e0*/  @!P1 BRA `(.L_x_139) ;  /* 0x0000005800109947 */ /* 0x010fea0003800000 */
.L_x_286:
[----:B------:R-:W-:Y:S04]  /*94f0*/  BSSY B0, `(.L_x_140) ;  /* 0x0000012000007945 */ /* 0x000fe80003800000 */
[----:B------:R-:W-:Y:S05]  /*9500*/  @P0 BRA `(.L_x_141) ;  /* 0x0000000000400947 */ /* 0x000fea0003800000 */
[----:B------:R-:W-:Y:S02]  /*9510*/  UIADD3 UR10, UR18, 0x80, URZ ;  /* 0x00000080120a7890 */ /* 0x000fe4000fffe03f */
        /* <DEDUP_REMOVED lines=8> */
[----:B------:R-:W-:Y:S01]  /*95a0*/  UMOV UR21, UR9 ;  /* 0x0000000900157c82 */ /* 0x000fe20008000000 */
[----:B------:R4:W-:Y:S03]  /*95b0*/  UTMALDG.2D [UR8], [UR38], desc[UR14] ;  /* 0x00000e08260075b4 */ /* 0x0009e60008009000 */
[----:B------:R4:W-:Y:S02]  /*95c0*/  UTMALDG.2D [UR20], [UR38], desc[UR14] ;  /* 0x00000e14260075b4 */ /* 0x0009e40008009000 */
[----:B----4-:R-:W-:Y:S05]  /*95d0*/  @!P2 BRA `(.L_x_142) ;  /* 0x000000000004a947 */ /* 0x010fea0003800000 */
[----:B------:R-:W-:Y:S01]  /*95e0*/  BPT.TRAP 0x1 ;  /* 0x000000040000795c */ /* 0x000fe20000300000 */
.L_x_142:
[----:B---3--:R-:W3:Y:S02]  /*95f0*/  LDC R2, c[0x0][0x828] ;  /* 0x00020a00ff027b82 */ /* 0x008ee40000000800 */
[----:B---3--:R4:W-:Y:S02]  /*9600*/  SYNCS.ARRIVE.TRANS64.RED.A0TR RZ, [UR31+0x38508], R2 ;  /* 0x03850802ffff79a7 */ /* 0x0089e4000830041f */
.L_x_141:
[----:B------:R-:W-:Y:S05]  /*9610*/  BSYNC B0 ;  /* 0x0000000000007941 */ /* 0x000fea0003800000 */
.L_x_140:
[----:B------:R-:W-:Y:S05]  /*9620*/  @!P2 BRA `(.L_x_143) ;  /* 0x000000000004a947 */ /* 0x000fea0003800000 */
[----:B------:R-:W-:Y:S01]  /*9630*/  BPT.TRAP 0x1 ;  /* 0x000000040000795c */ /* 0x000fe20000300000 */
.L_x_143:
[----:B------:R-:W-:Y:S02]  /*9640*/  UIADD3 UR9, UR31, 0x38508, URZ ;  /* 0x000385081f097890 */ /* 0x000fe4000fffe03f */
[----:B------:R-:W-:Y:S02]  /*9650*/  UIADD3 UR23, UR19, 0x20, URZ ;  /* 0x0000002013177890 */ /* 0x000fe4000fffe03f */
[----:B------:R-:W-:-:S09]  /*9660*/  UPRMT UR36, UR42, 0x654, UR9 ;  /* 0x000006542a247896 */ /* 0x000fd20008000009 */
[----:B------:R-:W-:Y:S01]  /*9670*/  SYNCS.ARRIVE.TRANS64.RED.A1T0 RZ, [UR36], RZ ;  /* 0x000000ffffff79a7 */ /* 0x000fe20008100424 */
[----:B------:R-:W-:Y:S05]  /*9680*/  @!P2 BRA `(.L_x_144) ;  /* 0x000000000004a947 */ /* 0x000fea0003800000 */
[----:B------:R-:W-:Y:S01]  /*9690*/  BPT.TRAP 0x1 ;  /* 0x000000040000795c */ /* 0x000fe20000300000 */
.L_x_144:
[----:B------:R-:W5:Y:S02]  /*96a0*/  SYNCS.PHASECHK.TRANS64.TRYWAIT P1, [UR31+0x38530], R0 ;  /* 0x03853000ff0075a7 */ /* 0x000f64000802015f */
[----:B-----5:R-:W-:Y:S05]  /*96b0*/  @!P1 BRA `(.L_x_145) ;  /* 0x0000005400b49947 */ /* 0x020fea0003800000 */
.L_x_287:
        /* <DEDUP_REMOVED lines=13> */
[----:B-1----:R-:W-:Y:S05]  /*9790*/  @!P2 BRA `(.L_x_148) ;  /* 0x000000000004a947 */ /* 0x002fea0003800000 */
[----:B------:R-:W-:Y:S01]  /*97a0*/  BPT.TRAP 0x1 ;  /* 0x000000040000795c */ /* 0x000fe20000300000 */
.L_x_148:
[----:B---34-:R-:W1:Y:S02]  /*97b0*/  LDC R2, c[0x0][0x828] ;  /* 0x00020a00ff027b82 */ /* 0x018e640000000800 */
[----:B-1----:R1:W-:Y:S02]  /*97c0*/  SYNCS.ARRIVE.TRANS64.RED.A0TR RZ, [UR31+0x38510], R2 ;  /* 0x03851002ffff79a7 */ /* 0x0023e4000830041f */
.L_x_147:
[----:B------:R-:W-:Y:S05]  /*97d0*/  BSYNC B0 ;  /* 0x0000000000007941 */ /* 0x000fea0003800000 */
.L_x_146:
[----:B------:R-:W-:Y:S05]  /*97e0*/  @!P2 BRA `(.L_x_149) ;  /* 0x000000000004a947 */ /* 0x000fea0003800000 */
[----:B------:R-:W-:Y:S01]  /*97f0*/  BPT.TRAP 0x1 ;  /* 0x000000040000795c */ /* 0x000fe20000300000 */
.L_x_149:
[----:B------:R-:W-:-:S04]  /*9800*/  UIADD3 UR17, UR31, 0x38510, URZ ;  /* 0x000385101f117890 */ /* 0x000fc8000fffe03f */
[----:B------:R-:W-:-:S09]  /*9810*/  UPRMT UR35, UR42, 0x654, UR17 ;  /* 0x000006542a237896 */ /* 0x000fd20008000011 */
[----:B------:R-:W-:Y:S01]  /*9820*/  SYNCS.ARRIVE.TRANS64.RED.A1T0 RZ, [UR35], RZ ;  /* 0x000000ffffff79a7 */ /* 0x000fe20008100423 */
[----:B------:R-:W-:Y:S05]  /*9830*/  @!P2 BRA `(.L_x_150) ;  /* 0x000000000004a947 */ /* 0x000fea0003800000 */
[----:B------:R-:W-:Y:S01]  /*9840*/  BPT.TRAP 0x1 ;  /* 0x000000040000795c */ /* 0x000fe20000300000 */
.L_x_150:
[----:B------:R-:W5:Y:S02]  /*9850*/  SYNCS.PHASECHK.TRANS64.TRYWAIT P1, [UR31+0x38538], R0 ;  /* 0x03853800ff0075a7 */ /* 0x000f64000802015f */
[----:B-----5:R-:W-:Y:S05]  /*9860*/  @!P1 BRA `(.L_x_151) ;  /* 0x0000005400609947 */ /* 0x020fea0003800000 */
.L_x_288:
        /* <DEDUP_REMOVED lines=13> */
[----:B-1----:R-:W-:Y:S05]  /*9940*/  @!P2 BRA `(.L_x_154) ;  /* 0x000000000004a947 */ /* 0x002fea0003800000 */
[----:B------:R-:W-:Y:S01]  /*9950*/  BPT.TRAP 0x1 ;  /* 0x000000040000795c */ /* 0x000fe20000300000 */
.L_x_154:
[----:B---34-:R-:W1:Y:S02]  /*9960*/  LDC R2, c[0x0][0x828] ;  /* 0x00020a00ff027b82 */ /* 0x018e640000000800 */
[----:B-1----:R1:W-:Y:S02]  /*9970*/  SYNCS.ARRIVE.TRANS64.RED.A0TR RZ, [UR31+0x38518], R2 ;  /* 0x03851802ffff79a7 */ /* 0x0023e4000830041f */
.L_x_153:
[----:B------:R-:W-:Y:S05]  /*9980*/  BSYNC B0 ;  /* 0x0000000000007941 */ /* 0x000fea0003800000 */
.L_x_152:
[----:B------:R-:W-:Y:S05]  /*9990*/  @!P2 BRA `(.L_x_155) ;  /* 0x000000000004a947 */ /* 0x000fea0003800000 */
[----:B------:R-:W-:Y:S01]  /*99a0*/  BPT.TRAP 0x1 ;  /* 0x000000040000795c */ /* 0x000fe20000300000 */
.L_x_155:
[----:B------:R-:W-:Y:S02]  /*99b0*/  UIADD3 UR25, UR31, 0x38518, URZ ;  /* 0x000385181f197890 */ /* 0x000fe4000fffe03f */
[----:B------:R-:W-:Y:S02]  /*99c0*/  UIADD3 UR15, UR19, 0x40, URZ ;  /* 0x00000040130f7890 */ /* 0x000fe4000fffe03f */
[----:B------:R-:W-:-:S09]  /*99d0*/  UPRMT UR37, UR42, 0x654, UR25 ;  /* 0x000006542a257896 */ /* 0x000fd20008000019 */
[----:B------:R-:W-:Y:S01]  /*99e0*/  SYNCS.ARRIVE.TRANS64.RED.A1T0 RZ, [UR37], RZ ;  /* 0x000000ffffff79a7 */ /* 0x000fe20008100425 */
[----:B------:R-:W-:Y:S05]  /*99f0*/  @!P2 BRA `(.L_x_156) ;  /* 0x000000000004a947 */ /* 0x000fea0003800000 */
[----:B------:R-:W-:Y:S01]  /*9a00*/  BPT.TRAP 0x1 ;  /* 0x000000040000795c */ /* 0x000fe20000300000 */
.L_x_156:
[----:B-1-34-:R-:W-:-:S04]  /*9a10*/  SHF.L.U32 R2, RZ, 0x1f, RZ ;  /* 0x0000001fff027819 */ /* 0x01afc800000006ff */
[----:B------:R-:W1:Y:S02]  /*9a20*/  SYNCS.PHASECHK.TRANS64.TRYWAIT P1, [UR31+0x38520], R2 ;  /* 0x03852002ff0075a7 */ /* 0x000e64000802015f */
[----:B-1----:R-:W-:Y:S05]  /*9a30*/  @!P1 BRA `(.L_x_157) ;  /* 0x0000005400049947 */ /* 0x002fea0003800000 */
.L_x_289:
[----:B------:R-:W-:Y:S04]  /*9a40*/  BSSY B0, `(.L_x_158) ;  /* 0x0000010000007945 */ /* 0x000fe80003800000 */
[----:B------:R-:W-:Y:S05]  /*9a50*/  @P0 BRA `(.L_x_159) ;  /* 0x0000000000380947 */ /* 0x000fea0003800000 */
        /* <DEDUP_REMOVED lines=10> */
[----:B---3--:R-:W-:Y:S05]  /*9b00*/  @!P2 BRA `(.L_x_160) ;  /* 0x000000000004a947 */ /* 0x008fea0003800000 */
[----:B------:R-:W-:Y:S01]  /*9b10*/  BPT.TRAP 0x1 ;  /* 0x000000040000795c */ /* 0x000fe20000300000 */
.L_x_160:
[----:B-1----:R-:W1:Y:S02]  /*9b20*/  LDC R3, c[0x0][0x828] ;  /* 0x00020a00ff037b82 */ /* 0x002e640000000800 */
[----:B-1----:R3:W-:Y:S02]  /*9b30*/  SYNCS.ARRIVE.TRANS64.RED.A0TR RZ, [UR31+0x38500], R3 ;  /* 0x03850003ffff79a7 */ /* 0x0027e4000830041f */
.L_x_159:
[----:B------:R-:W-:Y:S05]  /*9b40*/  BSYNC B0 ;  /* 0x0000000000007941 */ /* 0x000fea0003800000 */
.L_x_158:
[----:B------:R-:W-:Y:S05]  /*9b50*/  @!P2 BRA `(.L_x_161) ;  /* 0x000000000004a947 */ /* 0x000fea0003800000 */
[----:B------:R-:W-:Y:S01]  /*9b60*/  BPT.TRAP 0x1 ;  /* 0x000000040000795c */ /* 0x000fe20000300000 */
.L_x_161:
[----:B------:R-:W-:Y:S01]  /*9b70*/  SYNCS.ARRIVE.TRANS64.RED.A1T0 RZ, [UR16], RZ ;  /* 0x000000ffffff79a7 */ /* 0x000fe20008100410 */
[----:B------:R-:W-:Y:S05]  /*9b80*/  @!P2 BRA `(.L_x_162) ;  /* 0x000000000004a947 */ /* 0x000fea0003800000 */
[----:B------:R-:W-:Y:S01]  /*9b90*/  BPT.TRAP 0x1 ;  /* 0x000000040000795c */ /* 0x000fe20000300000 */
.L_x_162:
[----:B------:R-:W4:Y:S02]  /*9ba0*/  SYNCS.PHASECHK.TRANS64.TRYWAIT P1, [UR31+0x38528], R2 ;  /* 0x03852802ff0075a7 */ /* 0x000f24000802015f */
[----:B----4-:R-:W-:Y:S05]  /*9bb0*/  @!P1 BRA `(.L_x_163) ;  /* 0x0000005000bc9947 */ /* 0x010fea0003800000 */
.L_x_290:
        /* <DEDUP_REMOVED lines=12> */
[----:B----4-:R-:W-:Y:S05]  /*9c80*/  @!P2 BRA `(.L_x_166) ;  /* 0x000000000004a947 */ /* 0x010fea0003800000 */
[----:B------:R-:W-:Y:S01]  /*9c90*/  BPT.TRAP 0x1 ;  /* 0x000000040000795c */ /* 0x000fe20000300000 */
.L_x_166:
[----:B-1-3--:R-:W1:Y:S02]  /*9ca0*/  LDC R3, c[0x0][0x828] ;  /* 0x00020a00ff037b82 */ /* 0x00ae640000000800 */
[----:B-1----:R4:W-:Y:S02]  /*9cb0*/  SYNCS.ARRIVE.TRANS64.RED.A0TR RZ, [UR31+0x38508], R3 ;  /* 0x03850803ffff79a7 */ /* 0x0029e4000830041f */
.L_x_165:
[----:B------:R-:W-:Y:S05]  /*9cc0*/  BSYNC B0 ;  /* 0x0000000000007941 */ /* 0x000fea0003800000 */
.L_x_164:
[----:B------:R-:W-:Y:S05]  /*9cd0*/  @!P2 BRA `(.L_x_167) ;  /* 0x000000000004a947 */ /* 0x000fea0003800000 */
[----:B------:R-:W-:Y:S01]  /*9ce0*/  BPT.TRAP 0x1 ;  /* 0x000000040000795c */ /* 0x000fe20000300000 */
.L_x_167:
[----:B------:R-:W-:Y:S01]  /*9cf0*/  SYNCS.ARRIVE.TRANS64.RED.A1T0 RZ, [UR36], RZ ;  /* 0x000000ffffff79a7 */ /* 0x000fe20008100424 */
[----:B------:R-:W-:Y:S01]  /*9d00*/  UIADD3 UR19, UR19, 0x60, URZ ;  /* 0x0000006013137890 */ /* 0x000fe2000fffe03f */
[----:B------:R-:W-:Y:S11]  /*9d10*/  @!P2 BRA `(.L_x_168) ;  /* 0x000000000004a947 */ /* 0x000ff60003800000 */
[----:B------:R-:W-:Y:S01]  /*9d20*/  BPT.TRAP 0x1 ;  /* 0x000000040000795c */ /* 0x000fe20000300000 */
.L_x_168:
[----:B------:R-:W5:Y:S02]  /*9d30*/  SYNCS.PHASECHK.TRANS64.TRYWAIT P1, [UR31+0x38530], R2 ;  /* 0x03853002ff0075a7 */ /* 0x000f64000802015f */
[----:B-----5:R-:W-:Y:S05]  /*9d40*/  @!P1 BRA `(.L_x_169) ;  /* 0x0000005000709947 */ /* 0x020fea0003800000 */
.L_x_291:
        /* <DEDUP_REMOVED lines=13> */
.L_x_172:
[----:B---34-:R-:W1:Y:S02]  /*9e20*/  LDC R3, c[0x0][0x828] ;  /* 0x00020a00ff037b82 */ /* 0x018e640000000800 */
[----:B-1----:R1:W-:Y:S02]  /*9e30*/  SYNCS.ARRIVE.TRANS64.RED.A0TR RZ, [UR31+0x38510], R3 ;  /* 0x03851003ffff79a7 */ /* 0x0023e4000830041f */
.L_x_171:
[----:B------:R-:W-:Y:S05]  /*9e40*/  BSYNC B0 ;  /* 0x0000000000007941 */ /* 0x000fea0003800000 */
.L_x_170:
[----:B------:R-:W-:Y:S05]  /*9e50*/  @!P2 BRA `(.L_x_173) ;  /* 0x000000000004a947 */ /* 0x000fea0003800000 */
[----:B------:R-:W-:Y:S01]  /*9e60*/  BPT.TRAP 0x1 ;  /* 0x000000040000795c */ /* 0x000fe20000300000 */
.L_x_173:
[----:B------:R-:W-:Y:S01]  /*9e70*/  SYNCS.ARRIVE.TRANS64.RED.A1T0 RZ, [UR35], RZ ;  /* 0x000000ffffff79a7 */ /* 0x000fe20008100423 */
[----:B------:R-:W-:Y:S05]  /*9e80*/  @!P2 BRA `(.L_x_174) ;  /* 0x000000000004a947 */ /* 0x000fea0003800000 */
[----:B------:R-:W-:Y:S01]  /*9e90*/  BPT.TRAP 0x1 ;  /* 0x000000040000795c */ /* 0x000fe20000300000 */
.L_x_174:
[----:B------:R-:W5:Y:S02]  /*9ea0*/  SYNCS.PHASECHK.TRANS64.TRYWAIT P1, [UR31+0x38538], R2 ;  /* 0x03853802ff0075a7 */ /* 0x000f64000802015f */
[----:B-----5:R-:W-:Y:S05]  /*9eb0*/  @!P1 BRA `(.L_x_175) ;  /* 0x00000050002c9947 */ /* 0x020fea0003800000 */
.L_x_292:
        /* <DEDUP_REMOVED lines=15> */
.L_x_178:
[----:B------:R-:W1:Y:S02]  /*9fb0*/  LDC R2, c[0x0][0x828] ;  /* 0x00020a00ff027b82 */ /* 0x000e640000000800 */
[----:B-1----:R1:W-:Y:S02]  /*9fc0*/  SYNCS.ARRIVE.TRANS64.RED.A0TR RZ, [UR31+0x38518], R2 ;  /* 0x03851802ffff79a7 */ /* 0x0023e4000830041f */
.L_x_177:
[----:B------:R-:W-:Y:S05]  /*9fd0*/  BSYNC B0 ;  /* 0x0000000000007941 */ /* 0x000fea0003800000 */
.L_x_176:
[----:B------:R-:W-:Y:S05]  /*9fe0*/  @!P2 BRA `(.L_x_179) ;  /* 0x000000000004a947 */ /* 0x000fea0003800000 */
[----:B------:R-:W-:Y:S01]  /*9ff0*/  BPT.TRAP 0x1 ;  /* 0x000000040000795c */ /* 0x000fe20000300000 */
.L_x_179:
[----:B--2---:R-:W-:Y:S01]  /*a000*/  ISETP.NE.AND P0, PT, R7, RZ, PT ;  /* 0x000000ff0700720c */ /* 0x004fe20003f05270 */
[----:B------:R-:W-:Y:S01]  /*a010*/  SYNCS.ARRIVE.TRANS64.RED.A1T0 RZ, [UR37], RZ ;  /* 0x000000ffffff79a7 */ /* 0x000fe20008100425 */
[CC--:B------:R-:W-:Y:S02]  /*a020*/  ISETP.NE.AND P3, PT, R18.reuse, R6.reuse, PT ;  /* 0x000000061200720c */ /* 0x0c0fe40003f65270 */
[----:B------:R-:W-:-:S13]  /*a030*/  ISETP.EQ.OR P0, PT, R18, R6, !P0 ;  /* 0x000000061200720c */ /* 0x000fda0004702670 */
[----:B------:R-:W-:Y:S05]  /*a040*/  @P0 BRA `(.L_x_180) ;  /* 0x0000000400040947 */ /* 0x000fea0003800000 */
[----:B------:R-:W-:Y:S01]  /*a050*/  ELECT P0, URZ, PT ;  /* 0x00000000003f782f */ /* 0x000fe20003800000 */
[----:B------:R-:W-:-:S12]  /*a060*/  BSSY B0, `(.L_x_181) ;  /* 0x0000032000007945 */ /* 0x000fd80003800000 */
[----:B------:R-:W-:Y:S05]  /*a070*/  @!P0 BRA `(.L_x_182) ;  /* 0x0000000000c08947 */ /* 0x000fea0003800000 */
[----:B-1-34-:R-:W1:Y:S08]  /*a080*/  LDC.64 R2, c[0x0][0x290] ;  /* 0x0000a400ff027b82 */ /* 0x01ae700000000a00 */
[----:B------:R-:W2:Y:S08]  /*a090*/  LDC.64 R14, c[0x0][0x808] ;  /* 0x00020200ff0e7b82 */ /* 0x000eb00000000a00 */
[----:B------:R-:W3:Y:S01]  /*a0a0*/  LDC.64 R16, c[0x0][0x810] ;  /* 0x00020400ff107b82 */ /* 0x000ee20000000a00 */
[----:B-1----:R-:W-:-:S05]  /*a0b0*/  IMAD.WIDE R2, R6, 0xc, R2 ;  /* 0x0000000c06027825 */ /* 0x002fca00078e0202 */
[----:B------:R1:W5:Y:S04]  /*a0c0*/  LDG.E R10, desc[UR58][R2.64] ;  /* 0x0000003a020a7981 */ /* 0x000368000c1e1900 */
[----:B------:R1:W5:Y:S01]  /*a0d0*/  LDG.E R13, desc[UR58][R2.64+0x4] ;  /* 0x0000043a020d7981 */ /* 0x000362000c1e1900 */
[----:B--2---:R-:W-:Y:S02]  /*a0e0*/  ISETP.NE.U32.AND P0, PT, R14, RZ, PT ;  /* 0x000000ff0e00720c */ /* 0x004fe40003f05070 */
[----:B------:R-:W-:Y:S02]  /*a0f0*/  SHF.R.S32.HI R8, RZ, 0x1f, R6 ;  /* 0x0000001fff087819 */ /* 0x000fe40000011406 */
[----:B------:R-:W-:Y:S02]  /*a100*/  ISETP.NE.AND.EX P0, PT, R15, RZ, PT, P0 ;  /* 0x000000ff0f00720c */ /* 0x000fe40003f05300 */
[----:B---3--:R-:W-:-:S04]  /*a110*/  ISETP.NE.U32.AND P1, PT, R16, RZ, PT ;  /* 0x000000ff1000720c */ /* 0x008fc80003f25070 */
[----:B------:R-:W-:-:S07]  /*a120*/  ISETP.NE.AND.EX P1, PT, R17, RZ, PT, P1 ;  /* 0x000000ff1100720c */ /* 0x000fce0003f25310 */
[----:B-1----:R-:W-:Y:S06]  /*a130*/  @!P0 BRA `(.L_x_183) ;  /* 0x0000000000108947 */ /* 0x002fec0003800000 */
[----:B------:R-:W-:-:S04]  /*a140*/  LEA R2, P0, R6, R14, 0x3 ;  /* 0x0000000e06027211 */ /* 0x000fc800078018ff */
[----:B------:R-:W-:-:S06]  /*a150*/  LEA.HI.X R3, R6, R15, R8, 0x3, P0 ;  /* 0x0000000f06037211 */ /* 0x000fcc00000f1c08 */
[----:B------:R-:W2:Y:S04]  /*a160*/  LDG.E.64 R2, desc[UR58][R2.64] ;  /* 0x0000003a02027981 */ /* 0x000ea8000c1e1b00 */
[----:B--2---:R1:W-:Y:S02]  /*a170*/  STS.64 [UR30], R2 ;  /* 0x00000002ff007988 */ /* 0x0043e40008000a1e */
.L_x_183:
[----:B------:R-:W-:Y:S05]  /*a180*/  @!P1 BRA `(.L_x_182) ;  /* 0x00000000007c9947 */ /* 0x000fea0003800000 */
[----:B-1----:R-:W-:-:S04]  /*a190*/  LEA R2, P0, R6, R16, 0x3 ;  /* 0x0000001006027211 */ /* 0x002fc800078018ff */
[----:B------:R-:W-:Y:S02]  /*a1a0*/  LEA.HI.X R3, R6, R17, R8, 0x3, P0 ;  /* 0x0000001106037211 */ /* 0x000fe400000f1c08 */
[----:B------:R-:W1:Y:S04]  /*a1b0*/  LDS R8, [UR30+0x1c] ;  /* 0x00001c1eff087984 */ /* 0x000e680008000800 */
[----:B------:R-:W2:Y:S01]  /*a1c0*/  LDG.E.64 R2, desc[UR58][R2.64] ;  /* 0x0000003a02027981 */ /* 0x000ea2000c1e1b00 */
        /* <DEDUP_REMOVED lines=13> */
[----:B------:R1:W-:Y:S04]  /*a2a0*/  STS [UR30+0x1c], R8 ;  /* 0x00001c08ff007988 */ /* 0x0003e8000800081e */
[----:B------:R-:W2:Y:S01]  /*a2b0*/  LDS R11, [UR30+0x1c] ;  /* 0x00001c1eff0b7984 */ /* 0x000ea20008000800 */
[----:B-1---5:R-:W-:Y:S01]  /*a2c0*/  VIADD R8, R10, 0xffffffff ;  /* 0xffffffff0a087836 */ /* 0x022fe20000000000 */
[----:B--2---:R-:W-:-:S05]  /*a2d0*/  LOP3.LUT R11, R11, 0xf0, RZ, 0xb8, !PT ;  /* 0x000000f00b0b7812 */ /* 0x004fca00078eb8ff */
[----:B------:R1:W-:Y:S04]  /*a2e0*/  STS [UR30+0x1c], R11 ;  /* 0x00001c0bff007988 */ /* 0x0003e8000800081e */
[----:B------:R-:W2:Y:S01]  /*a2f0*/  LDS R9, [UR30+0x1c] ;  /* 0x00001c1eff097984 */ /* 0x000ea20008000800 */
[----:B-1----:R-:W-:Y:S02]  /*a300*/  CS2R R10, SRZ ;  /* 0x00000000000a7805 */ /* 0x002fe4000001ff00 */
[----:B--2---:R-:W-:Y:S01]  /*a310*/  LOP3.LUT R17, R9, 0xf00, RZ, 0xb8, !PT ;  /* 0x00000f0009117812 */ /* 0x004fe200078eb8ff */
[----:B------:R-:W-:-:S04]  /*a320*/  VIADD R9, R13, 0xffffffff ;  /* 0xffffffff0d097836 */ /* 0x000fc80000000000 */
[----:B------:R-:W-:Y:S04]  /*a330*/  STS.64 [UR30+0x18], R16 ;  /* 0x00001810ff007988 */ /* 0x000fe80008000a1e */
[----:B------:R-:W1:Y:S04]  /*a340*/  LDS R15, [UR30+0x1c] ;  /* 0x00001c1eff0f7984 */ /* 0x000e680008000800 */
[----:B------:R2:W-:Y:S01]  /*a350*/  STS.128 [UR30+0x20], R8 ;  /* 0x00002008ff007988 */ /* 0x0005e20008000c1e */
[----:B-1----:R-:W-:-:S05]  /*a360*/  LOP3.LUT R2, R15, 0xf000, RZ, 0xb8, !PT ;  /* 0x0000f0000f027812 */ /* 0x002fca00078eb8ff */
[----:B------:R2:W-:Y:S02]  /*a370*/  STS [UR30+0x1c], R2 ;  /* 0x00001c02ff007988 */ /* 0x0005e4000800081e */
.L_x_182:
[----:B------:R-:W-:Y:S05]  /*a380*/  BSYNC B0 ;  /* 0x0000000000007941 */ /* 0x000fea0003800000 */
.L_x_181:
[----:B-12---:R-:W1:Y:S01]  /*a390*/  S2R R2, SR_LANEID ;  /* 0x0000000000027919 */ /* 0x006e620000000000 */
[----:B------:R-:W-:Y:S01]  /*a3a0*/  NOP ;  /* 0x0000000000007918 */ /* 0x000fe20000000000 */
[----:B------:R-:W-:Y:S01]  /*a3b0*/  ELECT P0, URZ, PT ;  /* 0x00000000003f782f */ /* 0x000fe20003800000 */
[----:B------:R-:W-:Y:S01]  /*a3c0*/  BSSY B0, `(.L_x_184) ;  /* 0x0000008000007945 */ /* 0x000fe20003800000 */
[----:B-1----:R-:W-:-:S05]  /*a3d0*/  IMAD.SHL.U32 R8, R2, 0x4, RZ ;  /* 0x0000000402087824 */ /* 0x002fca00078e00ff */
[----:B------:R1:W2:Y:S01]  /*a3e0*/  LDS R9, [R8+UR30] ;  /* 0x0000001e08097984 */ /* 0x0002a20008000800 */
[----:B------:R-:W-:-:S05]  /*a3f0*/  IADD3 R2, P1, R8, UR38, RZ ;  /* 0x0000002608027c10 */ /* 0x000fca000ff3e0ff */
[----:B---34-:R-:W-:Y:S01]  /*a400*/  IMAD.X R3, RZ, RZ, UR39, P1 ;  /* 0x00000027ff037e24 */ /* 0x018fe200088e06ff */
[----:B------:R-:W-:Y:S07]  /*a410*/  @!P0 BRA `(.L_x_185) ;  /* 0x0000000000088947 */ /* 0x000fee0003800000 */
[----:B------:R0:W-:Y:S01]  /*a420*/  UTMACMDFLUSH ;  /* 0x00000000000079b7 */ /* 0x0001e20000000000 */
[----:B------:R-:W-:-:S04]  /*a430*/  DEPBAR.LE SB0, 0x0 ;  /* 0x000080000000791a */ /* 0x000fc80000000000 */
.L_x_185:
[----:B------:R-:W-:Y:S05]  /*a440*/  BSYNC B0 ;  /* 0x0000000000007941 */ /* 0x000fea0003800000 */
.L_x_184:
[----:B--2---:R2:W5:Y:S02]  /*a450*/  ATOMG.E.EXCH.STRONG.GPU PT, RZ, [R2], R9 ;  /* 0x0000000902ff73a8 */ /* 0x00456400041ee100 */
.L_x_180:
[----:B------:R-:W-:Y:S01]  /*a460*/  UIADD3 UR34, UR34, 0x1, URZ ;  /* 0x0000000122227890 */ /* 0x000fe2000fffe03f */
[----:B------:R-:W-:Y:S01]  /*a470*/  ISETP.NE.AND P0, PT, R7, RZ, PT ;  /* 0x000000ff0700720c */ /* 0x000fe20003f05270 */
[----:B------:R-:W-:Y:S01]  /*a480*/  IMAD.MOV.U32 R16, RZ, RZ, R4 ;  /* 0x000000ffff107224 */ /* 0x000fe200078e0004 */
[----:B-12---:R-:W-:Y:S01]  /*a490*/  SEL R2, RZ, 0x1, !P3 ;  /* 0x00000001ff027807 */ /* 0x006fe20005800000 */
[----:B------:R-:W-:Y:S01]  /*a4a0*/  UISETP.NE.AND UP0, UPT, UR34, 0x8, UPT ;  /* 0x000000082200788c */ /* 0x000fe2000bf05270 */
[----:B------:R-:W-:Y:S02]  /*a4b0*/  IMAD.MOV.U32 R17, RZ, RZ, R5 ;  /* 0x000000ffff117224 */ /* 0x000fe400078e0005 */
[----:B------:R-:W-:Y:S01]  /*a4c0*/  IMAD.MOV.U32 R18, RZ, RZ, R6 ;  /* 0x000000ffff127224 */ /* 0x000fe200078e0006 */
[----:B------:R-:W-:Y:S02]  /*a4d0*/  USEL UR8, URZ, 0x1, UP0 ;  /* 0x000000013f087887 */ /* 0x000fe40008000000 */
[----:B------:R-:W-:-:S04]  /*a4e0*/  USEL UR34, UR34, URZ, UP0 ;  /* 0x0000003f22227287 */ /* 0x000fc80008000000 */
[----:B------:R-:W-:Y:S01]  /*a4f0*/  LOP3.LUT R12, R12, UR8, RZ, 0x3c, !PT ;  /* 0x000000080c0c7c12 */ /* 0x000fe2000f8e3cff */
[----:B------:R-:W-:Y:S07]  /*a500*/  @P0 BRA `(.L_x_186) ;  /* 0xffffffe800a80947 */ /* 0x000fee000383ffff */
[----:B-----5:R-:W-:Y:S01]  /*a510*/  ELECT P0, URZ, PT ;  /* 0x00000000003f782f */ /* 0x020fe20003800000 */
[----:B------:R-:W-:-:S12]  /*a520*/  BSSY B0, `(.L_x_187) ;  /* 0x0000017000007945 */ /* 0x000fd80003800000 */
[----:B------:R-:W-:Y:S05]  /*a530*/  @!P0 BRA `(.L_x_188) ;  /* 0x0000000000548947 */ /* 0x000fea0003800000 */
[----:B------:R-:W-:Y:S05]  /*a540*/  @!P2 BRA `(.L_x_189) ;  /* 0x000000000004a947 */ /* 0x000fea0003800000 */
[----:B------:R-:W-:Y:S01]  /*a550*/  BPT.TRAP 0x1 ;  /* 0x000000040000795c */ /* 0x000fe20000300000 */
.L_x_189:
[----:B------:R-:W1:Y:S02]  /*a560*/  SYNCS.PHASECHK.TRANS64.TRYWAIT P0, [UR31+0x38520], R0 ;  /* 0x03852000ff0075a7 */ /* 0x000e64000800015f */
[----:B-1----:R-:W-:Y:S05]  /*a570*/  @!P0 BRA `(.L_x_190) ;  /* 0x0000004800948947 */ /* 0x002fea0003800000 */
.L_x_293:
[----:B------:R-:W-:Y:S05]  /*a580*/  @!P2 BRA `(.L_x_191) ;  /* 0x000000000004a947 */ /* 0x000fea0003800000 */
[----:B------:R-:W-:Y:S01]  /*a590*/  BPT.TRAP 0x1 ;  /* 0x000000040000795c */ /* 0x000fe20000300000 */
.L_x_191:
[----:B------:R-:W2:Y:S02]  /*a5a0*/  SYNCS.PHASECHK.TRANS64.TRYWAIT P0, [UR31+0x38528], R0 ;  /* 0x03852800ff0075a7 */ /* 0x000ea4000800015f */
[----:B--2---:R-:W-:Y:S05]  /*a5b0*/  @!P0 BRA `(.L_x_192) ;  /* 0x00000048009c8947 */ /* 0x004fea0003800000 */
.L_x_294:
[----:B------:R-:W-:Y:S05]  /*a5c0*/  @!P2 BRA `(.L_x_193) ;  /* 0x000000000004a947 */ /* 0x000fea0003800000 */
[----:B------:R-:W-:Y:S01]  /*a5d0*/  BPT.TRAP 0x1 ;  /* 0x000000040000795c */ /* 0x000fe20000300000 */
.L_x_193:
[----:B------:R-:W2:Y:S02]  /*a5e0*/  SYNCS.PHASECHK.TRANS64.TRYWAIT P0, [UR31+0x38530], R0 ;  /* 0x03853000ff0075a7 */ /* 0x000ea4000800015f */
[----:B--2---:R-:W-:Y:S05]  /*a5f0*/  @!P0 BRA `(.L_x_194) ;  /* 0x0000004800a48947 */ /* 0x004fea0003800000 */
.L_x_295:
[----:B------:R-:W-:Y:S05]  /*a600*/  @!P2 BRA `(.L_x_195) ;  /* 0x000000000004a947 */ /* 0x000fea0003800000 */
[----:B------:R-:W-:Y:S01]  /*a610*/  BPT.TRAP 0x1 ;  /* 0x000000040000795c */ /* 0x000fe20000300000 */
.L_x_195:
[----:B-1----:R-:W-:-:S05]  /*a620*/  IMAD.MOV.U32 R0, RZ, RZ, 0x1 ;  /* 0x00000001ff007424 */ /* 0x002fca00078e00ff */
[----:B------:R-:W-:-:S07]  /*a630*/  SHF.L.U32 R0, R0, 0x1f, RZ ;  /* 0x0000001f00007819 */ /* 0x000fce00000006ff */
.L_x_196:
[----:B-1-34-:R-:W-:-:S04]  /*a640*/  IMAD.U32 R3, RZ, RZ, UR31 ;  /* 0x0000001fff037e24 */ /* 0x01afc8000f8e00ff */
[----:B------:R1:W2:Y:S03]  /*a650*/  SYNCS.PHASECHK.TRANS64.TRYWAIT P0, [R3+URZ+0x38538], R0 ;  /* 0x03853800030075a7 */ /* 0x0002a6000800017f */
[----:B--2---:R-:W-:Y:S05]  /*a660*/  @!P0 NANOSLEEP.SYNCS 0x989680 ;  /* 0x009896800000895d */ /* 0x004fea0003900000 */
[----:B------:R-:W2:Y:S02]  /*a670*/  @!P0 SYNCS.PHASECHK.TRANS64 P0, [R3+URZ+0x38538], R0 ;  /* 0x03853800030085a7 */ /* 0x000ea4000800007f */
[----:B--2---:R-:W-:Y:S05]  /*a680*/  @!P0 BRA `(.L_x_196) ;  /* 0xfffffffc00ec8947 */ /* 0x004fea000383ffff */
.L_x_188:
[----:B------:R-:W-:Y:S05]  /*a690*/  BSYNC B0 ;  /* 0x0000000000007941 */ /* 0x000fea0003800000 */
.L_x_187:
[----:B------:R-:W-:Y:S05]  /*a6a0*/  EXIT ;  /* 0x000000000000794d */ /* 0x000fea0003800000 */
.L_x_117:
[----:B------:R-:W1:Y:S01]  /*a6b0*/  S2UR UR4, SR_CTAID.Y ;  /* 0x00000000000479c3 */ /* 0x000e620000002600 */
[----:B------:R-:W3:Y:S01]  /*a6c0*/  S2R R37, SR_LANEID ;  /* 0x0000000000257919 */ /* 0x000ee20000000000 */
[----:B------:R-:W-:Y:S01]  /*a6d0*/  ELECT P0, URZ, PT ;  /* 0x00000000003f782f */ /* 0x000fe20003800000 */
[----:B------:R-:W-:Y:S01]  /*a6e0*/  BSSY B0, `(.L_x_197) ;  /* 0x0000037000007945 */ /* 0x000fe20003800000 */
[----:B------:R-:W-:Y:S01]  /*a6f0*/  ULDC.64 UR12, c[0x0][0x508] ;  /* 0x00014200000c7ab9 */ /* 0x000fe20000000a00 */
[----:B-1----:R-:W-:-:S04]  /*a700*/  UIMAD UR4, UR4, UR41, UR40 ;  /* 0x00000029040472a4 */ /* 0x002fc8000f8e0228 */
[----:B------:R-:W-:-:S06]  /*a710*/  UIMAD.WIDE UR12, UR4, 0x80, UR12 ;  /* 0x00000080040c78a5 */ /* 0x000fcc000f8e020c */
[----:B------:R-:W-:Y:S06]  /*a720*/  @!P0 BRA `(.L_x_198) ;  /* 0x0000000000c88947 */ /* 0x000fec0003800000 */
[----:B------:R-:W1:Y:S01]  /*a730*/  LDC.64 R8, c[0x0][0x300] ;  /* 0x0000c000ff087b82 */ /* 0x000e620000000a00 */
[----:B------:R-:W-:Y:S02]  /*a740*/  UMOV UR4, 0x400 ;  /* 0x0000040000047882 */ /* 0x000fe40000000000 */
[----:B--2---:R-:W-:-:S05]  /*a750*/  ULEA UR4, UR42, UR4, 0x18 ;  /* 0x000000042a047291 */ /* 0x004fca000f8ec03f */
[----:B------:R-:W1:Y:S08]  /*a760*/  LDC.64 R10, c[0x0][0x308] ;  /* 0x0000c200ff0a7b82 */ /* 0x000e700000000a00 */
[----:B------:R-:W2:Y:S08]  /*a770*/  LDC.64 R4, c[0x0][0x330] ;  /* 0x0000cc00ff047b82 */ /* 0x000eb00000000a00 */
[----:B------:R-:W2:Y:S01]  /*a780*/  LDC.64 R6, c[0x0][0x338] ;  /* 0x0000ce00ff067b82 */ /* 0x000ea20000000a00 */
[----:B-1----:R1:W-:Y:S07]  /*a790*/  STS.128 [UR4+0x38600], R8 ;  /* 0x03860008ff007988 */ /* 0x0023ee0008000c04 */
[----:B------:R-:W4:Y:S08]  /*a7a0*/  LDC.64 R32, c[0x0][0x310] ;  /* 0x0000c400ff207b82 */ /* 0x000f300000000a00 */
[----:B------:R-:W4:Y:S01]  /*a7b0*/  LDC.64 R34, c[0x0][0x318] ;  /* 0x0000c600ff227b82 */ /* 0x000f220000000a00 */
[----:B--2---:R2:W-:Y:S07]  /*a7c0*/  STS.128 [UR4+0x38630], R4 ;  /* 0x03863004ff007988 */ /* 0x0045ee0008000c04 */
[----:B------:R-:W5:Y:S08]  /*a7d0*/  LDC.64 R28, c[0x0][0x320] ;  /* 0x0000c800ff1c7b82 */ /* 0x000f700000000a00 */
[----:B------:R-:W5:Y:S08]  /*a7e0*/  LDC.64 R30, c[0x0][0x328] ;  /* 0x0000ca00ff1e7b82 */ /* 0x000f700000000a00 */
[----:B------:R-:W3:Y:S01]  /*a7f0*/  LDC.64 R24, c[0x0][0x340] ;  /* 0x0000d000ff187b82 */ /* 0x000ee20000000a00 */
[----:B----4-:R4:W-:Y:S07]  /*a800*/  STS.128 [UR4+0x38610], R32 ;  /* 0x03861020ff007988 */ /* 0x0109ee0008000c04 */
[----:B------:R-:W3:Y:S08]  /*a810*/  LDC.64 R26, c[0x0][0x348] ;  /* 0x0000d200ff1a7b82 */ /* 0x000ef00000000a00 */
[----:B------:R-:W2:Y:S01]  /*a820*/  LDC.64 R20, c[0x0][0x350] ;  /* 0x0000d400ff147b82 */ /* 0x000ea20000000a00 */
[----:B-----5:R5:W-:Y:S07]  /*a830*/  STS.128 [UR4+0x38620], R28 ;  /* 0x0386201cff007988 */ /* 0x020bee0008000c04 */
[----:B------:R-:W2:Y:S08]  /*a840*/  LDC.64 R22, c[0x0][0x358] ;  /* 0x0000d600ff167b82 */ /* 0x000eb00000000a00 */
[----:B------:R-:W4:Y:S01]  /*a850*/  LDC.64 R12, c[0x0][0x360] ;  /* 0x0000d800ff0c7b82 */ /* 0x000f220000000a00 */
[----:B---3--:R3:W-:Y:S07]  /*a860*/  STS.128 [UR4+0x38640], R24 ;  /* 0x03864018ff007988 */ /* 0x0087ee0008000c04 */
[----:B------:R-:W4:Y:S08]  /*a870*/  LDC.64 R14, c[0x0][0x368] ;  /* 0x0000da00ff0e7b82 */ /* 0x000f300000000a00 */
[----:B-1----:R-:W1:Y:S01]  /*a880*/  LDC.64 R8, c[0x0][0x370] ;  /* 0x0000dc00ff087b82 */ /* 0x002e620000000a00 */
[----:B--2---:R2:W-:Y:S07]  /*a890*/  STS.128 [UR4+0x38650], R20 ;  /* 0x03865014ff007988 */ /* 0x0045ee0008000c04 */
[----:B------:R-:W1:Y:S08]  /*a8a0*/  LDC.64 R10, c[0x0][0x378] ;  /* 0x0000de00ff0a7b82 */ /* 0x000e700000000a00 */
[----:B------:R-:W5:Y:S01]  /*a8b0*/  LDC.64 R4, c[0x0][0x410] ;  /* 0x00010400ff047b82 */ /* 0x000f620000000a00 */
[----:B----4-:R4:W-:Y:S07]  /*a8c0*/  STS.128 [UR4+0x38660], R12 ;  /* 0x0386600cff007988 */ /* 0x0109ee0008000c04 */
[----:B------:R-:W5:Y:S01]  /*a8d0*/  LDC.64 R6, c[0x0][0x418] ;  /* 0x00010600ff067b82 */ /* 0x000f620000000a00 */
[----:B-1----:R1:W-:Y:S07]  /*a8e0*/  STS.128 [UR4+0x38670], R8 ;  /* 0x03867008ff007988 */ /* 0x0023ee0008000c04 */
[----:B------:R-:W2:Y:S08]  /*a8f0*/  LDC.64 R32, c[0x0][0x400] ;  /* 0x00010000ff207b82 */ /* 0x000eb00000000a00 */
[----:B------:R-:W2:Y:S01]  /*a900*/  LDC.64 R34, c[0x0][0x408] ;  /* 0x00010200ff227b82 */ /* 0x000ea20000000a00 */
[----:B-----5:R5:W-:Y:S07]  /*a910*/  STS.128 [UR4+0x38690], R4 ;  /* 0x03869004ff007988 */ /* 0x020bee0008000c04 */
[----:B------:R-:W4:Y:S08]  /*a920*/  LDC.64 R28, c[0x0][0x420] ;  /* 0x00010800ff1c7b82 */ /* 0x000f300000000a00 */
[----:B------:R-:W4:Y:S08]  /*a930*/  LDC.64 R30, c[0x0][0x428] ;  /* 0x00010a00ff1e7b82 */ /* 0x000f300000000a00 */
[----:B---3--:R-:W3:Y:S01]  /*a940*/  LDC.64 R24, c[0x0][0x430] ;  /* 0x00010c00ff187b82 */ /* 0x008ee20000000a00 */
[----:B--2---:R2:W-:Y:S07]  /*a950*/  STS.128 [UR4+0x38680], R32 ;  /* 0x03868020ff007988 */ /* 0x0045ee0008000c04 */
[----:B------:R-:W3:Y:S08]  /*a960*/  LDC.64 R26, c[0x0][0x438] ;  /* 0x00010e00ff1a7b82 */ /* 0x000ef00000000a00 */
[----:B------:R-:W5:Y:S01]  /*a970*/  LDC.64 R20, c[0x0][0x440] ;  /* 0x00011000ff147b82 */ /* 0x000f620000000a00 */
[----:B----4-:R2:W-:Y:S07]  /*a980*/  STS.128 [UR4+0x386a0], R28 ;  /* 0x0386a01cff007988 */ /* 0x0105ee0008000c04 */
[----:B------:R-:W5:Y:S08]  /*a990*/  LDC.64 R22, c[0x0][0x448] ;  /* 0x00011200ff167b82 */ /* 0x000f700000000a00 */
[----:B------:R-:W4:Y:S01]  /*a9a0*/  LDC.64 R12, c[0x0][0x450] ;  /* 0x00011400ff0c7b82 */ /* 0x000f220000000a00 */
[----:B---3--:R2:W-:Y:S07]  /*a9b0*/  STS.128 [UR4+0x386b0], R24 ;  /* 0x0386b018ff007988 */ /* 0x0085ee0008000c04 */
[----:B------:R-:W4:Y:S08]  /*a9c0*/  LDC.64 R14, c[0x0][0x458] ;  /* 0x00011600ff0e7b82 */ /* 0x000f300000000a00 */
[----:B-1----:R-:W1:Y:S01]  /*a9d0*/  LDC.64 R8, c[0x0][0x460] ;  /* 0x00011800ff087b82 */ /* 0x002e620000000a00 */
[----:B-----5:R2:W-:Y:S07]  /*a9e0*/  STS.128 [UR4+0x386c0], R20 ;  /* 0x0386c014ff007988 */ /* 0x0205ee0008000c04 */
[----:B------:R-:W1:Y:S08]  /*a9f0*/  LDC.64 R10, c[0x0][0x468] ;  /* 0x00011a00ff0a7b82 */ /* 0x000e700000000a00 */
[----:B------:R-:W3:Y:S01]  /*aa00*/  LDC.64 R4, c[0x0][0x470] ;  /* 0x00011c00ff047b82 */ /* 0x000ee20000000a00 */
[----:B----4-:R2:W-:Y:S07]  /*aa10*/  STS.128 [UR4+0x386d0], R12 ;  /* 0x0386d00cff007988 */ /* 0x0105ee0008000c04 */
[----:B------:R-:W3:Y:S01]  /*aa20*/  LDC.64 R6, c[0x0][0x478] ;  /* 0x00011e00ff067b82 */ /* 0x000ee20000000a00 */
[----:B-1----:R2:W-:Y:S04]  /*aa30*/  STS.128 [UR4+0x386e0], R8 ;  /* 0x0386e008ff007988 */ /* 0x0025e80008000c04 */
[----:B---3--:R2:W-:Y:S02]  /*aa40*/  STS.128 [UR4+0x386f0], R4 ;  /* 0x0386f004ff007988 */ /* 0x0085e40008000c04 */
.L_x_198:
[----:B--2---:R-:W-:Y:S05]  /*aa50*/  BSYNC B0 ;  /* 0x0000000000007941 */ /* 0x004fea0003800000 */
.L_x_197:
[----:B------:R-:W-:Y:S01]  /*aa60*/  ELECT P0, URZ, PT ;  /* 0x00000000003f782f */ /* 0x000fe20003800000 */
[----:B------:R-:W-:Y:S01]  /*aa70*/  NOP ;  /* 0x0000000000007918 */ /* 0x000fe20000000000 */
[----:B------:R-:W-:Y:S11]  /*aa80*/  BSSY B0, `(.L_x_199) ;  /* 0x000004c000007945 */ /* 0x000ff60003800000 */
[----:B------:R-:W-:Y:S05]  /*aa90*/  @!P0 BRA `(.L_x_200) ;  /* 0x0000000400288947 */ /* 0x000fea0003800000 */
[C---:B------:R-:W-:Y:S01]  /*aaa0*/  IMAD.SHL.U32 R20, R18.reuse, 0x8, RZ ;  /* 0x0000000812147824 */ /* 0x040fe200078e00ff */
[----:B------:R-:W-:Y:S01]  /*aab0*/  ULDC.64 UR4, c[0x0][0x518] ;  /* 0x0001460000047ab9 */ /* 0x000fe20000000a00 */
[----:B------:R-:W-:Y:S01]  /*aac0*/  ULDC.64 UR6, c[0x0][0x528] ;  /* 0x00014a0000067ab9 */ /* 0x000fe20000000a00 */
[----:B------:R-:W-:Y:S02]  /*aad0*/  SHF.L.U64.HI R3, R18, 0x3, R3 ;  /* 0x0000000312037819 */ /* 0x000fe40000010203 */
[C---:B------:R-:W-:Y:S02]  /*aae0*/  IADD3 R6, P0, R20.reuse, UR4, RZ ;  /* 0x0000000414067c10 */ /* 0x040fe4000ff1e0ff */
[----:B------:R-:W-:Y:S02]  /*aaf0*/  IADD3 R4, P1, R20, UR6, RZ ;  /* 0x0000000614047c10 */ /* 0x000fe4000ff3e0ff */
[C---:B------:R-:W-:Y:S01]  /*ab00*/  IADD3.X R7, R3.reuse, UR5, RZ, P0, !PT ;  /* 0x0000000503077c10 */ /* 0x040fe200087fe4ff */
[----:B------:R-:W-:Y:S01]  /*ab10*/  ULDC.64 UR4, c[0x0][0x510] ;  /* 0x0001440000047ab9 */ /* 0x000fe20000000a00 */
[----:B------:R-:W-:Y:S01]  /*ab20*/  IADD3.X R5, R3, UR7, RZ, P1, !PT ;  /* 0x0000000703057c10 */ /* 0x000fe20008ffe4ff */
[----:B------:R-:W-:-:S03]  /*ab30*/  ULDC.64 UR6, c[0x0][0x520] ;  /* 0x0001480000067ab9 */ /* 0x000fc60000000a00 */
[----:B------:R-:W2:Y:S04]  /*ab40*/  LDG.E.64 R6, desc[UR58][R6.64] ;  /* 0x0000003a06067981 */ /* 0x000ea8000c1e1b00 */
[----:B------:R-:W4:Y:S01]  /*ab50*/  LDG.E.64 R4, desc[UR58][R4.64] ;  /* 0x0000003a04047981 */ /* 0x000f22000c1e1b00 */
[C---:B------:R-:W-:Y:S02]  /*ab60*/  IADD3 R22, P0, R20.reuse, UR4, RZ ;  /* 0x0000000414167c10 */ /* 0x040fe4000ff1e0ff */
[----:B------:R-:W-:Y:S02]  /*ab70*/  IADD3 R20, P1, R20, UR6, RZ ;  /* 0x0000000614147c10 */ /* 0x000fe4000ff3e0ff */
[C---:B------:R-:W-:Y:S02]  /*ab80*/  IADD3.X R23, R3.reuse, UR5, RZ, P0, !PT ;  /* 0x0000000503177c10 */ /* 0x040fe400087fe4ff */
[----:B------:R-:W-:-:S04]  /*ab90*/  IADD3.X R21, R3, UR7, RZ, P1, !PT ;  /* 0x0000000703157c10 */ /* 0x000fc80008ffe4ff */
[----:B------:R-:W5:Y:S04]  /*aba0*/  LDG.E.64 R22, desc[UR58][R22.64] ;  /* 0x0000003a16167981 */ /* 0x000f68000c1e1b00 */
[----:B------:R-:W3:Y:S01]  /*abb0*/  LDG.E.64 R20, desc[UR58][R20.64] ;  /* 0x0000003a14147981 */ /* 0x000ee2000c1e1b00 */
[----:B------:R-:W-:Y:S01]  /*abc0*/  UMOV UR4, 0x400 ;  /* 0x0000040000047882 */ /* 0x000fe20000000000 */
[----:B------:R-:W-:Y:S01]  /*abd0*/  VIADD R13, R0, 0xffffffff ;  /* 0xffffffff000d7836 */ /* 0x000fe20000000000 */
[----:B------:R-:W-:Y:S01]  /*abe0*/  ULEA UR4, UR42, UR4, 0x18 ;  /* 0x000000042a047291 */ /* 0x000fe2000f8ec03f */
[----:B------:R-:W-:-:S03]  /*abf0*/  CS2R R14, SRZ ;  /* 0x00000000000e7805 */ /* 0x000fc6000001ff00 */
[----:B------:R-:W-:Y:S02]  /*ac00*/  UIADD3 UR6, UR4, 0x38680, URZ ;  /* 0x0003868004067890 */ /* 0x000fe4000fffe03f */
[----:B------:R-:W-:-:S03]  /*ac10*/  UIADD3 UR5, UR4, 0x38600, URZ ;  /* 0x0003860004057890 */ /* 0x000fc6000fffe03f */
[----:B------:R-:W1:Y:S01]  /*ac20*/  LDS R8, [UR4+0x3861c] ;  /* 0x03861c04ff087984 */ /* 0x000e620008000800 */
[----:B------:R-:W-:Y:S02]  /*ac30*/  IMAD.U32 R26, RZ, RZ, UR6 ;  /* 0x00000006ff1a7e24 */ /* 0x000fe4000f8e00ff */
[----:B------:R-:W-:Y:S01]  /*ac40*/  MOV R24, UR5 ;  /* 0x0000000500187c02 */ /* 0x000fe20008000f00 */
[----:B------:R-:W1:Y:S02]  /*ac50*/  LDS R9, [UR4+0x3869c] ;  /* 0x03869c04ff097984 */ /* 0x000e640008000800 */
[----:B------:R-:W-:Y:S02]  /*ac60*/  SHF.R.U64 R26, R26, 0x4, RZ ;  /* 0x000000041a1a7819 */ /* 0x000fe400000012ff */
[----:B------:R-:W-:Y:S01]  /*ac70*/  SHF.R.U64 R24, R24, 0x4, RZ ;  /* 0x0000000418187819 */ /* 0x000fe200000012ff */
[----:B------:R-:W-:Y:S04]  /*ac80*/  STS [UR4+0x38630], RZ ;  /* 0x038630ffff007988 */ /* 0x000fe80008000804 */
[----:B------:R-:W-:Y:S04]  /*ac90*/  STS [UR4+0x38610], R24 ;  /* 0x03861018ff007988 */ /* 0x000fe80008000804 */
[----:B------:R-:W-:Y:S04]  /*aca0*/  STS [UR4+0x38614], R24 ;  /* 0x03861418ff007988 */ /* 0x000fe80008000804 */
[----:B------:R-:W-:Y:S04]  /*acb0*/  STS [UR4+0x38690], R26 ;  /* 0x0386901aff007988 */ /* 0x000fe80008000804 */
[----:B------:R-:W-:Y:S04]  /*acc0*/  STS [UR4+0x38694], R26 ;  /* 0x0386941aff007988 */ /* 0x000fe80008000804 */
[----:B------:R-:W-:Y:S01]  /*acd0*/  STS [UR4+0x386b0], RZ ;  /* 0x0386b0ffff007988 */ /* 0x000fe20008000804 */
[----:B--2---:R-:W-:-:S02]  /*ace0*/  LOP3.LUT R7, R7, 0x1fffffff, RZ, 0xc0, !PT ;  /* 0x1fffffff07077812 */ /* 0x004fc400078ec0ff */
[----:B----4-:R-:W-:Y:S02]  /*acf0*/  LOP3.LUT R3, R5, 0x1fffffff, RZ, 0xc0, !PT ;  /* 0x1fffffff05037812 */ /* 0x010fe400078ec0ff */
[----:B------:R-:W-:Y:S02]  /*ad00*/  SHF.R.U32.HI R11, RZ, 0x4, R7 ;  /* 0x00000004ff0b7819 */ /* 0x000fe40000011607 */
[----:B------:R-:W-:Y:S02]  /*ad10*/  SHF.R.U32.HI R10, RZ, 0x4, R3 ;  /* 0x00000004ff0a7819 */ /* 0x000fe40000011603 */
[----:B-1----:R-:W-:Y:S02]  /*ad20*/  LOP3.LUT R8, R8, 0xf, R11, 0xb8, !PT ;  /* 0x0000000f08087812 */ /* 0x002fe400078eb80b */
[----:B------:R-:W-:Y:S02]  /*ad30*/  LOP3.LUT R9, R9, 0xf, R10, 0xb8, !PT ;  /* 0x0000000f09097812 */ /* 0x000fe400078eb80a */
[----:B------:R-:W-:Y:S01]  /*ad40*/  SHF.R.U64 R7, R6, 0x4, R7 ;  /* 0x0000000406077819 */ /* 0x000fe20000001207 */
[----:B------:R1:W-:Y:S01]  /*ad50*/  STS [UR4+0x3861c], R8 ;  /* 0x03861c08ff007988 */ /* 0x0003e20008000804 */
[----:B------:R-:W-:-:S03]  /*ad60*/  SHF.R.U64 R3, R4, 0x4, R3 ;  /* 0x0000000404037819 */ /* 0x000fc60000001203 */
[----:B------:R2:W-:Y:S04]  /*ad70*/  STS [UR4+0x3869c], R9 ;  /* 0x03869c09ff007988 */ /* 0x0005e80008000804 */
[----:B------:R-:W4:Y:S01]  /*ad80*/  LDS R5, [UR4+0x3861c] ;  /* 0x03861c04ff057984 */ /* 0x000f220008000800 */
[----:B-1----:R-:W-:-:S03]  /*ad90*/  VIADD R8, R36, 0xffffffff ;  /* 0xffffffff24087836 */ /* 0x002fc60000000000 */
[----:B------:R-:W1:Y:S01]  /*ada0*/  LDS R10, [UR4+0x3869c] ;  /* 0x03869c04ff0a7984 */ /* 0x000e620008000800 */
[----:B--2---:R-:W-:Y:S02]  /*adb0*/  VIADD R9, R2, 0xffffffff ;  /* 0xffffffff02097836 */ /* 0x004fe40000000000 */
[----:B------:R-:W-:Y:S01]  /*adc0*/  IMAD.MOV.U32 R12, RZ, RZ, R8 ;  /* 0x000000ffff0c7224 */ /* 0x000fe200078e0008 */
[----:B------:R-:W-:Y:S04]  /*add0*/  STS [UR4+0x3860c], R7 ;  /* 0x03860c07ff007988 */ /* 0x000fe80008000804 */
[----:B------:R-:W-:Y:S04]  /*ade0*/  STS.128 [UR4+0x386a0], R12 ;  /* 0x0386a00cff007988 */ /* 0x000fe80008000c04 */
[----:B-----5:R-:W-:Y:S04]  /*adf0*/  STS.64 [UR4+0x38600], R22 ;  /* 0x03860016ff007988 */ /* 0x020fe80008000a04 */
[----:B---3--:R-:W-:Y:S04]  /*ae00*/  STS.64 [UR4+0x38680], R20 ;  /* 0x03868014ff007988 */ /* 0x008fe80008000a04 */
[----:B------:R-:W-:Y:S01]  /*ae10*/  STS [UR4+0x3868c], R3 ;  /* 0x03868c03ff007988 */ /* 0x000fe20008000804 */
[----:B----4-:R-:W-:-:S02]  /*ae20*/  LOP3.LUT R5, R5, 0xf0, RZ, 0xb8, !PT ;  /* 0x000000f005057812 */ /* 0x010fc400078eb8ff */
[----:B-1----:R-:W-:-:S03]  /*ae30*/  LOP3.LUT R10, R10, 0xf0, RZ, 0xb8, !PT ;  /* 0x000000f00a0a7812 */ /* 0x002fc600078eb8ff */
[----:B------:R-:W-:Y:S04]  /*ae40*/  STS [UR4+0x3861c], R5 ;  /* 0x03861c05ff007988 */ /* 0x000fe80008000804 */
[----:B------:R1:W-:Y:S04]  /*ae50*/  STS [UR4+0x3869c], R10 ;  /* 0x03869c0aff007988 */ /* 0x0003e80008000804 */
[----:B------:R-:W2:Y:S04]  /*ae60*/  LDS R25, [UR4+0x3861c] ;  /* 0x03861c04ff197984 */ /* 0x000ea80008000800 */
[----:B------:R-:W3:Y:S01]  /*ae70*/  LDS R27, [UR4+0x3869c] ;  /* 0x03869c04ff1b7984 */ /* 0x000ee20008000800 */
[----:B-1----:R-:W-:-:S05]  /*ae80*/  CS2R R10, SRZ ;  /* 0x00000000000a7805 */ /* 0x002fca000001ff00 */
[----:B------:R-:W-:Y:S01]  /*ae90*/  STS.128 [UR4+0x38620], R8 ;  /* 0x03862008ff007988 */ /* 0x000fe20008000c04 */
[----:B--2---:R-:W-:Y:S02]  /*aea0*/  LOP3.LUT R25, R25, 0xf00, RZ, 0xb8, !PT ;  /* 0x00000f0019197812 */ /* 0x004fe400078eb8ff */
[----:B---3--:R-:W-:-:S03]  /*aeb0*/  LOP3.LUT R27, R27, 0xf00, RZ, 0xb8, !PT ;  /* 0x00000f001b1b7812 */ /* 0x008fc600078eb8ff */
[----:B------:R-:W-:Y:S04]  /*aec0*/  STS.64 [UR4+0x38618], R24 ;  /* 0x03861818ff007988 */ /* 0x000fe80008000a04 */
[----:B------:R-:W-:Y:S04]  /*aed0*/  STS.64 [UR4+0x38698], R26 ;  /* 0x0386981aff007988 */ /* 0x000fe80008000a04 */
[----:B------:R-:W1:Y:S04]  /*aee0*/  LDS R5, [UR4+0x3861c] ;  /* 0x03861c04ff057984 */ /* 0x000e680008000800 */
[----:B------:R-:W2:Y:S01]  /*aef0*/  LDS R28, [UR4+0x3869c] ;  /* 0x03869c04ff1c7984 */ /* 0x000ea20008000800 */
[----:B-1----:R-:W-:-:S02]  /*af00*/  LOP3.LUT R0, R5, 0xf000, RZ, 0xb8, !PT ;  /* 0x0000f00005007812 */ /* 0x002fc400078eb8ff */
[----:B--2---:R-:W-:-:S03]  /*af10*/  LOP3.LUT R2, R28, 0xf000, RZ, 0xb8, !PT ;  /* 0x0000f0001c027812 */ /* 0x004fc600078eb8ff */
[----:B------:R1:W-:Y:S04]  /*af20*/  STS [UR4+0x3861c], R0 ;  /* 0x03861c00ff007988 */ /* 0x0003e80008000804 */
[----:B------:R1:W-:Y:S02]  /*af30*/  STS [UR4+0x3869c], R2 ;  /* 0x03869c02ff007988 */ /* 0x0003e40008000804 */
.L_x_200:
[----:B------:R-:W-:Y:S05]  /*af40*/  BSYNC B0 ;  /* 0x0000000000007941 */ /* 0x000fea0003800000 */
.L_x_199:
[----:B------:R-:W-:Y:S01]  /*af50*/  ELECT P0, URZ, PT ;  /* 0x00000000003f782f */ /* 0x000fe20003800000 */
[----:B------:R-:W-:Y:S01]  /*af60*/  NOP ;  /* 0x0000000000007918 */ /* 0x000fe20000000000 */
[----:B------:R-:W-:Y:S11]  /*af70*/  BSSY B0, `(.L_x_201) ;  /* 0x0000004000007945 */ /* 0x000ff60003800000 */
[----:B------:R-:W-:Y:S05]  /*af80*/  @!P0 BRA `(.L_x_202) ;  /* 0x0000000000088947 */ /* 0x000fea0003800000 */
[----:B------:R0:W-:Y:S01]  /*af90*/  UTMACMDFLUSH ;  /* 0x00000000000079b7 */ /* 0x0001e20000000000 */
[----:B------:R-:W-:-:S04]  /*afa0*/  DEPBAR.LE SB0, 0x0 ;  /* 0x000080000000791a */ /* 0x000fc80000000000 */
.L_x_202:
[----:B------:R-:W-:Y:S05]  /*afb0*/  BSYNC B0 ;  /* 0x0000000000007941 */ /* 0x000fea0003800000 */
.L_x_201:
[----:B------:R-:W-:Y:S01]  /*afc0*/  UMOV UR4, 0x400 ;  /* 0x0000040000047882 */ /* 0x000fe20000000000 */
[----:B---3--:R-:W-:Y:S01]  /*afd0*/  IMAD.SHL.U32 R37, R37, 0x4, RZ ;  /* 0x0000000425257824 */ /* 0x008fe200078e00ff */
[----:B------:R-:W-:Y:S01]  /*afe0*/  ULEA UR18, UR42, UR4, 0x18 ;  /* 0x000000042a127291 */ /* 0x000fe2000f8ec03f */
[----:B------:R-:W-:-:S03]  /*aff0*/  ULDC UR14, c[0x0][0x884] ;  /* 0x00022100000e7ab9 */ /* 0x000fc60000000800 */
[----:B------:R-:W-:Y:S01]  /*b000*/  UIADD3 UR20, UR18, 0x38600, URZ ;  /* 0x0003860012147890 */ /* 0x000fe2000fffe03f */
[----:B------:R-:W-:Y:S01]  /*b010*/  IADD3 R4, P0, R37, UR12, RZ ;  /* 0x0000000c25047c10 */ /* 0x000fe2000ff1e0ff */
[----:B------:R-:W-:Y:S01]  /*b020*/  UIMAD.WIDE UR14, UR14, 0x80, UR12 ;  /* 0x000000800e0e78a5 */ /* 0x000fe2000f8e020c */
[----:B------:R-:W-:-:S03]  /*b030*/  IMAD.MOV.U32 R6, RZ, RZ, 0x1 ;  /* 0x00000001ff067424 */ /* 0x000fc600078e00ff */
[----:B------:R-:W-:Y:S02]  /*b040*/  IMAD.X R5, RZ, RZ, UR13, P0 ;  /* 0x0000000dff057e24 */ /* 0x000fe400080e06ff */
[----:B-1----:R-:W-:Y:S01]  /*b050*/  IADD3 R2, P1, R37, UR14, RZ ;  /* 0x0000000e25027c10 */ /* 0x002fe2000ff3e0ff */
[----:B------:R-:W1:Y:S04]  /*b060*/  LDS R7, [R37+UR20] ;  /* 0x0000001425077984 */ /* 0x000e680008000800 */
[----:B------:R-:W2:Y:S01]  /*b070*/  LDS R9, [R37+UR20+0x80] ;  /* 0x0000801425097984 */ /* 0x000ea20008000800 */
[----:B------:R-:W-:Y:S02]  /*b080*/  IMAD.X R3, RZ, RZ, UR15, P1 ;  /* 0x0000000fff037e24 */ /* 0x000fe400088e06ff */
[----:B------:R-:W-:Y:S01]  /*b090*/  IMAD.MOV.U32 R8, RZ, RZ, 0x1 ;  /* 0x00000001ff087424 */ /* 0x000fe200078e00ff */
[----:B------:R-:W-:Y:S01]  /*b0a0*/  BSSY B0, `(.L_x_203) ;  /* 0x00000e8000007945 */ /* 0x000fe20003800000 */
[----:B------:R-:W-:Y:S01]  /*b0b0*/  USHF.L.U32 UR4, UR42, 0x6, URZ ;  /* 0x000000062a047899 */ /* 0x000fe2000800063f */
[----:B------:R-:W-:Y:S01]  /*b0c0*/  IMAD.MOV.U32 R0, RZ, RZ, RZ ;  /* 0x000000ffff007224 */ /* 0x000fe200078e00ff */
[----:B------:R-:W-:Y:S01]  /*b0d0*/  USHF.L.U32 UR5, UR42, 0xc, URZ ;  /* 0x0000000c2a057899 */ /* 0x000fe2000800063f */
[----:B------:R-:W-:-:S02]  /*b0e0*/  IMAD.MOV.U32 R20, RZ, RZ, 0x1 ;  /* 0x00000001ff147424 */ /* 0x000fc400078e00ff */
[----:B------:R-:W-:Y:S02]  /*b0f0*/  IMAD.MOV.U32 R21, RZ, RZ, RZ ;  /* 0x000000ffff157224 */ /* 0x000fe400078e00ff */
[----:B------:R-:W-:Y:S01]  /*b100*/  IMAD.MOV.U32 R22, RZ, RZ, RZ ;  /* 0x000000ffff167224 */ /* 0x000fe200078e00ff */
[----:B------:R-:W-:Y:S02]  /*b110*/  ULOP3.LUT UR22, UR54, 0x1, URZ, 0xfc, !UPT ;  /* 0x0000000136167892 */ /* 0x000fe4000f8efc3f */
[----:B------:R-:W-:Y:S02]  /*b120*/  ULOP3.LUT UR19, UR53, 0x2, URZ, 0xfc, !UPT ;  /* 0x0000000235137892 */ /* 0x000fe4000f8efc3f */
[----:B------:R-:W-:Y:S02]  /*b130*/  ULOP3.LUT UR16, UR4, 0x40, URZ, 0xc0, !UPT ;  /* 0x0000004004107892 */ /* 0x000fe4000f8ec03f */
[----:B------:R-:W-:Y:S02]  /*b140*/  ULOP3.LUT UR17, UR5, 0x1000, URZ, 0xc0, !UPT ;  /* 0x0000100005117892 */ /* 0x000fe4000f8ec03f */
[----:B------:R-:W-:Y:S01]  /*b150*/  UIADD3 UR21, UR18, 0x38680, URZ ;  /* 0x0003868012157890 */ /* 0x000fe2000fffe03f */
[----:B-1----:R-:W5:Y:S04]  /*b160*/  ATOMG.E.EXCH.STRONG.GPU PT, RZ, [R4], R7 ;  /* 0x0000000704ff73a8 */ /* 0x002f6800041ee100 */
[----:B--2---:R1:W5:Y:S02]  /*b170*/  ATOMG.E.EXCH.STRONG.GPU PT, RZ, [R2], R9 ;  /* 0x0000000902ff73a8 */ /* 0x00436400041ee100 */
[----:B-1----:R-:W-:-:S02]  /*b180*/  PRMT R2, R6, 0x7610, R2 ;  /* 0x0000761006027816 */ /* 0x002fc40000000002 */
[----:B------:R-:W-:-:S07]  /*b190*/  PRMT R3, R8, 0x7610, R3 ;  /* 0x0000761008037816 */ /* 0x000fce0000000003 */
.L_x_222:
[----:B------:R-:W-:Y:S01]  /*b1a0*/  LOP3.LUT P0, RZ, R3, 0xff, RZ, 0xc0, !PT ;  /* 0x000000ff03ff7812 */ /* 0x000fe2000780c0ff */
[----:B------:R-:W-:Y:S05]  /*b1b0*/  YIELD ;  /* 0x0000000000007946 */ /* 0x000fea0003800000 */
[----:B-----5:R-:W-:Y:S01]  /*b1c0*/  IADD3 R4, R36, 0x3f, RZ ;  /* 0x0000003f24047810 */ /* 0x020fe20007ffe0ff */
[----:B------:R-:W-:Y:S03]  /*b1d0*/  BSSY B1, `(.L_x_204) ;  /* 0x0000009000017945 */ /* 0x000fe60003800000 */
[----:B------:R-:W-:-:S04]  /*b1e0*/  SHF.R.S32.HI R5, RZ, 0x1f, R4 ;  /* 0x0000001fff057819 */ /* 0x000fc80000011404 */
[----:B------:R-:W-:Y:S01]  /*b1f0*/  LEA.HI R5, R5, R4, RZ, 0x6 ;  /* 0x0000000405057211 */ /* 0x000fe200078f30ff */
[----:B------:R-:W-:Y:S06]  /*b200*/  @!P0 BRA `(.L_x_205) ;  /* 0x0000000000148947 */ /* 0x000fec0003800000 */
[----:B------:R-:W-:-:S04]  /*b210*/  DEPBAR {5,4,3,2,1,0} ;  /* 0x0000003f0000791a */ /* 0x000fc80000000000 */
[----:B------:R1:W-:Y:S01]  /*b220*/  UTMACCTL.IV [UR12] ;  /* 0x000000000c0079b9 */ /* 0x0003e20008000000 */
[----:B------:R-:W-:-:S04]  /*b230*/  DEPBAR {5,4,3,2,1,0} ;  /* 0x0000003f0000791a */ /* 0x000fc80000000000 */
[----:B------:R1:W-:Y:S02]  /*b240*/  UTMACCTL.IV [UR14] ;  /* 0x000000000e0079b9 */ /* 0x0003e40008000000 */
[----:B-1----:R-:W-:Y:S01]  /*b250*/  NOP ;  /* 0x0000000000007918 */ /* 0x002fe20000000000 */
.L_x_205:
[----:B------:R-:W-:Y:S05]  /*b260*/  BSYNC B1 ;  /* 0x0000000000017941 */ /* 0x000fea0003800000 */
.L_x_204:
[----:B------:R-:W-:Y:S01]  /*b270*/  UMOV UR4, 0xffffffff ;  /* 0xffffffff00047882 */ /* 0x000fe20000000000 */
[----:B------:R-:W-:Y:S02]  /*b280*/  SHF.R.S32.HI R7, RZ, 0x6, R5 ;  /* 0x00000006ff077819 */ /* 0x000fe40000011405 */
[----:B------:R-:W-:Y:S05]  /*b290*/  BRA.DIV UR4, `(.L_x_206) ;  /* 0x0000003e04947947 */ /* 0x000fea000b800000 */
[----:B-----5:R-:W-:-:S13]  /*b2a0*/  ELECT P6, URZ, PT ;  /* 0x00000000003f782f */ /* 0x020fda00038c0000 */
.L_x_298:
[----:B------:R-:W-:Y:S01]  /*b2b0*/  ISETP.LT.OR P6, PT, R36, 0x1, !P6 ;  /* 0x000000012400780c */ /* 0x000fe200077c1670 */
[----:B------:R-:W-:-:S12]  /*b2c0*/  BSSY B1, `(.L_x_207) ;  /* 0x000002e000017945 */ /* 0x000fd80003800000 */
[----:B------:R-:W-:Y:S05]  /*b2d0*/  @P6 BRA `(.L_x_208) ;  /* 0x0000000000b06947 */ /* 0x000fea0003800000 */
[----:B------:R-:W-:Y:S01]  /*b2e0*/  LEA R17, R17, UR16, 0x7 ;  /* 0x0000001011117c11 */ /* 0x000fe2000f8e38ff */
[----:B------:R-:W-:Y:S02]  /*b2f0*/  IMAD.SHL.U32 R16, R16, 0x100, RZ ;  /* 0x0000010010107824 */ /* 0x000fe400078e00ff */
[----:B------:R-:W-:Y:S02]  /*b300*/  VIADD R9, R7, 0x1 ;  /* 0x0000000107097836 */ /* 0x000fe40000000000 */
[----:B------:R-:W-:Y:S02]  /*b310*/  IMAD.MOV.U32 R10, RZ, RZ, RZ ;  /* 0x000000ffff0a7224 */ /* 0x000fe400078e00ff */
[----:B------:R-:W-:Y:S02]  /*b320*/  IMAD.MOV.U32 R3, RZ, RZ, R20 ;  /* 0x000000ffff037224 */ /* 0x000fe400078e0014 */
[----:B------:R-:W-:-:S07]  /*b330*/  IMAD.MOV.U32 R4, RZ, RZ, R0 ;  /* 0x000000ffff047224 */ /* 0x000fce00078e0000 */
.L_x_211:
[----:B-1----:R-:W-:Y:S01]  /*b340*/  LEA R8, R4, UR18, 0x3 ;  /* 0x0000001204087c11 */ /* 0x002fe2000f8e18ff */
[----:B------:R-:W-:Y:S05]  /*b350*/  YIELD ;  /* 0x0000000000007946 */ /* 0x000fea0003800000 */
[----:B------:R-:W-:Y:S02]  /*b360*/  SHF.L.U32 R5, R3, 0x1f, RZ ;  /* 0x0000001f03057819 */ /* 0x000fe400000006ff */
[----:B------:R-:W-:Y:S02]  /*b370*/  LOP3.LUT P1, RZ, R19, 0x7f, RZ, 0xc0, !PT ;  /* 0x0000007f13ff7812 */ /* 0x000fe4000782c0ff */
[----:B------:R-:W1:Y:S11]  /*b380*/  SYNCS.PHASECHK.TRANS64.TRYWAIT P0, [R8+URZ+0x384c0], R5 ;  /* 0x0384c005080075a7 */ /* 0x000e76000800017f */
[----:B------:R-:W2:Y:S01]  /*b390*/  @!P1 LDC R6, c[0x0][0x500] ;  /* 0x00014000ff069b82 */ /* 0x000ea20000000800 */
[----:B-1----:R-:W-:Y:S05]  /*b3a0*/  @!P0 BRA `(.L_x_209) ;  /* 0x0000003c00708947 */ /* 0x002fea0003800000 */
.L_x_299:
[----:B------:R-:W-:Y:S01]  /*b3b0*/  UPRMT UR4, UR19, 0x9910, URZ ;  /* 0x0000991013047896 */ /* 0x000fe2000800003f */
[----:B--2---:R2:W-:Y:S03]  /*b3c0*/  @!P1 SYNCS.ARRIVE.TRANS64 RZ, [R8+URZ+0x38480], R6 ;  /* 0x0384800608ff99a7 */ /* 0x0045e6000800003f */
[----:B------:R-:W-:-:S06]  /*b3d0*/  UISETP.NE.AND UP0, UPT, UR4, 0x2, UPT ;  /* 0x000000020400788c */ /* 0x000fcc000bf05270 */
[----:B------:R-:W-:-:S13]  /*b3e0*/  PLOP3.LUT P0, PT, PT, PT, UP0, 0x80, 0x0 ;  /* 0x000000000000781c */ /* 0x000fda0003f0f008 */
[----:B--2---:R-:W-:Y:S05]  /*b3f0*/  @P0 BRA `(.L_x_210) ;  /* 0x0000000000040947 */ /* 0x004fea0003800000 */
[----:B------:R-:W-:Y:S01]  /*b400*/  BPT.TRAP 0x1 ;  /* 0x000000040000795c */ /* 0x000fe20000300000 */
.L_x_210:
[----:B------:R-:W-:Y:S01]  /*b410*/  R2UR UR4, R4 ;  /* 0x00000000040472ca */ /* 0x000fe200000e0000 */
[----:B------:R-:W-:Y:S01]  /*b420*/  VIADD R9, R9, 0xffffffff ;  /* 0xffffffff09097836 */ /* 0x000fe20000000000 */
[----:B------:R-:W-:Y:S01]  /*b430*/  R2UR UR5, R8 ;  /* 0x00000000080572ca */ /* 0x000fe200000e0000 */
[----:B------:R-:W-:Y:S01]  /*b440*/  VIADD R4, R4, 0x1 ;  /* 0x0000000104047836 */ /* 0x000fe20000000000 */
[----:B------:R-:W-:Y:S01]  /*b450*/  R2UR UR6, R10 ;  /* 0x000000000a0672ca */ /* 0x000fe200000e0000 */
[----:B------:R-:W-:Y:S01]  /*b460*/  UMOV UR24, 0x0 ;  /* 0x0000000000187882 */ /* 0x000fe20000000000 */
[----:B------:R-:W-:Y:S01]  /*b470*/  R2UR UR7, R16 ;  /* 0x00000000100772ca */ /* 0x000fe200000e0000 */
[----:B------:R-:W-:Y:S01]  /*b480*/  UMOV UR25, 0x10000000 ;  /* 0x1000000000197882 */ /* 0x000fe20000000000 */
[----:B------:R-:W-:Y:S01]  /*b490*/  R2UR UR11, R17 ;  /* 0x00000000110b72ca */ /* 0x000fe200000e0000 */
[----:B------:R-:W-:Y:S01]  /*b4a0*/  UMOV UR23, 0x30000 ;  /* 0x0003000000177882 */ /* 0x000fe20000000000 */
[----:B------:R-:W-:Y:S01]  /*b4b0*/  ISETP.GT.AND P1, PT, R9, 0x1, PT ;  /* 0x000000010900780c */ /* 0x000fe20003f24270 */
[----:B------:R-:W-:Y:S01]  /*b4c0*/  VIADD R10, R10, 0x40 ;  /* 0x000000400a0a7836 */ /* 0x000fe20000000000 */
[----:B------:R-:W-:Y:S01]  /*b4d0*/  ISETP.NE.AND P0, PT, R4, 0x8, PT ;  /* 0x000000080400780c */ /* 0x000fe20003f05270 */
[----:B------:R-:W-:-:S02]  /*b4e0*/  ULEA UR8, UR4, UR17, 0xd ;  /* 0x0000001104087291 */ /* 0x000fc4000f8e683f */
[----:B------:R-:W-:Y:S01]  /*b4f0*/  ULEA UR4, UR4, UR18, 0xe ;  /* 0x0000001204047291 */ /* 0x000fe2000f8e703f */
[----:B------:R-:W-:Y:S01]  /*b500*/  SEL R6, RZ, 0x1, P0 ;  /* 0x00000001ff067807 */ /* 0x000fe20000000000 */
[----:B------:R-:W-:Y:S01]  /*b510*/  UIADD3 UR5, UR5, 0x38480, URZ ;  /* 0x0003848005057890 */ /* 0x000fe2000fffe03f */
[----:B------:R-:W-:Y:S01]  /*b520*/  SEL R4, R4, RZ, P0 ;  /* 0x000000ff04047207 */ /* 0x000fe20000000000 */
[----:B------:R-:W-:Y:S01]  /*b530*/  UIADD3 UR8, UR18, 0x20000, UR8 ;  /* 0x0002000012087890 */ /* 0x000fe2000fffe008 */
[----:B------:R-:W-:Y:S01]  /*b540*/  LOP3.LUT R3, R3, R6, RZ, 0x3c, !PT ;  /* 0x0000000603037212 */ /* 0x000fe200078e3cff */
[----:B------:R-:W-:-:S03]  /*b550*/  UMOV UR10, UR6 ;  /* 0x00000006000a7c82 */ /* 0x000fc60008000000 */
[----:B------:R-:W-:Y:S02]  /*b560*/  UMOV UR9, UR5 ;  /* 0x0000000500097c82 */ /* 0x000fe40008000000 */
[----:B------:R2:W-:Y:S02]  /*b570*/  UTMALDG.2D [UR4], [UR12], desc[UR24] ;  /* 0x000018040c0075b4 */ /* 0x0005e40008009000 */
[----:B------:R2:W-:Y:S02]  /*b580*/  UTMALDG.2D.MULTICAST [UR8], [UR14], UR23, desc[UR24] ;  /* 0x000018080e0073b4 */ /* 0x0005e40008009817 */
[----:B--2---:R-:W-:Y:S05]  /*b590*/  @P1 BRA `(.L_x_211) ;  /* 0xfffffffc00681947 */ /* 0x004fea000383ffff */
.L_x_208:
[----:B------:R-:W-:Y:S05]  /*b5a0*/  BSYNC B1 ;  /* 0x0000000000017941 */ /* 0x000fea0003800000 */
.L_x_207:
[----:B------:R-:W-:Y:S01]  /*b5b0*/  IMAD.IADD R0, R7, 0x1, R0 ;  /* 0x0000000107007824 */ /* 0x000fe200078e0200 */
[----:B------:R-:W-:-:S04]  /*b5c0*/  LOP3.LUT P0, RZ, R2, 0xff, RZ, 0xc0, !PT ;  /* 0x000000ff02ff7812 */ /* 0x000fc8000780c0ff */
[----:B------:R-:W-:-:S04]  /*b5d0*/  SHF.R.U32.HI R2, RZ, 0x3, R0 ;  /* 0x00000003ff027819 */ /* 0x000fc80000011600 */
[----:B------:R-:W-:-:S04]  /*b5e0*/  LOP3.LUT R2, R2, 0x1, RZ, 0xc0, !PT ;  /* 0x0000000102027812 */ /* 0x000fc800078ec0ff */
[----:B------:R-:W-:Y:S01]  /*b5f0*/  ISETP.NE.U32.AND P1, PT, R2, 0x1, PT ;  /* 0x000000010200780c */ /* 0x000fe20003f25070 */
[----:B------:R-:W-:Y:S01]  /*b600*/  IMAD.U32 R2, RZ, RZ, UR22 ;  /* 0x00000016ff027e24 */ /* 0x000fe2000f8e00ff */
[----:B------:R-:W-:Y:S01]  /*b610*/  @P0 SYNCS.ARRIVE.TRANS64.A1T0 RZ, [UR18+0x38548], RZ ;  /* 0x038548ffffff09a7 */ /* 0x000fe20008100012 */
[----:B------:R-:W-:Y:S02]  /*b620*/  ISETP.GT.U32.AND P0, PT, R0, 0x7, PT ;  /* 0x000000070000780c */ /* 0x000fe40003f04070 */
[C---:B------:R-:W-:Y:S02]  /*b630*/  ISETP.GT.U32.AND P1, PT, R7.reuse, 0x7, !P1 ;  /* 0x000000070700780c */ /* 0x040fe40004f24070 */
[----:B------:R-:W-:Y:S02]  /*b640*/  ISETP.NE.AND P2, PT, R2, 0x3, PT ;  /* 0x000000030200780c */ /* 0x000fe40003f45270 */
[----:B------:R-:W-:Y:S02]  /*b650*/  ISETP.LT.U32.AND P0, PT, R7, 0x8, P0 ;  /* 0x000000080700780c */ /* 0x000fe40000701070 */
[----:B------:R-:W-:-:S02]  /*b660*/  SEL R2, RZ, 0x1, !P1 ;  /* 0x00000001ff027807 */ /* 0x000fc40004800000 */
[----:B------:R-:W-:Y:S02]  /*b670*/  SEL R3, RZ, 0x1, !P0 ;  /* 0x00000001ff037807 */ /* 0x000fe40004000000 */
[----:B------:R-:W-:Y:S02]  /*b680*/  LOP3.LUT R0, R0, 0x7, RZ, 0xc0, !PT ;  /* 0x0000000700007812 */ /* 0x000fe400078ec0ff */
[----:B------:R-:W-:-:S03]  /*b690*/  LOP3.LUT R20, R2, R20, R3, 0x96, !PT ;  /* 0x0000001402147212 */ /* 0x000fc600078e9603 */
[----:B------:R-:W-:Y:S05]  /*b6a0*/  @!P2 BRA `(.L_x_212) ;  /* 0x000000000004a947 */ /* 0x000fea0003800000 */
[----:B------:R-:W-:Y:S01]  /*b6b0*/  BPT.TRAP 0x1 ;  /* 0x000000040000795c */ /* 0x000fe20000300000 */
.L_x_212:
[C---:B------:R-:W-:Y:S01]  /*b6c0*/  LEA R3, R21.reuse, UR18, 0x3 ;  /* 0x0000001215037c11 */ /* 0x040fe2000f8e18ff */
[----:B------:R-:W-:Y:S01]  /*b6d0*/  BSSY B1, `(.L_x_213) ;  /* 0x0000005000017945 */ /* 0x000fe20003800000 */
[----:B------:R-:W-:Y:S02]  /*b6e0*/  SHF.L.U32 R2, R22, 0x1f, RZ ;  /* 0x0000001f16027819 */ /* 0x000fe400000006ff */
[----:B------:R-:W-:Y:S02]  /*b6f0*/  LEA R4, R21, UR18, 0x4 ;  /* 0x0000001215047c11 */ /* 0x000fe4000f8e20ff */
[----:B------:R-:W2:Y:S02]  /*b700*/  SYNCS.PHASECHK.TRANS64.TRYWAIT P0, [R3+URZ+0x38400], R2 ;  /* 0x03840002030075a7 */ /* 0x000ea4000800017f */
[----:B--2---:R-:W-:Y:S05]  /*b710*/  @!P0 BRA `(.L_x_214) ;  /* 0x0000003800a88947 */ /* 0x004fea0003800000 */
.L_x_300:
[----:B------:R-:W-:Y:S05]  /*b720*/  BSYNC B1 ;  /* 0x0000000000017941 */ /* 0x000fea0003800000 */
.L_x_213:
[----:B-1----:R-:W1:Y:S01]  /*b730*/  LDS.128 R4, [R4+0x38550] ;  /* 0x0385500004047984 */ /* 0x002e620000000c00 */
[----:B------:R-:W-:Y:S01]  /*b740*/  @!PT LDS RZ, [RZ] ;  /* 0x00000000fffff984 */ /* 0x000fe20000000800 */
[----:B------:R-:W-:Y:S01]  /*b750*/  @!PT LDS RZ, [RZ] ;  /* 0x00000000fffff984 */ /* 0x000fe20000000800 */
[----:B------:R-:W-:Y:S01]  /*b760*/  @!PT LDS RZ, [RZ] ;  /* 0x00000000fffff984 */ /* 0x000fe20000000800 */
[----:B------:R-:W-:Y:S01]  /*b770*/  @!PT LDS RZ, [RZ] ;  /* 0x00000000fffff984 */ /* 0x000fe20000000800 */
[----:B------:R3:W-:Y:S06]  /*b780*/  MEMBAR.ALL.CTA ;  /* 0x0000000000007992 */ /* 0x0007ec0000008000 */
[----:B---3--:R-:W3:Y:S01]  /*b790*/  FENCE.VIEW.ASYNC.S ;  /* 0x00000000000073c6 */ /* 0x008ee20000000000 */
[----:B-1----:R-:W-:Y:S02]  /*b7a0*/  IMAD.MOV.U32 R17, RZ, RZ, R5 ;  /* 0x000000ffff117224 */ /* 0x002fe400078e0005 */
[----:B------:R-:W-:Y:S01]  /*b7b0*/  IMAD.MOV.U32 R16, RZ, RZ, R4 ;  /* 0x000000ffff107224 */ /* 0x000fe200078e0004 */
[----:B---3--:R-:W-:Y:S06]  /*b7c0*/  @!P2 BRA `(.L_x_215) ;  /* 0x000000000004a947 */ /* 0x008fec0003800000 */
[----:B------:R-:W-:Y:S01]  /*b7d0*/  BPT.TRAP 0x1 ;  /* 0x000000040000795c */ /* 0x000fe20000300000 */
.L_x_215:
[----:B------:R-:W1:Y:S01]  /*b7e0*/  S2R R5, SR_CgaCtaId ;  /* 0x0000000000057919 */ /* 0x000e620000008800 */
[----:B------:R-:W-:Y:S01]  /*b7f0*/  ISETP.NE.AND P0, PT, R7, RZ, PT ;  /* 0x000000ff0700720c */ /* 0x000fe20003f05270 */
[----:B--2---:R-:W-:Y:S01]  /*b800*/  VIADD R2, R3, 0x38440 ;  /* 0x0003844003027836 */ /* 0x004fe20000000000 */
[CC--:B------:R-:W-:Y:S02]  /*b810*/  ISETP.NE.AND P1, PT, R6.reuse, R18.reuse, PT ;  /* 0x000000120600720c */ /* 0x0c0fe40003f25270 */
[----:B------:R-:W-:Y:S02]  /*b820*/  ISETP.EQ.OR P0, PT, R6, R18, !P0 ;  /* 0x000000120600720c */ /* 0x000fe40004702670 */
[----:B-1----:R-:W-:-:S04]  /*b830*/  PRMT R2, R5, 0x654, R2 ;  /* 0x0000065405027816 */ /* 0x002fc80000000002 */
[----:B------:R1:W-:Y:S07]  /*b840*/  SYNCS.ARRIVE.TRANS64.RED.A1T0 RZ, [R2+URZ], RZ ;  /* 0x000000ff02ff79a7 */ /* 0x0003ee000810043f */
[----:B------:R-:W-:Y:S05]  /*b850*/  @P0 BRA `(.L_x_216) ;  /* 0x00000004008c0947 */ /* 0x000fea0003800000 */
[----:B-1----:R-:W1:Y:S02]  /*b860*/  LDC.64 R2, c[0x0][0x290] ;  /* 0x0000a400ff027b82 */ /* 0x002e640000000a00 */
[----:B-1----:R-:W-:-:S05]  /*b870*/  IMAD.WIDE R2, R6, 0xc, R2 ;  /* 0x0000000c06027825 */ /* 0x002fca00078e0202 */
[----:B------:R1:W5:Y:S01]  /*b880*/  LDG.E R36, desc[UR58][R2.64+0x8] ;  /* 0x0000083a02247981 */ /* 0x000362000c1e1900 */
[----:B------:R-:W-:-:S03]  /*b890*/  UMOV UR4, 0xffffffff ;  /* 0xffffffff00047882 */ /* 0x000fc60000000000 */
[----:B------:R-:W-:Y:S05]  /*b8a0*/  BRA.DIV UR4, `(.L_x_217) ;  /* 0x0000003a04587947 */ /* 0x000fea000b800000 */
[----:B------:R-:W-:-:S13]  /*b8b0*/  ELECT P6, URZ, PT ;  /* 0x00000000003f782f */ /* 0x000fda00038c0000 */
.L_x_303:
[----:B------:R-:W-:Y:S04]  /*b8c0*/  BSSY B1, `(.L_x_218) ;  /* 0x0000049000017945 */ /* 0x000fe80003800000 */
[----:B------:R-:W-:Y:S05]  /*b8d0*/  @!P6 BRA `(.L_x_219) ;  /* 0x00000004001ce947 */ /* 0x000fea0003800000 */
[C---:B------:R-:W-:Y:S01]  /*b8e0*/  IMAD.SHL.U32 R4, R6.reuse, 0x8, RZ ;  /* 0x0000000806047824 */ /* 0x040fe200078e00ff */
[----:B------:R-:W-:Y:S01]  /*b8f0*/  SHF.R.S32.HI R5, RZ, 0x1f, R6 ;  /* 0x0000001fff057819 */ /* 0x000fe20000011406 */
[----:B------:R-:W-:Y:S01]  /*b900*/  ULDC.64 UR4, c[0x0][0x510] ;  /* 0x0001440000047ab9 */ /* 0x000fe20000000a00 */
[----:B------:R-:W-:Y:S01]  /*b910*/  ULDC.64 UR6, c[0x0][0x520] ;  /* 0x0001480000067ab9 */ /* 0x000fe20000000a00 */
[----:B------:R-:W2:Y:S01]  /*b920*/  LDG.E R14, desc[UR58][R2.64] ;  /* 0x0000003a020e7981 */ /* 0x000ea2000c1e1900 */
[----:B------:R-:W-:Y:S02]  /*b930*/  SHF.L.U64.HI R5, R6, 0x3, R5 ;  /* 0x0000000306057819 */ /* 0x000fe40000010205 */
[C---:B------:R-:W-:Y:S02]  /*b940*/  IADD3 R12, P0, R4.reuse, UR4, RZ ;  /* 0x00000004040c7c10 */ /* 0x040fe4000ff1e0ff */
[C---:B------:R-:W-:Y:S02]  /*b950*/  IADD3 R10, P2, R4.reuse, UR6, RZ ;  /* 0x00000006040a7c10 */ /* 0x040fe4000ff5e0ff */
[C---:B------:R-:W-:Y:S01]  /*b960*/  IADD3.X R13, R5.reuse, UR5, RZ, P0, !PT ;  /* 0x00000005050d7c10 */ /* 0x040fe200087fe4ff */
[----:B------:R-:W-:Y:S01]  /*b970*/  ULDC.64 UR4, c[0x0][0x518] ;  /* 0x0001460000047ab9 */ /* 0x000fe20000000a00 */
[----:B------:R-:W-:Y:S01]  /*b980*/  IADD3.X R11, R5, UR7, RZ, P2, !PT ;  /* 0x00000007050b7c10 */ /* 0x000fe200097fe4ff */
[----:B-1----:R1:W3:Y:S04]  /*b990*/  LDG.E R2, desc[UR58][R2.64+0x4] ;  /* 0x0000043a02027981 */ /* 0x0022e8000c1e1900 */
[----:B------:R-:W4:Y:S04]  /*b9a0*/  LDG.E.64 R12, desc[UR58][R12.64] ;  /* 0x0000003a0c0c7981 */ /* 0x000f28000c1e1b00 */
[----:B------:R-:W2:Y:S01]  /*b9b0*/  LDG.E.64 R10, desc[UR58][R10.64] ;  /* 0x0000003a0a0a7981 */ /* 0x000ea2000c1e1b00 */
[----:B------:R-:W-:-:S04]  /*b9c0*/  IADD3 R8, P0, R4, UR4, RZ ;  /* 0x0000000404087c10 */ /* 0x000fc8000ff1e0ff */
[----:B------:R-:W-:Y:S01]  /*b9d0*/  IADD3.X R9, R5, UR5, RZ, P0, !PT ;  /* 0x0000000505097c10 */ /* 0x000fe200087fe4ff */
[----:B------:R-:W-:-:S05]  /*b9e0*/  ULDC.64 UR4, c[0x0][0x528] ;  /* 0x00014a0000047ab9 */ /* 0x000fca0000000a00 */
[----:B------:R-:W3:Y:S01]  /*b9f0*/  LDG.E.64 R8, desc[UR58][R8.64] ;  /* 0x0000003a08087981 */ /* 0x000ee2000c1e1b00 */
[----:B------:R-:W-:-:S04]  /*ba00*/  IADD3 R4, P0, R4, UR4, RZ ;  /* 0x0000000404047c10 */ /* 0x000fc8000ff1e0ff */
[----:B------:R-:W-:-:S06]  /*ba10*/  IADD3.X R5, R5, UR5, RZ, P0, !PT ;  /* 0x0000000505057c10 */ /* 0x000fcc00087fe4ff */
[----:B------:R-:W3:Y:S04]  /*ba20*/  LDG.E.64 R4, desc[UR58][R4.64] ;  /* 0x0000003a04047981 */ /* 0x000ee8000c1e1b00 */
[----:B----4-:R-:W-:Y:S04]  /*ba30*/  STS.64 [UR20], R12 ;  /* 0x0000000cff007988 */ /* 0x010fe80008000a14 */
[----:B--2---:R-:W-:Y:S04]  /*ba40*/  STS.64 [UR21], R10 ;  /* 0x0000000aff007988 */ /* 0x004fe80008000a15 */
[----:B------:R-:W2:Y:S01]  /*ba50*/  LDS R15, [UR20+0x1c] ;  /* 0x00001c14ff0f7984 */ /* 0x000ea20008000800 */
[----:B---3--:R-:W-:-:S04]  /*ba60*/  LOP3.LUT R23, R9, 0x1fffffff, RZ, 0xc0, !PT ;  /* 0x1fffffff09177812 */ /* 0x008fc800078ec0ff */
[----:B------:R-:W-:-:S04]  /*ba70*/  SHF.R.U32.HI R18, RZ, 0x4, R23 ;  /* 0x00000004ff127819 */ /* 0x000fc80000011617 */
[----:B--2---:R-:W-:-:S05]  /*ba80*/  LOP3.LUT R15, R15, 0xf, R18, 0xb8, !PT ;  /* 0x0000000f0f0f7812 */ /* 0x004fca00078eb812 */
[----:B------:R-:W-:Y:S04]  /*ba90*/  STS [UR20+0x1c], R15 ;  /* 0x00001c0fff007988 */ /* 0x000fe80008000814 */
[----:B------:R-:W2:Y:S02]  /*baa0*/  LDS R18, [UR20+0x1c] ;  /* 0x00001c14ff127984 */ /* 0x000ea40008000800 */
[----:B--2---:R-:W-:-:S05]  /*bab0*/  LOP3.LUT R18, R18, 0xf0, RZ, 0xb8, !PT ;  /* 0x000000f012127812 */ /* 0x004fca00078eb8ff */
[----:B------:R-:W-:Y:S04]  /*bac0*/  STS [UR20+0x1c], R18 ;  /* 0x00001c12ff007988 */ /* 0x000fe80008000814 */
[----:B------:R-:W2:Y:S01]  /*bad0*/  LDS R13, [UR20+0x1c] ;  /* 0x00001c14ff0d7984 */ /* 0x000ea20008000800 */
[----:B------:R-:W-:-:S04]  /*bae0*/  MOV R12, UR20 ;  /* 0x00000014000c7c02 */ /* 0x000fc80008000f00 */
[----:B------:R-:W-:Y:S02]  /*baf0*/  SHF.R.U64 R12, R12, 0x4, RZ ;  /* 0x000000040c0c7819 */ /* 0x000fe400000012ff */
[----:B--2---:R-:W-:-:S05]  /*bb00*/  LOP3.LUT R13, R13, 0xf00, RZ, 0xb8, !PT ;  /* 0x00000f000d0d7812 */ /* 0x004fca00078eb8ff */
[----:B------:R-:W-:Y:S04]  /*bb10*/  STS.64 [UR20+0x18], R12 ;  /* 0x0000180cff007988 */ /* 0x000fe80008000a14 */
[----:B------:R-:W1:Y:S01]  /*bb20*/  LDS R24, [UR20+0x1c] ;  /* 0x00001c14ff187984 */ /* 0x000e620008000800 */
[----:B------:R-:W-:Y:S01]  /*bb30*/  SHF.R.U64 R15, R8, 0x4, R23 ;  /* 0x00000004080f7819 */ /* 0x000fe20000001217 */
[----:B-----5:R-:W-:Y:S01]  /*bb40*/  VIADD R8, R36, 0xffffffff ;  /* 0xffffffff24087836 */ /* 0x020fe20000000000 */
[----:B------:R-:W-:Y:S01]  /*bb50*/  CS2R R10, SRZ ;  /* 0x00000000000a7805 */ /* 0x000fe2000001ff00 */
[----:B------:R-:W-:Y:S01]  /*bb60*/  VIADD R9, R14, 0xffffffff ;  /* 0xffffffff0e097836 */ /* 0x000fe20000000000 */
[----:B------:R-:W-:Y:S04]  /*bb70*/  STS [UR20+0x10], R12 ;  /* 0x0000100cff007988 */ /* 0x000fe80008000814 */
[----:B------:R-:W-:Y:S04]  /*bb80*/  STS [UR20+0x14], R12 ;  /* 0x0000140cff007988 */ /* 0x000fe80008000814 */
[----:B------:R-:W-:Y:S04]  /*bb90*/  STS.128 [UR20+0x20], R8 ;  /* 0x00002008ff007988 */ /* 0x000fe80008000c14 */
[----:B------:R-:W-:Y:S04]  /*bba0*/  STS [UR20+0xc], R15 ;  /* 0x00000c0fff007988 */ /* 0x000fe80008000814 */
[----:B------:R-:W-:Y:S01]  /*bbb0*/  STS [UR20+0x30], RZ ;  /* 0x000030ffff007988 */ /* 0x000fe20008000814 */
[----:B-1----:R-:W-:-:S05]  /*bbc0*/  LOP3.LUT R3, R24, 0xf000, RZ, 0xb8, !PT ;  /* 0x0000f00018037812 */ /* 0x002fca00078eb8ff */
[----:B------:R-:W-:Y:S04]  /*bbd0*/  STS [UR20+0x1c], R3 ;  /* 0x00001c03ff007988 */ /* 0x000fe80008000814 */
[----:B------:R-:W1:Y:S01]  /*bbe0*/  LDS R13, [UR21+0x1c] ;  /* 0x00001c15ff0d7984 */ /* 0x000e620008000800 */
[----:B------:R-:W-:-:S04]  /*bbf0*/  LOP3.LUT R23, R5, 0x1fffffff, RZ, 0xc0, !PT ;  /* 0x1fffffff05177812 */ /* 0x000fc800078ec0ff */
[----:B------:R-:W-:-:S04]  /*bc00*/  SHF.R.U32.HI R14, RZ, 0x4, R23 ;  /* 0x00000004ff0e7819 */ /* 0x000fc80000011617 */
[----:B-1----:R-:W-:-:S05]  /*bc10*/  LOP3.LUT R5, R13, 0xf, R14, 0xb8, !PT ;  /* 0x0000000f0d057812 */ /* 0x002fca00078eb80e */
[----:B------:R-:W-:Y:S04]  /*bc20*/  STS [UR21+0x1c], R5 ;  /* 0x00001c05ff007988 */ /* 0x000fe80008000815 */
[----:B------:R-:W1:Y:S02]  /*bc30*/  LDS R14, [UR21+0x1c] ;  /* 0x00001c15ff0e7984 */ /* 0x000e640008000800 */
[----:B-1----:R-:W-:-:S05]  /*bc40*/  LOP3.LUT R14, R14, 0xf0, RZ, 0xb8, !PT ;  /* 0x000000f00e0e7812 */ /* 0x002fca00078eb8ff */
[----:B------:R-:W-:Y:S04]  /*bc50*/  STS [UR21+0x1c], R14 ;  /* 0x00001c0eff007988 */ /* 0x000fe80008000815 */
[----:B------:R-:W1:Y:S01]  /*bc60*/  LDS R13, [UR21+0x1c] ;  /* 0x00001c15ff0d7984 */ /* 0x000e620008000800 */
[----:B------:R-:W-:-:S05]  /*bc70*/  IMAD.U32 R12, RZ, RZ, UR21 ;  /* 0x00000015ff0c7e24 */ /* 0x000fca000f8e00ff */
[----:B------:R-:W-:Y:S02]  /*bc80*/  SHF.R.U64 R12, R12, 0x4, RZ ;  /* 0x000000040c0c7819 */ /* 0x000fe400000012ff */
[----:B-1----:R-:W-:-:S05]  /*bc90*/  LOP3.LUT R13, R13, 0xf00, RZ, 0xb8, !PT ;  /* 0x00000f000d0d7812 */ /* 0x002fca00078eb8ff */
[----:B------:R-:W-:Y:S04]  /*bca0*/  STS.64 [UR21+0x18], R12 ;  /* 0x0000180cff007988 */ /* 0x000fe80008000a15 */
[----:B------:R-:W1:Y:S01]  /*bcb0*/  LDS R3, [UR21+0x1c] ;  /* 0x00001c15ff037984 */ /* 0x000e620008000800 */
[----:B------:R-:W-:Y:S01]  /*bcc0*/  VIADD R9, R2, 0xffffffff ;  /* 0xffffffff02097836 */ /* 0x000fe20000000000 */
[----:B------:R-:W-:Y:S02]  /*bcd0*/  SHF.R.U64 R4, R4, 0x4, R23 ;  /* 0x0000000404047819 */ /* 0x000fe40000001217 */
[----:B------:R2:W-:Y:S04]  /*bce0*/  STS [UR21+0x10], R12 ;  /* 0x0000100cff007988 */ /* 0x0005e80008000815 */
[----:B------:R2:W-:Y:S04]  /*bcf0*/  STS.128 [UR21+0x20], R8 ;  /* 0x00002008ff007988 */ /* 0x0005e80008000c15 */
[----:B------:R2:W-:Y:S04]  /*bd00*/  STS [UR21+0xc], R4 ;  /* 0x00000c04ff007988 */ /* 0x0005e80008000815 */
[----:B------:R2:W-:Y:S04]  /*bd10*/  STS [UR21+0x14], R12 ;  /* 0x0000140cff007988 */ /* 0x0005e80008000815 */
[----:B------:R-:W-:Y:S01]  /*bd20*/  STS [UR21+0x30], RZ ;  /* 0x000030ffff007988 */ /* 0x000fe20008000815 */
[----:B-1----:R-:W-:-:S05]  /*bd30*/  LOP3.LUT R2, R3, 0xf000, RZ, 0xb8, !PT ;  /* 0x0000f00003027812 */ /* 0x002fca00078eb8ff */
[----:B------:R2:W-:Y:S02]  /*bd40*/  STS [UR21+0x1c], R2 ;  /* 0x00001c02ff007988 */ /* 0x0005e40008000815 */
.L_x_219:
[----:B------:R-:W-:Y:S05]  /*bd50*/  BSYNC B1 ;  /* 0x0000000000017941 */ /* 0x000fea0003800000 */
.L_x_218:
[----:B------:R-:W-:-:S03]  /*bd60*/  UMOV UR4, 0xffffffff ;  /* 0xffffffff00047882 */ /* 0x000fc60000000000 */
[----:B------:R-:W-:Y:S05]  /*bd70*/  BRA.DIV UR4, `(.L_x_220) ;  /* 0x0000003604447947 */ /* 0x000fea000b800000 */
[----:B------:R-:W-:Y:S01]  /*bd80*/  ELECT P6, URZ, PT ;  /* 0x00000000003f782f */ /* 0x000fe200038c0000 */
[----:B------:R-:W-:-:S12]  /*bd90*/  NOP ;  /* 0x0000000000007918 */ /* 0x000fd80000000000 */
.L_x_307:
[----:B-12---:R-:W1:Y:S02]  /*bda0*/  S2R R2, SR_LANEID ;  /* 0x0000000000027919 */ /* 0x006e640000000000 */
[----:B-1----:R-:W-:-:S05]  /*bdb0*/  IMAD.SHL.U32 R8, R2, 0x4, RZ ;  /* 0x0000000402087824 */ /* 0x002fca00078e00ff */
[----:B------:R1:W2:Y:S01]  /*bdc0*/  LDS R9, [R8+UR20] ;  /* 0x0000001408097984 */ /* 0x0002a20008000800 */
[C---:B------:R-:W-:Y:S02]  /*bdd0*/  IADD3 R4, P0, R8.reuse, UR12, RZ ;  /* 0x0000000c08047c10 */ /* 0x040fe4000ff1e0ff */
[----:B------:R-:W-:Y:S01]  /*bde0*/  IADD3 R2, P2, R8, UR14, RZ ;  /* 0x0000000e08027c10 */ /* 0x000fe2000ff5e0ff */
[----:B------:R1:W3:Y:S01]  /*bdf0*/  LDS R11, [R8+UR20+0x80] ;  /* 0x00008014080b7984 */ /* 0x0002e20008000800 */
[----:B------:R-:W-:Y:S11]  /*be00*/  @!P6 BRA `(.L_x_221) ;  /* 0x000000000008e947 */ /* 0x000ff60003800000 */
[----:B------:R0:W-:Y:S01]  /*be10*/  UTMACMDFLUSH ;  /* 0x00000000000079b7 */ /* 0x0001e20000000000 */
[----:B------:R-:W-:-:S04]  /*be20*/  DEPBAR.LE SB0, 0x0 ;  /* 0x000080000000791a */ /* 0x000fc80000000000 */
.L_x_221:
[----:B------:R-:W-:Y:S01]  /*be30*/  IMAD.X R5, RZ, RZ, UR13, P0 ;  /* 0x0000000dff057e24 */ /* 0x000fe200080e06ff */
[----:B------:R-:W-:Y:S05]  /*be40*/  WARPSYNC.ALL ;  /* 0x0000000000007948 */ /* 0x000fea0003800000 */
[----:B------:R-:W-:Y:S01]  /*be50*/  IMAD.X R3, RZ, RZ, UR15, P2 ;  /* 0x0000000fff037e24 */ /* 0x000fe200090e06ff */
[----:B--2---:R2:W5:Y:S04]  /*be60*/  ATOMG.E.EXCH.STRONG.GPU PT, RZ, [R4], R9 ;  /* 0x0000000904ff73a8 */ /* 0x00456800041ee100 */
[----:B---3--:R2:W5:Y:S01]  /*be70*/  ATOMG.E.EXCH.STRONG.GPU PT, RZ, [R2], R11 ;  /* 0x0000000b02ff73a8 */ /* 0x00856200041ee100 */
[----:B------:R-:W-:-:S07]  /*be80*/  IMAD.MOV.U32 R18, RZ, RZ, R6 ;  /* 0x000000ffff127224 */ /* 0x000fce00078e0006 */
.L_x_216:
[----:B------:R-:W-:Y:S01]  /*be90*/  ISETP.NE.AND P2, PT, R7, RZ, PT ;  /* 0x000000ff0700720c */ /* 0x000fe20003f45270 */
[----:B------:R-:W-:Y:S01]  /*bea0*/  VIADD R21, R21, 0x1 ;  /* 0x0000000115157836 */ /* 0x000fe20000000000 */
[----:B--2---:R-:W-:Y:S02]  /*beb0*/  SEL R3, RZ, 0x1, !P1 ;  /* 0x00000001ff037807 */ /* 0x004fe40004800000 */
[----:B-1----:R-:W-:Y:S02]  /*bec0*/  PRMT R2, RZ, 0x7610, R2 ;  /* 0x00007610ff027816 */ /* 0x002fe40000000002 */
[----:B------:R-:W-:-:S04]  /*bed0*/  ISETP.NE.AND P0, PT, R21, 0x8, PT ;  /* 0x000000081500780c */ /* 0x000fc80003f05270 */
[----:B------:R-:W-:Y:S02]  /*bee0*/  SEL R5, RZ, 0x1, P0 ;  /* 0x00000001ff057807 */ /* 0x000fe40000000000 */
[----:B------:R-:W-:Y:S02]  /*bef0*/  SEL R21, R21, RZ, P0 ;  /* 0x000000ff15157207 */ /* 0x000fe40000000000 */
[----:B------:R-:W-:Y:S01]  /*bf00*/  LOP3.LUT R22, R22, R5, RZ, 0x3c, !PT ;  /* 0x0000000516167212 */ /* 0x000fe200078e3cff */
[----:B------:R-:W-:Y:S06]  /*bf10*/  @P2 BRA `(.L_x_222) ;  /* 0xfffffff000a02947 */ /* 0x000fec000383ffff */
[----:B------:R-:W-:Y:S05]  /*bf20*/  BSYNC B0 ;  /* 0x0000000000007941 */ /* 0x000fea0003800000 */
.L_x_203:
[----:B------:R-:W-:-:S03]  /*bf30*/  UMOV UR4, 0xffffffff ;  /* 0xffffffff00047882 */ /* 0x000fc60000000000 */
[----:B------:R-:W-:Y:S05]  /*bf40*/  BRA.DIV UR4, `(.L_x_223) ;  /* 0x0000003604007947 */ /* 0x000fea000b800000 */
[----:B-----5:R-:W-:-:S13]  /*bf50*/  ELECT P6, URZ, PT ;  /* 0x00000000003f782f */ /* 0x020fda00038c0000 */
.L_x_310:
[----:B------:R-:W-:Y:S04]  /*bf60*/  BSSY B0, `(.L_x_224) ;  /* 0x000004e000007945 */ /* 0x000fe80003800000 */
[----:B------:R-:W-:Y:S05]  /*bf70*/  @!P6 BRA `(.L_x_225) ;  /* 0x000000040030e947 */ /* 0x000fea0003800000 */
[----:B------:R-:W-:-:S04]  /*bf80*/  ULOP3.LUT UR4, UR53, 0x2, URZ, 0xfc, !UPT ;  /* 0x0000000235047892 */ /* 0x000fc8000f8efc3f */
[----:B------:R-:W-:-:S06]  /*bf90*/  UISETP.NE.AND UP0, UPT, UR4, 0x3, UPT ;  /* 0x000000030400788c */ /* 0x000fcc000bf05270 */
[----:B------:R-:W-:-:S13]  /*bfa0*/  PLOP3.LUT P0, PT, PT, PT, UP0, 0x80, 0x0 ;  /* 0x000000000000781c */ /* 0x000fda0003f0f008 */
[----:B------:R-:W-:Y:S05]  /*bfb0*/  @!P0 BRA `(.L_x_226) ;  /* 0x0000000000048947 */ /* 0x000fea0003800000 */
[----:B------:R-:W-:Y:S01]  /*bfc0*/  BPT.TRAP 0x1 ;  /* 0x000000040000795c */ /* 0x000fe20000300000 */
.L_x_226:
[----:B------:R-:W-:Y:S01]  /*bfd0*/  IMAD.U32 R3, RZ, RZ, UR18 ;  /* 0x00000012ff037e24 */ /* 0x000fe2000f8e00ff */
[----:B------:R-:W-:-:S03]  /*bfe0*/  SHF.L.U32 R2, R20, 0x1f, RZ ;  /* 0x0000001f14027819 */ /* 0x000fc600000006ff */
[----:B------:R-:W-:-:S04]  /*bff0*/  VIADD R3, R3, 0x384c0 ;  /* 0x000384c003037836 */ /* 0x000fc80000000000 */
[C---:B------:R-:W-:Y:S02]  /*c000*/  IMAD R7, R0.reuse, 0x8, R3 ;  /* 0x0000000800077824 */ /* 0x040fe400078e0203 */
[----:B------:R-:W-:Y:S02]  /*c010*/  VIADD R0, R0, 0x1 ;  /* 0x0000000100007836 */ /* 0x000fe40000000000 */
[----:B------:R-:W1:Y:S03]  /*c020*/  SYNCS.PHASECHK.TRANS64.TRYWAIT P0, [R7+URZ], R2 ;  /* 0x00000002070075a7 */ /* 0x000e66000800017f */
[----:B------:R-:W-:-:S04]  /*c030*/  ISETP.NE.AND P1, PT, R0, 0x8, PT ;  /* 0x000000080000780c */ /* 0x000fc80003f25270 */
[----:B------:R-:W-:Y:S02]  /*c040*/  SEL R5, RZ, 0x1, P1 ;  /* 0x00000001ff057807 */ /* 0x000fe40000800000 */
[----:B------:R-:W-:Y:S02]  /*c050*/  SEL R0, R0, RZ, P1 ;  /* 0x000000ff00007207 */ /* 0x000fe40000800000 */
[----:B------:R-:W-:-:S03]  /*c060*/  LOP3.LUT R5, R20, R5, RZ, 0x3c, !PT ;  /* 0x0000000514057212 */ /* 0x000fc600078e3cff */
[----:B------:R-:W-:Y:S01]  /*c070*/  IMAD R9, R0, 0x8, R3 ;  /* 0x0000000800097824 */ /* 0x000fe200078e0203 */
[----:B------:R-:W-:Y:S01]  /*c080*/  SHF.L.U32 R4, R5, 0x1f, RZ ;  /* 0x0000001f05047819 */ /* 0x000fe200000006ff */
[----:B-1----:R-:W-:Y:S06]  /*c090*/  @!P0 BRA `(.L_x_227) ;  /* 0x0000003000cc8947 */ /* 0x002fec0003800000 */
.L_x_311:
[----:B------:R-:W2:Y:S01]  /*c0a0*/  SYNCS.PHASECHK.TRANS64.TRYWAIT P0, [R9+URZ], R4 ;  /* 0x00000004090075a7 */ /* 0x000ea2000800017f */
[----:B------:R-:W-:-:S04]  /*c0b0*/  IADD3 R0, R0, 0x1, RZ ;  /* 0x0000000100007810 */ /* 0x000fc80007ffe0ff */
[----:B------:R-:W-:-:S04]  /*c0c0*/  ISETP.NE.AND P1, PT, R0, 0x8, PT ;  /* 0x000000080000780c */ /* 0x000fc80003f25270 */
[----:B-1----:R-:W-:Y:S02]  /*c0d0*/  SEL R2, RZ, 0x1, P1 ;  /* 0x00000001ff027807 */ /* 0x002fe40000800000 */
[----:B------:R-:W-:Y:S02]  /*c0e0*/  SEL R0, R0, RZ, P1 ;  /* 0x000000ff00007207 */ /* 0x000fe40000800000 */
[----:B------:R-:W-:-:S03]  /*c0f0*/  LOP3.LUT R7, R5, R2, RZ, 0x3c, !PT ;  /* 0x0000000205077212 */ /* 0x000fc600078e3cff */
[----:B------:R-:W-:Y:S01]  /*c100*/  IMAD R6, R0, 0x8, R3 ;  /* 0x0000000800067824 */ /* 0x000fe200078e0203 */
[----:B------:R-:W-:Y:S01]  /*c110*/  SHF.L.U32 R5, R7, 0x1f, RZ ;  /* 0x0000001f07057819 */ /* 0x000fe200000006ff */
[----:B--2---:R-:W-:Y:S06]  /*c120*/  @!P0 BRA `(.L_x_228) ;  /* 0x0000003000bc8947 */ /* 0x004fec0003800000 */
.L_x_312:
[----:B------:R-:W2:Y:S01]  /*c130*/  SYNCS.PHASECHK.TRANS64.TRYWAIT P0, [R6+URZ], R5 ;  /* 0x00000005060075a7 */ /* 0x000ea2000800017f */
[----:B------:R-:W-:-:S05]  /*c140*/  VIADD R0, R0, 0x1 ;  /* 0x0000000100007836 */ /* 0x000fca0000000000 */
[----:B------:R-:W-:-:S04]  /*c150*/  ISETP.NE.AND P1, PT, R0, 0x8, PT ;  /* 0x000000080000780c */ /* 0x000fc80003f25270 */
[----:B------:R-:W-:Y:S02]  /*c160*/  SEL R2, RZ, 0x1, P1 ;  /* 0x00000001ff027807 */ /* 0x000fe40000800000 */
[----:B------:R-:W-:Y:S02]  /*c170*/  SEL R0, R0, RZ, P1 ;  /* 0x000000ff00007207 */ /* 0x000fe40000800000 */
[----:B------:R-:W-:-:S03]  /*c180*/  LOP3.LUT R7, R7, R2, RZ, 0x3c, !PT ;  /* 0x0000000207077212 */ /* 0x000fc600078e3cff */
[----:B-1----:R-:W-:Y:S01]  /*c190*/  IMAD R9, R0, 0x8, R3 ;  /* 0x0000000800097824 */ /* 0x002fe200078e0203 */
[----:B------:R-:W-:Y:S01]  /*c1a0*/  SHF.L.U32 R4, R7, 0x1f, RZ ;  /* 0x0000001f07047819 */ /* 0x000fe200000006ff */
[----:B--2---:R-:W-:Y:S06]  /*c1b0*/  @!P0 BRA `(.L_x_229) ;  /* 0x0000003000ac8947 */ /* 0x004fec0003800000 */
.L_x_313:
        /* <DEDUP_REMOVED lines=9> */
.L_x_314:
        /* <DEDUP_REMOVED lines=9> */
.L_x_315:
        /* <DEDUP_REMOVED lines=9> */
.L_x_316:
[----:B------:R-:W2:Y:S01]  /*c370*/  SYNCS.PHASECHK.TRANS64.TRYWAIT P0, [R6+URZ], R5 ;  /* 0x00000005060075a7 */ /* 0x000ea2000800017f */
[----:B------:R-:W-:-:S05]  /*c380*/  VIADD R0, R0, 0x1 ;  /* 0x0000000100007836 */ /* 0x000fca0000000000 */
[----:B------:R-:W-:-:S04]  /*c390*/  ISETP.NE.AND P1, PT, R0, 0x8, PT ;  /* 0x000000080000780c */ /* 0x000fc80003f25270 */
[----:B------:R-:W-:Y:S02]  /*c3a0*/  SEL R2, RZ, 0x1, P1 ;  /* 0x00000001ff027807 */ /* 0x000fe40000800000 */
[----:B------:R-:W-:Y:S02]  /*c3b0*/  SEL R0, R0, RZ, P1 ;  /* 0x000000ff00007207 */ /* 0x000fe40000800000 */
[----:B------:R-:W-:Y:S01]  /*c3c0*/  LOP3.LUT R2, R7, R2, RZ, 0x3c, !PT ;  /* 0x0000000207027212 */ /* 0x000fe200078e3cff */
[----:B--2---:R-:W-:Y:S06]  /*c3d0*/  @!P0 BRA `(.L_x_233) ;  /* 0x0000003000748947 */ /* 0x004fec0003800000 */
.L_x_317:
[----:B------:R-:W-:Y:S01]  /*c3e0*/  IMAD R3, R0, 0x8, R3 ;  /* 0x0000000800037824 */ /* 0x000fe200078e0203 */
[----:B------:R-:W-:-:S07]  /*c3f0*/  SHF.L.U32 R0, R2, 0x1f, RZ ;  /* 0x0000001f02007819 */ /* 0x000fce00000006ff */
.L_x_234:
[----:B---3--:R3:W4:Y:S02]  /*c400*/  SYNCS.PHASECHK.TRANS64.TRYWAIT P0, [R3+URZ], R0 ;  /* 0x00000000030075a7 */ /* 0x008724000800017f */
[----:B----4-:R-:W-:Y:S05]  /*c410*/  @!P0 NANOSLEEP.SYNCS 0x989680 ;  /* 0x009896800000895d */ /* 0x010fea0003900000 */
[----:B------:R-:W4:Y:S02]  /*c420*/  @!P0 SYNCS.PHASECHK.TRANS64 P0, [R3+URZ], R0 ;  /* 0x00000000030085a7 */ /* 0x000f24000800007f */
[----:B----4-:R-:W-:Y:S05]  /*c430*/  @!P0 BRA `(.L_x_234) ;  /* 0xfffffffc00f08947 */ /* 0x010fea000383ffff */
.L_x_225:
[----:B------:R-:W-:Y:S05]  /*c440*/  BSYNC B0 ;  /* 0x0000000000007941 */ /* 0x000fea0003800000 */
.L_x_224:
[----:B------:R-:W-:Y:S05]  /*c450*/  EXIT ;  /* 0x000000000000794d */ /* 0x000fea0003800000 */
.L_x_116:
[----:B------:R-:W-:Y:S01]  /*c460*/  PLOP3.LUT P1, PT, PT, PT, UP3, 0x80, 0x0 ;  /* 0x000000000000781c */ /* 0x000fe20003f2f038 */
[----:B------:R-:W-:Y:S01]  /*c470*/  ULDC UR19, c[0x0][0x14] ;  /* 0x0000050000137ab9 */ /* 0x000fe20000000800 */
[----:B------:R-:W-:Y:S01]  /*c480*/  ULDC UR20, c[0x0][0x10] ;  /* 0x0000040000147ab9 */ /* 0x000fe20000000800 */
[----:B------:R-:W-:Y:S01]  /*c490*/  ULDC.64 UR12, c[0x0][0x8c8] ;  /* 0x00023200000c7ab9 */ /* 0x000fe20000000a00 */
[----:B------:R-:W-:Y:S01]  /*c4a0*/  P2R R0, PR, RZ, 0x2 ;  /* 0x00000002ff007803 */ /* 0x000fe20000000000 */
[----:B------:R-:W-:Y:S01]  /*c4b0*/  UIMAD.WIDE.U32 UR20, UR41, UR20, URZ ;  /* 0x00000014291472a5 */ /* 0x000fe2000f8e003f */
[----:B------:R-:W-:Y:S01]  /*c4c0*/  IMAD.MOV.U32 R16, RZ, RZ, RZ ;  /* 0x000000ffff107224 */ /* 0x000fe200078e00ff */
[----:B------:R-:W-:Y:S01]  /*c4d0*/  ULDC.64 UR14, c[0x0][0x8e0] ;  /* 0x00023800000e7ab9 */ /* 0x000fe20000000a00 */
[----:B------:R-:W-:Y:S01]  /*c4e0*/  ULDC UR24, c[0x0][0x904] ;  /* 0x0002410000187ab9 */ /* 0x000fe20000000800 */
[----:B------:R-:W-:Y:S01]  /*c4f0*/  UMOV UR22, 0xffffffff ;  /* 0xffffffff00167882 */ /* 0x000fe20000000000 */
[----:B------:R-:W-:-:S02]  /*c500*/  UIADD3 UR11, UP1, UR12, -0x1, URZ ;  /* 0xffffffff0c0b7890 */ /* 0x000fc4000ff3e03f */
[----:B------:R-:W-:Y:S01]  /*c510*/  UIADD3 UR12, UP2, UR14, -0x1, URZ ;  /* 0xffffffff0e0c7890 */ /* 0x000fe2000ff5e03f */
[----:B------:R-:W1:Y:S01]  /*c520*/  @P1 S2R R0, SR_CTAID.Y ;  /* 0x0000000000001919 */ /* 0x000e620000002600 */
[----:B------:R-:W-:Y:S02]  /*c530*/  USHF.L.U32 UR25, UR22, UR24, URZ ;  /* 0x0000001816197299 */ /* 0x000fe4000800063f */
[----:B------:R-:W-:Y:S02]  /*c540*/  UIMAD.WIDE.U32 UR22, UR20, UR19, URZ ;  /* 0x00000013141672a5 */ /* 0x000fe4000f8e003f */
[----:B------:R-:W-:Y:S01]  /*c550*/  UIMAD UR21, UR21, UR19, URZ ;  /* 0x00000013151572a4 */ /* 0x000fe2000f8e023f */
[----:B------:R-:W-:Y:S01]  /*c560*/  ULDC UR18, c[0x0][0x8a8] ;  /* 0x00022a0000127ab9 */ /* 0x000fe20000000800 */
[----:B------:R-:W-:Y:S01]  /*c570*/  UMOV UR26, 0x1 ;  /* 0x00000001001a7882 */ /* 0x000fe20000000000 */
[----:B------:R-:W-:Y:S02]  /*c580*/  UIADD3.X UR14, UR15, -0x1, URZ, UP2, !UPT ;  /* 0xffffffff0f0e7890 */ /* 0x000fe400097fe43f */
[----:B------:R-:W-:-:S02]  /*c590*/  UIADD3.X UR13, UR13, -0x1, URZ, UP1, !UPT ;  /* 0xffffffff0d0d7890 */ /* 0x000fc40008ffe43f */
[----:B------:R-:W-:Y:S02]  /*c5a0*/  ULOP3.LUT UR15, UR54, 0x2, URZ, 0xfc, !UPT ;  /* 0x00000002360f7892 */ /* 0x000fe4000f8efc3f */
[----:B------:R-:W-:Y:S02]  /*c5b0*/  UIADD3 UR16, UR8, -0x1, URZ ;  /* 0xffffffff08107890 */ /* 0x000fe4000fffe03f */
[----:B------:R-:W-:Y:S02]  /*c5c0*/  UIADD3 UR17, UR7, -0x1, URZ ;  /* 0xffffffff07117890 */ /* 0x000fe4000fffe03f */
[----:B------:R-:W-:Y:S02]  /*c5d0*/  UIADD3 UR18, UR18, -0x1, URZ ;  /* 0xffffffff12127890 */ /* 0x000fe4000fffe03f */
[----:B------:R-:W-:Y:S02]  /*c5e0*/  USHF.L.U32 UR19, UR26, UR24, URZ ;  /* 0x000000181a137299 */ /* 0x000fe4000800063f */
[----:B------:R-:W-:-:S02]  /*c5f0*/  ULOP3.LUT UR20, URZ, UR25, URZ, 0x33, !UPT ;  /* 0x000000193f147292 */ /* 0x000fc4000f8e333f */
[----:B------:R-:W-:Y:S01]  /*c600*/  UIADD3 UR21, UR23, UR21, URZ ;  /* 0x0000001517157290 */ /* 0x000fe2000fffe03f */
[----:B-1----:R-:W-:Y:S01]  /*c610*/  @P1 R2UR UR40, R0 ;  /* 0x00000000002812ca */ /* 0x002fe200000e0000 */
[----:B------:R-:W-:-:S14]  /*c620*/  IMAD.MOV.U32 R0, RZ, RZ, 0x1 ;  /* 0x00000001ff007424 */ /* 0x000fdc00078e00ff */
.L_x_255:
[----:B------:R-:W1:Y:S01]  /*c630*/  LDC.64 R2, c[0x0][0x8f8] ;  /* 0x00023e00ff027b82 */ /* 0x000e620000000a00 */
[----:B------:R-:W-:Y:S01]  /*c640*/  UIADD3 UR10, UP1, UR10, UR22, URZ ;  /* 0x000000160a0a7290 */ /* 0x000fe2000ff3e03f */
[----:B------:R-:W-:Y:S01]  /*c650*/  ISETP.NE.AND P2, PT, R21, RZ, PT ;  /* 0x000000ff1500720c */ /* 0x000fe20003f45270 */
[----:B------:R-:W-:Y:S01]  /*c660*/  UMOV UR24, 0xffffffff ;  /* 0xffffffff00187882 */ /* 0x000fe20000000000 */
[----:B------:R-:W-:Y:S01]  /*c670*/  UMOV UR25, 0xffffffff ;  /* 0xffffffff00197882 */ /* 0x000fe20000000000 */
[----:B------:R-:W-:Y:S01]  /*c680*/  UIADD3.X UR9, UR9, UR21, URZ, UP1, !UPT ;  /* 0x0000001509097290 */ /* 0x000fe20008ffe43f */
[----:B------:R-:W-:Y:S01]  /*c690*/  MOV R15, RZ ;  /* 0x000000ff000f7202 */ /* 0x000fe20000000f00 */
[----:B------:R-:W-:Y:S01]  /*c6a0*/  UMOV UR26, 0xffffffff ;  /* 0xffffffff001a7882 */ /* 0x000fe20000000000 */
[----:B-1----:R-:W-:-:S03]  /*c6b0*/  ISETP.LE.U32.AND P1, PT, R2, UR10, PT ;  /* 0x0000000a02007c0c */ /* 0x002fc6000bf23070 */
[----:B------:R-:W-:-:S05]  /*c6c0*/  IMAD.U32 R2, RZ, RZ, UR9 ;  /* 0x00000009ff027e24 */ /* 0x000fca000f8e00ff */
[----:B------:R-:W-:-:S13]  /*c6d0*/  ISETP.GE.U32.AND.EX P1, PT, R2, R3, PT, P1 ;  /* 0x000000030200720c */ /* 0x000fda0003f26110 */
[----:B---345:R-:W-:Y:S05]  /*c6e0*/  @P2 BRA P1, `(.L_x_235) ;  /* 0x0000001800402947 */ /* 0x038fea0000800000 */
[----:B------:R-:W-:-:S04]  /*c6f0*/  IADD3 R2, P2, R6, UR5, RZ ;  /* 0x0000000506027c10 */ /* 0x000fc8000ff5e0ff */
[----:B------:R-:W-:Y:S02]  /*c700*/  ISETP.GT.U32.AND P1, PT, R2, UR10, PT ;  /* 0x0000000a02007c0c */ /* 0x000fe4000bf24070 */
[----:B------:R-:W-:-:S04]  /*c710*/  IADD3.X R2, R7, UR4, RZ, P2, !PT ;  /* 0x0000000407027c10 */ /* 0x000fc800097fe4ff */
[----:B------:R-:W-:-:S13]  /*c720*/  ISETP.GT.U32.AND.EX P1, PT, R2, UR9, PT, P1 ;  /* 0x0000000902007c0c */ /* 0x000fda000bf24110 */
[----:B------:R-:W-:Y:S05]  /*c730*/  @P1 BRA `(.L_x_236) ;  /* 0x0000001400201947 */ /* 0x000fea0003800000 */
[----:B------:R-:W-:Y:S01]  /*c740*/  VIADD R12, R9, UR6 ;  /* 0x00000006090c7c36 */ /* 0x000fe20008000000 */
[----:B------:R-:W-:Y:S01]  /*c750*/  ULDC UR24, c[0x0][0x910] ;  /* 0x0002440000187ab9 */ /* 0x000fe20000000800 */
[----:B------:R-:W-:Y:S02]  /*c760*/  IMAD.MOV.U32 R23, RZ, RZ, R8 ;  /* 0x000000ffff177224 */ /* 0x000fe400078e0008 */
[----:B------:R-:W-:Y:S02]  /*c770*/  VIADD R13, R12, 0x20 ;  /* 0x000000200c0d7836 */ /* 0x000fe40000000000 */
[----:B------:R-:W-:-:S03]  /*c780*/  IMAD.MOV.U32 R14, RZ, RZ, R10 ;  /* 0x000000ffff0e7224 */ /* 0x000fc600078e000a */
[----:B------:R-:W-:-:S13]  /*c790*/  ISETP.GE.AND P1, PT, R13, UR24, PT ;  /* 0x000000180d007c0c */ /* 0x000fda000bf26270 */
[----:B------:R-:W1:Y:S01]  /*c7a0*/  @!P1 LDC.64 R2, c[0x0][0x918] ;  /* 0x00024600ff029b82 */ /* 0x000e620000000a00 */
[----:B------:R-:W-:Y:S01]  /*c7b0*/  @!P1 VIADD R7, R12, 0x20 ;  /* 0x000000200c079836 */ /* 0x000fe20000000000 */
[----:B------:R-:W-:Y:S01]  /*c7c0*/  BSSY B0, `(.L_x_237) ;  /* 0x0000064000007945 */ /* 0x000fe20003800000 */
[----:B------:R-:W-:Y:S02]  /*c7d0*/  IMAD.MOV.U32 R6, RZ, RZ, 0x7fffffff ;  /* 0x7fffffffff067424 */ /* 0x000fe400078e00ff */
[----:B-1----:R-:W-:-:S05]  /*c7e0*/  @!P1 IMAD.WIDE R2, R7, 0xc, R2 ;  /* 0x0000000c07029825 */ /* 0x002fca00078e0202 */
[----:B------:R1:W5:Y:S04]  /*c7f0*/  @!P1 LDG.E R8, desc[UR58][R2.64] ;  /* 0x0000003a02089981 */ /* 0x000368000c1e1900 */
[----:B------:R1:W5:Y:S01]  /*c800*/  @!P1 LDG.E R10, desc[UR58][R2.64+0x4] ;  /* 0x0000043a020a9981 */ /* 0x000362000c1e1900 */
[----:B------:R-:W-:Y:S01]  /*c810*/  ISETP.GE.AND P1, PT, R12, UR24, PT ;  /* 0x000000180c007c0c */ /* 0x000fe2000bf26270 */
[----:B------:R-:W-:-:S12]  /*c820*/  IMAD.MOV.U32 R7, RZ, RZ, RZ ;  /* 0x000000ffff077224 */ /* 0x000fd800078e00ff */
[----:B-1----:R-:W-:Y:S05]  /*c830*/  @P1 BRA `(.L_x_238) ;  /* 0x0000000400701947 */ /* 0x002fea0003800000 */
[----:B------:R-:W-:Y:S01]  /*c840*/  IABS R7, R20 ;  /* 0x0000001400077213 */ /* 0x000fe20000000000 */
[----:B------:R-:W-:Y:S01]  /*c850*/  ULDC UR25, c[0x0][0x8f0] ;  /* 0x00023c0000197ab9 */ /* 0x000fe20000000800 */
[----:B------:R-:W-:Y:S02]  /*c860*/  IABS R6, R11 ;  /* 0x0000000b00067213 */ /* 0x000fe40000000000 */
[----:B------:R-:W1:Y:S01]  /*c870*/  I2F.RP R3, R7 ;  /* 0x0000000700037306 */ /* 0x000e620000209400 */
[----:B------:R-:W-:Y:S02]  /*c880*/  PLOP3.LUT P3, PT, PT, PT, UP0, 0x80, 0x0 ;  /* 0x000000000000781c */ /* 0x000fe40003f6f008 */
[C---:B------:R-:W-:Y:S02]  /*c890*/  IADD3 R22, P2, R14.reuse, UR12, RZ ;  /* 0x0000000c0e167c10 */ /* 0x040fe4000ff5e0ff */
[C---:B------:R-:W-:Y:S02]  /*c8a0*/  IADD3 R19, P1, R23.reuse, UR11, RZ ;  /* 0x0000000b17137c10 */ /* 0x040fe4000ff3e0ff */
[----:B------:R-:W-:Y:S01]  /*c8b0*/  LEA.HI.X.SX32 R25, R14, UR14, 0x1, P2 ;  /* 0x0000000e0e197c11 */ /* 0x000fe200090f0eff */
[----:B------:R-:W3:Y:S01]  /*c8c0*/  I2F.RP R2, R6 ;  /* 0x0000000600027306 */ /* 0x000ee20000209400 */
[----:B------:R-:W-:-:S07]  /*c8d0*/  LEA.HI.X.SX32 R24, R23, UR13, 0x1, P1 ;  /* 0x0000000d17187c11 */ /* 0x000fce00088f0eff */
[----:B-1----:R-:W1:Y:S08]  /*c8e0*/  MUFU.RCP R3, R3 ;  /* 0x0000000300037308 */ /* 0x002e700000001000 */
[----:B---3--:R-:W3:Y:S01]  /*c8f0*/  MUFU.RCP R2, R2 ;  /* 0x0000000200027308 */ /* 0x008ee20000001000 */
[----:B-1----:R-:W-:-:S07]  /*c900*/  VIADD R17, R3, 0xffffffe ;  /* 0x0ffffffe03117836 */ /* 0x002fce0000000000 */
[----:B------:R-:W1:Y:S01]  /*c910*/  F2I.FTZ.U32.TRUNC.NTZ R17, R17 ;  /* 0x0000001100117305 */ /* 0x000e62000021f000 */
[----:B---3--:R-:W-:-:S07]  /*c920*/  VIADD R15, R2, 0xffffffe ;  /* 0x0ffffffe020f7836 */ /* 0x008fce0000000000 */
[----:B------:R-:W3:Y:S01]  /*c930*/  F2I.FTZ.U32.TRUNC.NTZ R15, R15 ;  /* 0x0000000f000f7305 */ /* 0x000ee2000021f000 */
[----:B-1----:R-:W-:Y:S02]  /*c940*/  IMAD.MOV R18, RZ, RZ, -R17 ;  /* 0x000000ffff127224 */ /* 0x002fe400078e0a11 */
[----:B---3--:R-:W-:Y:S01]  /*c950*/  IMAD.MOV R14, RZ, RZ, -R15 ;  /* 0x000000ffff0e7224 */ /* 0x008fe200078e0a0f */
[----:B------:R-:W-:Y:S06]  /*c960*/  @!P3 BRA `(.L_x_239) ;  /* 0x000000000034b947 */ /* 0x000fec0003800000 */
[----:B------:R-:W-:Y:S01]  /*c970*/  ULDC UR6, c[0x0][0x8dc] ;  /* 0x0002370000067ab9 */ /* 0x000fe20000000800 */
[----:B------:R-:W-:Y:S01]  /*c980*/  ULDC.64 UR26, c[0x0][0x8d0] ;  /* 0x00023400001a7ab9 */ /* 0x000fe20000000a00 */
[----:B------:R-:W-:-:S05]  /*c990*/  IADD3 R3, P1, R19, UR6, RZ ;  /* 0x0000000613037c10 */ /* 0x000fca000ff3e0ff */
[----:B------:R-:W-:-:S04]  /*c9a0*/  IMAD.X R19, RZ, RZ, R24, P1 ;  /* 0x000000ffff137224 */ /* 0x000fc800008e0618 */
[----:B------:R-:W-:-:S04]  /*c9b0*/  IMAD.WIDE.U32 R4, R19, UR26, RZ ;  /* 0x0000001a13047c25 */ /* 0x000fc8000f8e00ff */
[----:B------:R-:W-:-:S04]  /*c9c0*/  IMAD.WIDE.U32 R4, P1, R3, UR27, R4 ;  /* 0x0000001b03047c25 */ /* 0x000fc8000f820004 */
[----:B------:R-:W-:-:S04]  /*c9d0*/  IMAD.WIDE.U32 R2, R3, UR26, RZ ;  /* 0x0000001a03027c25 */ /* 0x000fc8000f8e00ff */
[----:B------:R-:W-:Y:S01]  /*c9e0*/  IMAD.MOV.U32 R2, RZ, RZ, R5 ;  /* 0x000000ffff027224 */ /* 0x000fe200078e0005 */
[----:B------:R-:W-:Y:S01]  /*c9f0*/  IADD3 RZ, P2, R3, R4, RZ ;  /* 0x0000000403ff7210 */ /* 0x000fe20007f5e0ff */
[----:B------:R-:W-:-:S04]  /*ca00*/  IMAD.X R3, RZ, RZ, RZ, P1 ;  /* 0x000000ffff037224 */ /* 0x000fc800008e06ff */
[----:B------:R-:W-:-:S04]  /*ca10*/  IMAD.WIDE.U32.X R2, R19, UR27, R2, P2 ;  /* 0x0000001b13027c25 */ /* 0x000fc800090e0402 */
[----:B------:R-:W-:Y:S01]  /*ca20*/  IMAD.MOV.U32 R24, RZ, RZ, R3 ;  /* 0x000000ffff187224 */ /* 0x000fe200078e0003 */
[----:B------:R-:W-:-:S07]  /*ca30*/  MOV R19, R2 ;  /* 0x0000000200137202 */ /* 0x000fce0000000f00 */
.L_x_239:
[----:B------:R-:W-:Y:S05]  /*ca40*/  @!P0 BRA `(.L_x_240) ;  /* 0x0000000000348947 */ /* 0x000fea0003800000 */
        /* <DEDUP_REMOVED lines=11> */
[----:B------:R-:W-:Y:S02]  /*cb00*/  IMAD.MOV.U32 R22, RZ, RZ, R2 ;  /* 0x000000ffff167224 */ /* 0x000fe400078e0002 */
[----:B------:R-:W-:-:S07]  /*cb10*/  IMAD.MOV.U32 R25, RZ, RZ, R3 ;  /* 0x000000ffff197224 */ /* 0x000fce00078e0003 */
.L_x_240:
[----:B------:R-:W-:Y:S01]  /*cb20*/  IMAD R18, R18, R7, RZ ;  /* 0x0000000712127224 */ /* 0x000fe200078e02ff */
[----:B------:R-:W-:Y:S01]  /*cb30*/  ULDC UR6, c[0x0][0x8d8] ;  /* 0x0002360000067ab9 */ /* 0x000fe20000000800 */
[----:B------:R-:W-:Y:S01]  /*cb40*/  IMAD.MOV.U32 R2, RZ, RZ, RZ ;  /* 0x000000ffff027224 */ /* 0x000fe200078e00ff */
[----:B------:R-:W-:Y:S01]  /*cb50*/  SHF.R.U64 R22, R22, UR25, R25 ;  /* 0x0000001916167c19 */ /* 0x000fe20008001219 */
[----:B------:R-:W-:Y:S01]  /*cb60*/  IMAD.MOV.U32 R3, RZ, RZ, R17 ;  /* 0x000000ffff037224 */ /* 0x000fe200078e0011 */
[----:B------:R-:W-:Y:S01]  /*cb70*/  SHF.R.U64 R19, R19, UR6, R24 ;  /* 0x0000000613137c19 */ /* 0x000fe20008001218 */
[----:B------:R-:W-:Y:S01]  /*cb80*/  IMAD R4, R14, R6, RZ ;  /* 0x000000060e047224 */ /* 0x000fe200078e02ff */
[----:B------:R-:W-:Y:S01]  /*cb90*/  PLOP3.LUT P5, PT, PT, PT, UP3, 0x80, 0x0 ;  /* 0x000000000000781c */ /* 0x000fe20003faf038 */
[----:B------:R-:W-:Y:S01]  /*cba0*/  IMAD.HI.U32 R23, R17, R18, R2 ;  /* 0x0000001211177227 */ /* 0x000fe200078e0002 */
[----:B------:R-:W-:-:S03]  /*cbb0*/  IABS R17, R20 ;  /* 0x0000001400117213 */ /* 0x000fc60000000000 */
[----:B------:R-:W-:Y:S02]  /*cbc0*/  IMAD.MOV.U32 R3, RZ, RZ, R15 ;  /* 0x000000ffff037224 */ /* 0x000fe400078e000f */
[----:B------:R-:W-:Y:S02]  /*cbd0*/  VIADD R14, R19, UR16 ;  /* 0x00000010130e7c36 */ /* 0x000fe40008000000 */
[----:B------:R-:W-:Y:S01]  /*cbe0*/  IMAD.HI.U32 R2, R15, R4, R2 ;  /* 0x000000040f027227 */ /* 0x000fe200078e0002 */
[----:B------:R-:W-:Y:S02]  /*cbf0*/  IABS R3, R11 ;  /* 0x0000000b00037213 */ /* 0x000fe40000000000 */
[----:B------:R-:W-:Y:S01]  /*cc00*/  IABS R5, R14 ;  /* 0x0000000e00057213 */ /* 0x000fe20000000000 */
[----:B------:R-:W-:Y:S02]  /*cc10*/  VIADD R15, R22, UR17 ;  /* 0x00000011160f7c36 */ /* 0x000fe40008000000 */
[----:B------:R-:W-:-:S02]  /*cc20*/  IMAD.MOV R18, RZ, RZ, -R17 ;  /* 0x000000ffff127224 */ /* 0x000fc400078e0a11 */
[----:B------:R-:W-:Y:S01]  /*cc30*/  IMAD.MOV R17, RZ, RZ, -R3 ;  /* 0x000000ffff117224 */ /* 0x000fe200078e0a03 */
[----:B------:R-:W-:Y:S01]  /*cc40*/  IABS R4, R15 ;  /* 0x0000000f00047213 */ /* 0x000fe20000000000 */
[----:B------:R-:W-:-:S04]  /*cc50*/  IMAD.HI.U32 R2, R2, R5, RZ ;  /* 0x0000000502027227 */ /* 0x000fc800078e00ff */
[----:B------:R-:W-:-:S04]  /*cc60*/  IMAD.HI.U32 R3, R23, R4, RZ ;  /* 0x0000000417037227 */ /* 0x000fc800078e00ff */
[----:B------:R-:W-:Y:S02]  /*cc70*/  IMAD R4, R3, R18, R4 ;  /* 0x0000001203047224 */ /* 0x000fe400078e0204 */
[----:B------:R-:W-:-:S03]  /*cc80*/  IMAD R3, R2, R17, R5 ;  /* 0x0000001102037224 */ /* 0x000fc600078e0205 */
[----:B------:R-:W-:Y:S02]  /*cc90*/  ISETP.GT.U32.AND P2, PT, R7, R4, PT ;  /* 0x000000040700720c */ /* 0x000fe40003f44070 */
[----:B------:R-:W-:-:S11]  /*cca0*/  ISETP.GT.U32.AND P1, PT, R6, R3, PT ;  /* 0x000000030600720c */ /* 0x000fd60003f24070 */
[----:B------:R-:W-:Y:S01]  /*ccb0*/  @!P2 IMAD.IADD R4, R4, 0x1, -R7 ;  /* 0x000000010404a824 */ /* 0x000fe200078e0a07 */
[----:B------:R-:W-:Y:S02]  /*ccc0*/  ISETP.GE.AND P2, PT, R15, RZ, PT ;  /* 0x000000ff0f00720c */ /* 0x000fe40003f46270 */
[----:B------:R-:W-:Y:S02]  /*ccd0*/  @!P1 IADD3 R3, R3, -R6, RZ ;  /* 0x8000000603039210 */ /* 0x000fe40007ffe0ff */
[----:B------:R-:W-:Y:S02]  /*cce0*/  ISETP.GT.U32.AND P4, PT, R7, R4, PT ;  /* 0x000000040700720c */ /* 0x000fe40003f84070 */
[----:B------:R-:W-:Y:S02]  /*ccf0*/  ISETP.GT.U32.AND P3, PT, R6, R3, PT ;  /* 0x000000030600720c */ /* 0x000fe40003f64070 */
[----:B------:R-:W-:-:S09]  /*cd00*/  ISETP.GE.AND P1, PT, R14, RZ, PT ;  /* 0x000000ff0e00720c */ /* 0x000fd20003f26270 */
[----:B------:R-:W-:Y:S01]  /*cd10*/  @!P4 IMAD.IADD R4, R4, 0x1, -R7 ;  /* 0x000000010404c824 */ /* 0x000fe200078e0a07 */
[----:B------:R-:W-:Y:S01]  /*cd20*/  ISETP.NE.AND P4, PT, RZ, UR7, PT ;  /* 0x00000007ff007c0c */ /* 0x000fe2000bf85270 */
[----:B------:R-:W-:Y:S01]  /*cd30*/  @!P3 IMAD.IADD R3, R3, 0x1, -R6 ;  /* 0x000000010303b824 */ /* 0x000fe200078e0a06 */
[----:B------:R-:W-:Y:S01]  /*cd40*/  ISETP.NE.AND P3, PT, RZ, UR8, PT ;  /* 0x00000008ff007c0c */ /* 0x000fe2000bf65270 */
[----:B------:R-:W-:Y:S02]  /*cd50*/  @!P2 IMAD.MOV R4, RZ, RZ, -R4 ;  /* 0x000000ffff04a224 */ /* 0x000fe400078e0a04 */
[----:B------:R-:W-:-:S08]  /*cd60*/  @!P1 IMAD.MOV R3, RZ, RZ, -R3 ;  /* 0x000000ffff039224 */ /* 0x000fd000078e0a03 */
[----:B------:R-:W-:Y:S02]  /*cd70*/  @!P4 LOP3.LUT R4, RZ, UR7, RZ, 0x33, !PT ;  /* 0x00000007ff04cc12 */ /* 0x000fe4000f8e33ff */
[----:B------:R-:W-:-:S03]  /*cd80*/  @!P3 LOP3.LUT R3, RZ, UR8, RZ, 0x33, !PT ;  /* 0x00000008ff03bc12 */ /* 0x000fc6000f8e33ff */
[----:B------:R-:W-:Y:S02]  /*cd90*/  IMAD.IADD R4, R15, 0x1, -R4 ;  /* 0x000000010f047824 */ /* 0x000fe400078e0a04 */
[----:B------:R-:W-:-:S04]  /*cda0*/  IMAD.IADD R3, R14, 0x1, -R3 ;  /* 0x000000010e037824 */ /* 0x000fc800078e0a03 */
[----:B------:R-:W-:Y:S01]  /*cdb0*/  IMAD R6, R3, R4, RZ ;  /* 0x0000000403067224 */ /* 0x000fe200078e02ff */
[----:B------:R-:W-:-:S04]  /*cdc0*/  SEL R2, R4, R3, !P5 ;  /* 0x0000000304027207 */ /* 0x000fc80006800000 */
[--C-:B------:R-:W-:Y:S01]  /*cdd0*/  SHF.R.S32.HI R5, RZ, 0x1f, R2.reuse ;  /* 0x0000001fff057819 */ /* 0x100fe20000011402 */
[----:B------:R-:W-:Y:S01]  /*cde0*/  IMAD.MOV.U32 R4, RZ, RZ, R2 ;  /* 0x000000ffff047224 */ /* 0x000fe200078e0002 */
[----:B------:R-:W-:-:S07]  /*cdf0*/  SHF.R.S32.HI R7, RZ, 0x1f, R6 ;  /* 0x0000001fff077819 */ /* 0x000fce0000011406 */
.L_x_238:
[----:B--2---:R-:W-:Y:S05]  /*ce00*/  BSYNC B0 ;  /* 0x0000000000007941 */ /* 0x004fea0003800000 */
.L_x_237:
[----:B------:R-:W1:Y:S01]  /*ce10*/  SHFL.UP PT, R3, R6, 0x1, RZ ;  /* 0x0420000006037989 */ /* 0x000e6200000e00ff */
[----:B------:R-:W-:-:S03]  /*ce20*/  ISETP.NE.AND P1, PT, R9, RZ, PT ;  /* 0x000000ff0900720c */ /* 0x000fc60003f25270 */
[----:B------:R-:W2:Y:S01]  /*ce30*/  SHFL.UP PT, R2, R7, 0x1, RZ ;  /* 0x0420000007027989 */ /* 0x000ea200000e00ff */
[----:B-1----:R-:W-:Y:S02]  /*ce40*/  SEL R3, R3, RZ, P1 ;  /* 0x000000ff03037207 */ /* 0x002fe40000800000 */
[----:B--2---:R-:W-:Y:S02]  /*ce50*/  SEL R2, R2, RZ, P1 ;  /* 0x000000ff02027207 */ /* 0x004fe40000800000 */
[----:B------:R-:W-:-:S05]  /*ce60*/  IADD3 R18, P2, R3, R6, RZ ;  /* 0x0000000603127210 */ /* 0x000fca0007f5e0ff */
[----:B------:R-:W-:Y:S01]  /*ce70*/  IMAD.X R15, R2, 0x1, R7, P2 ;  /* 0x00000001020f7824 */ /* 0x000fe200010e0607 */
[----:B------:R-:W1:Y:S01]  /*ce80*/  SHFL.UP PT, R3, R18, 0x2, RZ ;  /* 0x0440000012037989 */ /* 0x000e6200000e00ff */
[----:B------:R-:W-:-:S03]  /*ce90*/  ISETP.GE.U32.AND P2, PT, R9, 0x2, PT ;  /* 0x000000020900780c */ /* 0x000fc60003f46070 */
[----:B------:R-:W2:Y:S01]  /*cea0*/  SHFL.UP PT, R2, R15, 0x2, RZ ;  /* 0x044000000f027989 */ /* 0x000ea200000e00ff */
[----:B-1----:R-:W-:-:S04]  /*ceb0*/  SEL R3, R3, RZ, P2 ;  /* 0x000000ff03037207 */ /* 0x002fc80001000000 */
[----:B------:R-:W-:Y:S02]  /*cec0*/  IADD3 R14, P3, R3, R18, RZ ;  /* 0x00000012030e7210 */ /* 0x000fe40007f7e0ff */
[----:B--2---:R-:W-:-:S03]  /*ced0*/  SEL R2, R2, RZ, P2 ;  /* 0x000000ff02027207 */ /* 0x004fc60001000000 */
[----:B------:R-:W1:Y:S02]  /*cee0*/  SHFL.UP PT, R3, R14, 0x4, RZ ;  /* 0x048000000e037989 */ /* 0x000e6400000e00ff */
[----:B------:R-:W-:Y:S01]  /*cef0*/  IMAD.X R17, R2, 0x1, R15, P3 ;  /* 0x0000000102117824 */ /* 0x000fe200018e060f */
[----:B------:R-:W-:-:S04]  /*cf00*/  ISETP.GE.U32.AND P3, PT, R9, 0x4, PT ;  /* 0x000000040900780c */ /* 0x000fc80003f66070 */
        /* <DEDUP_REMOVED lines=17> */
[----:B--2---:R-:W-:-:S05]  /*d020*/  SEL R2, R2, RZ, P5 ;  /* 0x000000ff02027207 */ /* 0x004fca0002800000 */
[----:B------:R-:W-:Y:S01]  /*d030*/  IMAD.X R22, R2, 0x1, R17, P6 ;  /* 0x0000000102167824 */ /* 0x000fe200030e0611 */
[----:B------:R-:W-:-:S04]  /*d040*/  IADD3 R2, P6, R15, UR5, RZ ;  /* 0x000000050f027c10 */ /* 0x000fc8000ffde0ff */
[----:B------:R-:W-:Y:S02]  /*d050*/  IADD3.X R3, R22, UR4, RZ, P6, !PT ;  /* 0x0000000416037c10 */ /* 0x000fe4000b7fe4ff */
[----:B------:R-:W-:-:S04]  /*d060*/  ISETP.GT.U32.AND P6, PT, R2, UR10, PT ;  /* 0x0000000a02007c0c */ /* 0x000fc8000bfc4070 */
[----:B------:R-:W-:-:S13]  /*d070*/  ISETP.GT.U32.AND.EX P6, PT, R3, UR9, PT, P6 ;  /* 0x0000000903007c0c */ /* 0x000fda000bfc4160 */
[----:B------:R-:W-:-:S04]  /*d080*/  VOTE.ANY R14, PT, P6 ;  /* 0x00000000000e7806 */ /* 0x000fc800030e0100 */
[----:B------:R-:W-:-:S13]  /*d090*/  ISETP.NE.AND P6, PT, R14, RZ, PT ;  /* 0x000000ff0e00720c */ /* 0x000fda0003fc5270 */
[----:B------:R-:W-:Y:S05]  /*d0a0*/  @P6 BRA `(.L_x_241) ;  /* 0x0000000800746947 */ /* 0x000fea0003800000 */
[----:B------:R-:W-:Y:S01]  /*d0b0*/  IMAD.MOV.U32 R17, RZ, RZ, R2 ;  /* 0x000000ffff117224 */ /* 0x000fe200078e0002 */
[----:B------:R-:W-:Y:S01]  /*d0c0*/  ULDC UR24, c[0x0][0x910] ;  /* 0x0002440000187ab9 */ /* 0x000fe20000000800 */
[----:B------:R-:W-:Y:S01]  /*d0d0*/  IMAD.MOV.U32 R19, RZ, RZ, R3 ;  /* 0x000000ffff137224 */ /* 0x000fe200078e0003 */
[----:B------:R-:W-:Y:S01]  /*d0e0*/  ULDC UR25, c[0x0][0x8f4] ;  /* 0x00023d0000197ab9 */ /* 0x000fe20000000800 */
[----:B------:R-:W-:Y:S01]  /*d0f0*/  ULDC UR6, c[0x0][0x8dc] ;  /* 0x0002370000067ab9 */ /* 0x000fe20000000800 */
[----:B------:R-:W-:Y:S01]  /*d100*/  ULDC UR30, c[0x0][0x8d8] ;  /* 0x00023600001e7ab9 */ /* 0x000fe20000000800 */
[----:B------:R-:W-:Y:S01]  /*d110*/  ULDC UR31, c[0x0][0x8f0] ;  /* 0x00023c00001f7ab9 */ /* 0x000fe20000000800 */
[----:B------:R-:W-:Y:S01]  /*d120*/  ULDC.64 UR26, c[0x0][0x8d0] ;  /* 0x00023400001a7ab9 */ /* 0x000fe20000000a00 */
[----:B------:R-:W-:-:S05]  /*d130*/  ULDC.64 UR28, c[0x0][0x8e8] ;  /* 0x00023a00001c7ab9 */ /* 0x000fca0000000a00 */
.L_x_246:
[----:B------:R-:W-:Y:S01]  /*d140*/  MOV R12, R13 ;  /* 0x0000000d000c7202 */ /* 0x000fe20000000f00 */
[----:B------:R-:W-:Y:S02]  /*d150*/  VIADD R13, R13, 0x20 ;  /* 0x000000200d0d7836 */ /* 0x000fe40000000000 */
[----:B-----5:R-:W-:Y:S02]  /*d160*/  IMAD.MOV.U32 R14, RZ, RZ, R8 ;  /* 0x000000ffff0e7224 */ /* 0x020fe400078e0008 */
[----:B------:R-:W-:Y:S01]  /*d170*/  IMAD.MOV.U32 R15, RZ, RZ, R10 ;  /* 0x000000ffff0f7224 */ /* 0x000fe200078e000a */
[----:B------:R-:W-:-:S13]  /*d180*/  ISETP.GE.AND P6, PT, R13, UR24, PT ;  /* 0x000000180d007c0c */ /* 0x000fda000bfc6270 */
[----:B------:R-:W1:Y:S01]  /*d190*/  @!P6 LDC.64 R2, c[0x0][0x918] ;  /* 0x00024600ff02eb82 */ /* 0x000e620000000a00 */
[----:B------:R-:W2:Y:S01]  /*d1a0*/  SHFL.IDX PT, R19, R19, 0x1f, 0x1f ;  /* 0x03e01f0013137f89 */ /* 0x000ea200000e0000 */
[----:B------:R-:W-:-:S03]  /*d1b0*/  @!P6 VIADD R7, R12, 0x20 ;  /* 0x000000200c07e836 */ /* 0x000fc60000000000 */
[----:B------:R-:W3:Y:S01]  /*d1c0*/  SHFL.IDX PT, R17, R17, 0x1f, 0x1f ;  /* 0x03e01f0011117f89 */ /* 0x000ee200000e0000 */
[----:B------:R-:W-:Y:S01]  /*d1d0*/  BSSY B0, `(.L_x_242) ;  /* 0x0000063000007945 */ /* 0x000fe20003800000 */
[----:B-1----:R-:W-:-:S05]  /*d1e0*/  @!P6 IMAD.WIDE R2, R7, 0xc, R2 ;  /* 0x0000000c0702e825 */ /* 0x002fca00078e0202 */
[----:B------:R1:W5:Y:S04]  /*d1f0*/  @!P6 LDG.E R8, desc[UR58][R2.64] ;  /* 0x0000003a0208e981 */ /* 0x000368000c1e1900 */
[----:B------:R1:W5:Y:S01]  /*d200*/  @!P6 LDG.E R10, desc[UR58][R2.64+0x4] ;  /* 0x0000043a020ae981 */ /* 0x000362000c1e1900 */
[----:B------:R-:W-:Y:S01]  /*d210*/  ISETP.GE.AND P6, PT, R12, UR24, PT ;  /* 0x000000180c007c0c */ /* 0x000fe2000bfc6270 */
[----:B------:R-:W-:Y:S01]  /*d220*/  IMAD.MOV.U32 R6, RZ, RZ, 0x7fffffff ;  /* 0x7fffffffff067424 */ /* 0x000fe200078e00ff */
[----:B--2---:R-:W-:Y:S01]  /*d230*/  R2UR UR4, R19 ;  /* 0x00000000130472ca */ /* 0x004fe200000e0000 */
[----:B------:R-:W-:Y:S01]  /*d240*/  IMAD.MOV.U32 R7, RZ, RZ, RZ ;  /* 0x000000ffff077224 */ /* 0x000fe200078e00ff */
[----:B---3--:R-:W-:-:S09]  /*d250*/  R2UR UR5, R17 ;  /* 0x00000000110572ca */ /* 0x008fd200000e0000 */
[----:B-1----:R-:W-:Y:S06]  /*d260*/  @P6 BRA `(.L_x_243) ;  /* 0x0000000400646947 */ /* 0x002fec0003800000 */
[----:B------:R-:W-:-:S04]  /*d270*/  IADD3 R17, P6, R14, UR11, RZ ;  /* 0x0000000b0e117c10 */ /* 0x000fc8000ffde0ff */
[----:B------:R-:W-:Y:S02]  /*d280*/  LEA.HI.X.SX32 R22, R14, UR13, 0x1, P6 ;  /* 0x0000000d0e167c11 */ /* 0x000fe4000b0f0eff */
[----:B------:R-:W-:Y:S02]  /*d290*/  IABS R14, R20 ;  /* 0x00000014000e7213 */ /* 0x000fe40000000000 */
[C---:B------:R-:W-:Y:S02]  /*d2a0*/  IADD3 R19, P6, R15.reuse, UR12, RZ ;  /* 0x0000000c0f137c10 */ /* 0x040fe4000ffde0ff */
[----:B------:R-:W1:Y:S02]  /*d2b0*/  I2F.RP R2, R14 ;  /* 0x0000000e00027306 */ /* 0x000e640000209400 */
[----:B------:R-:W-:Y:S02]  /*d2c0*/  LEA.HI.X.SX32 R24, R15, UR14, 0x1, P6 ;  /* 0x0000000e0f187c11 */ /* 0x000fe4000b0f0eff */
[----:B------:R-:W-:-:S04]  /*d2d0*/  PLOP3.LUT P6, PT, PT, PT, UP0, 0x80, 0x0 ;  /* 0x000000000000781c */ /* 0x000fc80003fcf008 */
[----:B-1----:R-:W1:Y:S02]  /*d2e0*/  MUFU.RCP R2, R2 ;  /* 0x0000000200027308 */ /* 0x002e640000001000 */
[----:B-1----:R-:W-:-:S06]  /*d2f0*/  VIADD R15, R2, 0xffffffe ;  /* 0x0ffffffe020f7836 */ /* 0x002fcc0000000000 */
[----:B------:R-:W1:Y:S02]  /*d300*/  F2I.FTZ.U32.TRUNC.NTZ R15, R15 ;  /* 0x0000000f000f7305 */ /* 0x000e64000021f000 */
[----:B-1----:R-:W-:Y:S01]  /*d310*/  IMAD.MOV R18, RZ, RZ, -R15 ;  /* 0x000000ffff127224 */ /* 0x002fe200078e0a0f */
[----:B------:R-:W-:Y:S06]  /*d320*/  @!P6 BRA `(.L_x_244) ;  /* 0x00000000002ce947 */ /* 0x000fec0003800000 */
        /* <DEDUP_REMOVED lines=11> */
.L_x_244:
[----:B------:R-:W-:Y:S05]  /*d3e0*/  @!P0 BRA `(.L_x_245) ;  /* 0x00000000002c8947 */ /* 0x000fea0003800000 */
[----:B------:R-:W-:-:S05]  /*d3f0*/  IADD3 R7, P6, R19, UR25, RZ ;  /* 0x0000001913077c10 */ /* 0x000fca000ffde0ff */
[----:B------:R-:W-:-:S04]  /*d400*/  IMAD.X R19, RZ, RZ, R24, P6 ;  /* 0x000000ffff137224 */ /* 0x000fc800030e0618 */
[----:B------:R-:W-:-:S04]  /*d410*/  IMAD.WIDE.U32 R4, R19, UR28, RZ ;  /* 0x0000001c13047c25 */ /* 0x000fc8000f8e00ff */
[----:B------:R-:W-:-:S04]  /*d420*/  IMAD.WIDE.U32 R4, P6, R7, UR29, R4 ;  /* 0x0000001d07047c25 */ /* 0x000fc8000f8c0004 */
[----:B------:R-:W-:Y:S01]  /*d430*/  IMAD.WIDE.U32 R6, R7, UR28, RZ ;  /* 0x0000001c07067c25 */ /* 0x000fe2000f8e00ff */
[----:B------:R-:W-:-:S03]  /*d440*/  IADD3.X R3, RZ, RZ, RZ, P6, !PT ;  /* 0x000000ffff037210 */ /* 0x000fc600037fe4ff */
[----:B------:R-:W-:Y:S01]  /*d450*/  IMAD.MOV.U32 R2, RZ, RZ, R5 ;  /* 0x000000ffff027224 */ /* 0x000fe200078e0005 */
[----:B------:R-:W-:-:S05]  /*d460*/  IADD3 RZ, P6, R7, R4, RZ ;  /* 0x0000000407ff7210 */ /* 0x000fca0007fde0ff */
[----:B------:R-:W-:-:S04]  /*d470*/  IMAD.WIDE.U32.X R2, R19, UR29, R2, P6 ;  /* 0x0000001d13027c25 */ /* 0x000fc8000b0e0402 */
[----:B------:R-:W-:Y:S02]  /*d480*/  IMAD.MOV.U32 R19, RZ, RZ, R2 ;  /* 0x000000ffff137224 */ /* 0x000fe400078e0002 */
[----:B------:R-:W-:-:S07]  /*d490*/  IMAD.MOV.U32 R24, RZ, RZ, R3 ;  /* 0x000000ffff187224 */ /* 0x000fce00078e0003 */
.L_x_245:
[----:B------:R-:W-:Y:S01]  /*d4a0*/  SHF.R.U64 R4, R19, UR31, R24 ;  /* 0x0000001f13047c19 */ /* 0x000fe20008001218 */
[----:B------:R-:W-:Y:S01]  /*d4b0*/  IMAD R5, R18, R14, RZ ;  /* 0x0000000e12057224 */ /* 0x000fe200078e02ff */
[----:B------:R-:W-:Y:S01]  /*d4c0*/  IABS R2, R20 ;  /* 0x0000001400027213 */ /* 0x000fe20000000000 */
[----:B------:R-:W-:Y:S01]  /*d4d0*/  IMAD.MOV.U32 R3, RZ, RZ, R15 ;  /* 0x000000ffff037224 */ /* 0x000fe200078e000f */
[----:B------:R-:W-:Y:S01]  /*d4e0*/  SHF.R.U64 R17, R17, UR30, R22 ;  /* 0x0000001e11117c19 */ /* 0x000fe20008001216 */
[----:B------:R-:W-:Y:S01]  /*d4f0*/  VIADD R4, R4, UR17 ;  /* 0x0000001104047c36 */ /* 0x000fe20008000000 */
[----:B------:R-:W-:Y:S01]  /*d500*/  IABS R19, R11 ;  /* 0x0000000b00137213 */ /* 0x000fe20000000000 */
[----:B------:R-:W-:Y:S02]  /*d510*/  IMAD.MOV R7, RZ, RZ, -R2 ;  /* 0x000000ffff077224 */ /* 0x000fe400078e0a02 */
[----:B------:R-:W-:Y:S01]  /*d520*/  IMAD.MOV.U32 R2, RZ, RZ, RZ ;  /* 0x000000ffff027224 */ /* 0x000fe200078e00ff */
[----:B------:R-:W-:Y:S01]  /*d530*/  IABS R6, R4 ;  /* 0x0000000400067213 */ /* 0x000fe20000000000 */
[----:B------:R-:W-:-:S02]  /*d540*/  VIADD R17, R17, UR16 ;  /* 0x0000001011117c36 */ /* 0x000fc40008000000 */
[----:B------:R-:W-:-:S04]  /*d550*/  IMAD.HI.U32 R2, R15, R5, R2 ;  /* 0x000000050f027227 */ /* 0x000fc800078e0002 */
[----:B------:R-:W-:Y:S01]  /*d560*/  IMAD.MOV.U32 R3, RZ, RZ, R7 ;  /* 0x000000ffff037224 */ /* 0x000fe200078e0007 */
[----:B------:R-:W-:Y:S01]  /*d570*/  IABS R7, R11 ;  /* 0x0000000b00077213 */ /* 0x000fe20000000000 */
[----:B------:R-:W-:-:S03]  /*d580*/  IMAD.MOV.U32 R5, RZ, RZ, R6 ;  /* 0x000000ffff057224 */ /* 0x000fc600078e0006 */
[----:B------:R-:W1:Y:S01]  /*d590*/  I2F.RP R6, R7 ;  /* 0x0000000700067306 */ /* 0x000e620000209400 */
[----:B------:R-:W-:-:S04]  /*d5a0*/  IMAD.HI.U32 R2, R2, R5, RZ ;  /* 0x0000000502027227 */ /* 0x000fc800078e00ff */
        /* <DEDUP_REMOVED lines=10> */
[----:B------:R-:W-:Y:S01]  /*d650*/  IMAD.HI.U32 R6, R3, R15, R2 ;  /* 0x0000000f03067227 */ /* 0x000fe200078e0002 */
[----:B------:R-:W-:-:S03]  /*d660*/  IADD3 R15, RZ, -R19, RZ ;  /* 0x80000013ff0f7210 */ /* 0x000fc60007ffe0ff */
[----:B------:R-:W-:-:S04]  /*d670*/  IMAD.MOV.U32 R3, RZ, RZ, R18 ;  /* 0x000000ffff037224 */ /* 0x000fc800078e0012 */
        /* <DEDUP_REMOVED lines=18> */
[----:B------:R-:W-:-:S03]  /*d7a0*/  PLOP3.LUT P6, PT, PT, PT, UP3, 0x80, 0x0 ;  /* 0x000000000000781c */ /* 0x000fc60003fcf038 */
[----:B------:R-:W-:-:S04]  /*d7b0*/  IMAD.IADD R2, R17, 0x1, -R2 ;  /* 0x0000000111027824 */ /* 0x000fc800078e0a02 */
[CC--:B------:R-:W-:Y:S01]  /*d7c0*/  IMAD R6, R3.reuse, R2.reuse, RZ ;  /* 0x0000000203067224 */ /* 0x0c0fe200078e02ff */
[----:B------:R-:W-:-:S04]  /*d7d0*/  SEL R4, R3, R2, !P6 ;  /* 0x0000000203047207 */ /* 0x000fc80007000000 */
[----:B------:R-:W-:Y:S02]  /*d7e0*/  SHF.R.S32.HI R5, RZ, 0x1f, R4 ;  /* 0x0000001fff057819 */ /* 0x000fe40000011404 */
[----:B------:R-:W-:-:S07]  /*d7f0*/  SHF.R.S32.HI R7, RZ, 0x1f, R6 ;  /* 0x0000001fff077819 */ /* 0x000fce0000011406 */
.L_x_243:
[----:B------:R-:W-:Y:S05]  /*d800*/  BSYNC B0 ;  /* 0x0000000000007941 */ /* 0x000fea0003800000 */
.L_x_242:
        /* <DEDUP_REMOVED lines=30> */
[----:B------:R-:W-:-:S04]  /*d9f0*/  IADD3 R17, P6, R2, UR5, RZ ;  /* 0x0000000502117c10 */ /* 0x000fc8000ffde0ff */
[----:B------:R-:W-:Y:S02]  /*da00*/  IADD3.X R19, R3, UR4, RZ, P6, !PT ;  /* 0x0000000403137c10 */ /* 0x000fe4000b7fe4ff */
[----:B------:R-:W-:-:S04]  /*da10*/  ISETP.GT.U32.AND P6, PT, R17, UR10, PT ;  /* 0x0000000a11007c0c */ /* 0x000fc8000bfc4070 */
[----:B------:R-:W-:-:S13]  /*da20*/  ISETP.GT.U32.AND.EX P6, PT, R19, UR9, PT, P6 ;  /* 0x0000000913007c0c */ /* 0x000fda000bfc4160 */
[----:B------:R-:W-:-:S04]  /*da30*/  VOTE.ANY R14, PT, P6 ;  /* 0x00000000000e7806 */ /* 0x000fc800030e0100 */
[----:B------:R-:W-:-:S13]  /*da40*/  ISETP.NE.AND P6, PT, R14, RZ, PT ;  /* 0x000000ff0e00720c */ /* 0x000fda0003fc5270 */
[----:B------:R-:W-:Y:S05]  /*da50*/  @!P6 BRA `(.L_x_246) ;  /* 0xfffffff400b8e947 */ /* 0x000fea000383ffff */
[----:B------:R-:W-:Y:S01]  /*da60*/  MOV R15, R2 ;  /* 0x00000002000f7202 */ /* 0x000fe20000000f00 */
[----:B------:R-:W-:-:S07]  /*da70*/  IMAD.MOV.U32 R22, RZ, RZ, R3 ;  /* 0x000000ffff167224 */ /* 0x000fce00078e0003 */
.L_x_241:
[----:B------:R-:W1:Y:S08]  /*da80*/  BREV R14, R14 ;  /* 0x0000000e000e7301 */ /* 0x000e700000000000 */
[----:B-1----:R-:W1:Y:S02]  /*da90*/  FLO.U32.SH R13, R14 ;  /* 0x0000000e000d7300 */ /* 0x002e6400000e0400 */
[----:B-1----:R-:W1:Y:S02]  /*daa0*/  SHFL.IDX PT, R12, R12, R13, 0x1f ;  /* 0x00001f0d0c0c7589 */ /* 0x002e6400000e0000 */
[----:B-1----:R-:W-:-:S13]  /*dab0*/  R2UR UR6, R12 ;  /* 0x000000000c0672ca */ /* 0x002fda00000e0000 */
[----:B------:R-:W-:-:S05]  /*dac0*/  VIADD R17, R9, UR6 ;  /* 0x0000000609117c36 */ /* 0x000fca0008000000 */
[----:B------:R-:W-:-:S13]  /*dad0*/  ISETP.GE.AND P1, PT, R17, UR24, PT ;  /* 0x0000001811007c0c */ /* 0x000fda000bf26270 */
[----:B------:R-:W1:Y:S02]  /*dae0*/  @!P1 LDC.64 R2, c[0x0][0x918] ;  /* 0x00024600ff029b82 */ /* 0x000e640000000a00 */
[----:B-1----:R-:W-:-:S05]  /*daf0*/  @!P1 IMAD.WIDE R2, R17, 0xc, R2 ;  /* 0x0000000c11029825 */ /* 0x002fca00078e0202 */
[----:B-----5:R1:W5:Y:S04]  /*db00*/  @!P1 LDG.E R8, desc[UR58][R2.64] ;  /* 0x0000003a02089981 */ /* 0x020368000c1e1900 */
[----:B------:R1:W5:Y:S01]  /*db10*/  @!P1 LDG.E R10, desc[UR58][R2.64+0x4] ;  /* 0x0000043a020a9981 */ /* 0x000362000c1e1900 */
[----:B------:R-:W-:-:S03]  /*db20*/  IADD3 R18, P1, P2, R15, UR5, -R6 ;  /* 0x000000050f127c10 */ /* 0x000fc6000fa3e806 */
[----:B------:R-:W-:Y:S01]  /*db30*/  SHFL.IDX PT, R6, R6, R13, 0x1f ;  /* 0x00001f0d06067589 */ /* 0x000fe200000e0000 */
[----:B------:R-:W-:-:S03]  /*db40*/  IADD3.X R22, R22, UR4, ~R7, P1, P2 ;  /* 0x0000000416167c10 */ /* 0x000fc60008fe4c07 */
[----:B------:R-:W2:Y:S04]  /*db50*/  SHFL.IDX PT, R18, R18, R13, 0x1f ;  /* 0x00001f0d12127589 */ /* 0x000ea800000e0000 */
[----:B------:R-:W3:Y:S04]  /*db60*/  SHFL.IDX PT, R22, R22, R13, 0x1f ;  /* 0x00001f0d16167589 */ /* 0x000ee800000e0000 */
[----:B------:R1:W4:Y:S04]  /*db70*/  SHFL.IDX PT, R7, R7, R13, 0x1f ;  /* 0x00001f0d07077589 */ /* 0x00032800000e0000 */
[----:B------:R1:W1:Y:S04]  /*db80*/  SHFL.IDX PT, R5, R5, R13, 0x1f ;  /* 0x00001f0d05057589 */ /* 0x00026800000e0000 */
[----:B------:R1:W1:Y:S01]  /*db90*/  SHFL.IDX PT, R4, R4, R13, 0x1f ;  /* 0x00001f0d04047589 */ /* 0x00026200000e0000 */
[----:B--2---:R-:W-:-:S02]  /*dba0*/  R2UR UR5, R18 ;  /* 0x00000000120572ca */ /* 0x004fc400000e0000 */
[----:B---3--:R-:W-:-:S15]  /*dbb0*/  R2UR UR4, R22 ;  /* 0x00000000160472ca */ /* 0x008fde00000e0000 */
.L_x_236:
[----:B-1----:R-:W1:Y:S01]  /*dbc0*/  LDC R2, c[0x0][0x910] ;  /* 0x00024400ff027b82 */ /* 0x002e620000000800 */
[----:B------:R-:W-:Y:S01]  /*dbd0*/  UMOV UR24, 0xffffffff ;  /* 0xffffffff00187882 */ /* 0x000fe20000000000 */
[----:B------:R-:W-:Y:S01]  /*dbe0*/  UMOV UR25, 0xffffffff ;  /* 0xffffffff00197882 */ /* 0x000fe20000000000 */
[----:B------:R-:W-:Y:S01]  /*dbf0*/  UMOV UR26, 0xffffffff ;  /* 0xffffffff001a7882 */ /* 0x000fe20000000000 */
[----:B------:R-:W-:Y:S01]  /*dc00*/  IMAD.MOV.U32 R15, RZ, RZ, RZ ;  /* 0x000000ffff0f7224 */ /* 0x000fe200078e00ff */
[----:B-1----:R-:W-:-:S13]  /*dc10*/  ISETP.LE.AND P1, PT, R2, UR6, PT ;  /* 0x0000000602007c0c */ /* 0x002fda000bf23270 */
[----:B------:R-:W-:Y:S05]  /*dc20*/  @P1 BRA `(.L_x_235) ;  /* 0x0000000000f01947 */ /* 0x000fea0003800000 */
[C---:B------:R-:W-:Y:S01]  /*dc30*/  R2UR UR24, R4.reuse ;  /* 0x00000000041872ca */ /* 0x040fe200000e0000 */
[----:B------:R-:W-:Y:S01]  /*dc40*/  UIADD3 UR30, UP1, -UR5, UR10, URZ ;  /* 0x0000000a051e7290 */ /* 0x000fe2000ff3e13f */
[----:B------:R-:W-:Y:S01]  /*dc50*/  R2UR UR25, R5 ;  /* 0x00000000051972ca */ /* 0x000fe200000e0000 */
[----:B------:R-:W-:Y:S01]  /*dc60*/  ULDC UR26, c[0x0][0x8c0] ;  /* 0x00023000001a7ab9 */ /* 0x000fe20000000800 */
[----:B------:R-:W-:Y:S01]  /*dc70*/  ULDC UR27, c[0x0][0x8b0] ;  /* 0x00022c00001b7ab9 */ /* 0x000fe20000000800 */
[----:B------:R-:W-:Y:S01]  /*dc80*/  ULDC UR28, c[0x0][0x904] ;  /* 0x00024100001c7ab9 */ /* 0x000fe20000000800 */
[----:B------:R-:W-:-:S03]  /*dc90*/  SHF.R.U64 R2, R4, UR27, R5 ;  /* 0x0000001b04027c19 */ /* 0x000fc60008001205 */
[----:B------:R-:W-:Y:S01]  /*dca0*/  UIADD3.X UR24, ~UR4, UR9, URZ, UP1, !UPT ;  /* 0x0000000904187290 */ /* 0x000fe20008ffe53f */
[----:B------:R-:W-:-:S03]  /*dcb0*/  R2UR UR32, R2 ;  /* 0x00000000022072ca */ /* 0x000fc600000e0000 */
[----:B------:R-:W-:Y:S02]  /*dcc0*/  USHF.R.U32.HI UR31, URZ, UR26, UR24 ;  /* 0x0000001a3f1f7299 */ /* 0x000fe40008011618 */
[----:B------:R-:W-:Y:S02]  /*dcd0*/  USHF.R.U32.HI UR35, URZ, UR27, UR25 ;  /* 0x0000001b3f237299 */ /* 0x000fe40008011619 */
[----:B------:R-:W-:Y:S02]  /*dce0*/  USHF.R.U32.HI UR33, URZ, UR27, UR31 ;  /* 0x0000001b3f217299 */ /* 0x000fe4000801161f */
[----:B------:R-:W-:Y:S02]  /*dcf0*/  USHF.R.U64 UR30, UR30, UR26, UR24 ;  /* 0x0000001a1e1e7299 */ /* 0x000fe40008001218 */
[----:B------:R-:W-:Y:S02]  /*dd00*/  USHF.R.U32.HI UR34, URZ, UR28, UR33 ;  /* 0x0000001c3f227299 */ /* 0x000fe40008011621 */
[----:B------:R-:W-:-:S02]  /*dd10*/  USHF.R.U64 UR31, UR30, UR27, UR31 ;  /* 0x0000001b1e1f7299 */ /* 0x000fc4000800121f */
[----:B------:R-:W-:Y:S02]  /*dd20*/  ULOP3.LUT UR24, UR34, UR35, URZ, 0xfc, !UPT ;  /* 0x0000002322187292 */ /* 0x000fe4000f8efc3f */
[----:B------:R-:W-:-:S04]  /*dd30*/  USHF.R.U64 UR33, UR31, UR28, UR33 ;  /* 0x0000001c1f217299 */ /* 0x000fc80008001221 */
[----:B------:R-:W-:-:S13]  /*dd40*/  ISETP.NE.U32.AND P1, PT, RZ, UR24, PT ;  /* 0x00000018ff007c0c */ /* 0x000fda000bf25070 */
[----:B------:R-:W-:Y:S05]  /*dd50*/  @!P1 BRA `(.L_x_247) ;  /* 0x0000000000189947 */ /* 0x000fea0003800000 */
[----:B------:R-:W-:-:S07]  /*dd60*/  MOV R12, 0xdd80 ;  /* 0x0000dd80000c7802 */ /* 0x000fce0000000f00 */
[----:B--2-45:R-:W-:Y:S05]  /*dd70*/  CALL.REL.NOINC `(.L_x_248) ;  /* 0x0000001c00bc7944 */ /* 0x034fea0003c00000 */
[----:B------:R-:W-:-:S04]  /*dd80*/  UIADD3 UR24, -UR25, URZ, URZ ;  /* 0x0000003f19187290 */ /* 0x000fc8000fffe13f */
[----:B------:R-:W-:-:S03]  /*dd90*/  UIMAD UR32, UR32, UR24, UR33 ;  /* 0x00000018202072a4 */ /* 0x000fc6000f8e0221 */
[----:B------:R-:W-:Y:S01]  /*dda0*/  UMOV UR24, UR25 ;  /* 0x0000001900187c82 */ /* 0x000fe20008000000 */
[----:B------:R-:W-:Y:S08]  /*ddb0*/  BRA `(.L_x_249) ;  /* 0x0000000000587947 */ /* 0x000ff00003800000 */
.L_x_247:
[----:B------:R-:W1:Y:S01]  /*ddc0*/  I2F.U32.RP R2, UR32 ;  /* 0x0000002000027d06 */ /* 0x000e620008209000 */
[----:B------:R-:W-:Y:S01]  /*ddd0*/  UMOV UR24, URZ ;  /* 0x0000003f00187c82 */ /* 0x000fe20008000000 */
[----:B------:R-:W-:-:S06]  /*dde0*/  UISETP.NE.U32.AND UP4, UPT, UR32, URZ, UPT ;  /* 0x0000003f2000728c */ /* 0x000fcc000bf85070 */
[----:B-1----:R-:W1:Y:S02]  /*ddf0*/  MUFU.RCP R2, R2 ;  /* 0x0000000200027308 */ /* 0x002e640000001000 */
[----:B-1----:R-:W-:-:S06]  /*de00*/  VIADD R3, R2, 0xffffffe ;  /* 0x0ffffffe02037836 */ /* 0x002fcc0000000000 */
[----:B------:R-:W1:Y:S02]  /*de10*/  F2I.FTZ.U32.TRUNC.NTZ R3, R3 ;  /* 0x0000000300037305 */ /* 0x000e64000021f000 */
[----:B-1----:R-:W-:-:S13]  /*de20*/  R2UR UR25, R3 ;  /* 0x00000000031972ca */ /* 0x002fda00000e0000 */
[----:B------:R-:W-:-:S04]  /*de30*/  UIADD3 UR26, URZ, -UR25, URZ ;  /* 0x800000193f1a7290 */ /* 0x000fc8000fffe03f */
[----:B------:R-:W-:-:S04]  /*de40*/  UIMAD UR26, UR26, UR32, URZ ;  /* 0x000000201a1a72a4 */ /* 0x000fc8000f8e023f */
[----:B------:R-:W-:-:S04]  /*de50*/  UIMAD.WIDE.U32 UR24, UR25, UR26, UR24 ;  /* 0x0000001a191872a5 */ /* 0x000fc8000f8e0018 */
[----:B------:R-:W-:-:S04]  /*de60*/  UIMAD.WIDE.U32 UR24, UR25, UR33, URZ ;  /* 0x00000021191872a5 */ /* 0x000fc8000f8e003f */
[----:B------:R-:W-:-:S04]  /*de70*/  UIADD3 UR24, -UR25, URZ, URZ ;  /* 0x0000003f19187290 */ /* 0x000fc8000fffe13f */
[----:B------:R-:W-:-:S04]  /*de80*/  UIMAD UR24, UR32, UR24, UR33 ;  /* 0x00000018201872a4 */ /* 0x000fc8000f8e0221 */
[----:B------:R-:W-:-:S11]  /*de90*/  UISETP.GE.U32.AND UP1, UPT, UR24, UR32, UPT ;  /* 0x000000201800728c */ /* 0x000fd6000bf26070 */
[----:B------:R-:W-:Y:S02]  /*dea0*/  @UP1 UIADD3 UR24, UR24, -UR32, URZ ;  /* 0x8000002018181290 */ /* 0x000fe4000fffe03f */
[----:B------:R-:W-:Y:S02]  /*deb0*/  @UP1 UIADD3 UR25, UR25, 0x1, URZ ;  /* 0x0000000119191890 */ /* 0x000fe4000fffe03f */
[----:B------:R-:W-:-:S11]  /*dec0*/  UISETP.GE.U32.AND UP2, UPT, UR24, UR32, UPT ;  /* 0x000000201800728c */ /* 0x000fd6000bf46070 */
[----:B------:R-:W-:Y:S02]  /*ded0*/  @UP2 UIADD3 UR25, UR25, 0x1, URZ ;  /* 0x0000000119192890 */ /* 0x000fe4000fffe03f */
[----:B------:R-:W-:-:S04]  /*dee0*/  @!UP4 ULOP3.LUT UR25, URZ, UR32, URZ, 0x33, !UPT ;  /* 0x000000203f19c292 */ /* 0x000fc8000f8e333f */
[----:B------:R-:W-:-:S04]  /*def0*/  UIADD3 UR24, -UR25, URZ, URZ ;  /* 0x0000003f19187290 */ /* 0x000fc8000fffe13f */
[----:B------:R-:W-:-:S03]  /*df00*/  UIMAD UR32, UR32, UR24, UR33 ;  /* 0x00000018202072a4 */ /* 0x000fc6000f8e0221 */
[----:B------:R-:W-:-:S09]  /*df10*/  UMOV UR24, UR25 ;  /* 0x0000001900187c82 */ /* 0x000fd20008000000 */
.L_x_249:
[----:B------:R-:W-:Y:S01]  /*df20*/  ULOP3.LUT UR31, UR31, UR20, URZ, 0xc0, !UPT ;  /* 0x000000141f1f7292 */ /* 0x000fe2000f8ec03f */
[----:B------:R-:W-:Y:S01]  /*df30*/  IMAD.MOV.U32 R15, RZ, RZ, 0x1 ;  /* 0x00000001ff0f7424 */ /* 0x000fe200078e00ff */
[----:B------:R-:W-:Y:S02]  /*df40*/  ULOP3.LUT UR30, UR30, UR18, URZ, 0xc0, !UPT ;  /* 0x000000121e1e7292 */ /* 0x000fe4000f8ec03f */
[----:B------:R-:W-:Y:S01]  /*df50*/  UIMAD UR24, UR19, UR24, UR31 ;  /* 0x00000018131872a4 */ /* 0x000fe2000f8e021f */
[----:B------:R-:W-:Y:S01]  /*df60*/  ULDC UR26, c[0x0][0x8a8] ;  /* 0x00022a00001a7ab9 */ /* 0x000fe20000000800 */
[----:B------:R-:W-:Y:S01]  /*df70*/  ULDC UR25, c[0x0][0x8b8] ;  /* 0x00022e0000197ab9 */ /* 0x000fe20000000800 */
[----:B------:R-:W-:Y:S02]  /*df80*/  UIMAD UR30, UR32, UR26, UR30 ;  /* 0x0000001a201e72a4 */ /* 0x000fe4000f8e021e */
[----:B------:R-:W-:Y:S01]  /*df90*/  UIMAD UR25, UR24, UR25, UR40 ;  /* 0x00000019181972a4 */ /* 0x000fe2000f8e0228 */
[----:B------:R-:W-:Y:S01]  /*dfa0*/  @UP3 UMOV UR26, UR6 ;  /* 0x00000006001a3c82 */ /* 0x000fe20008000000 */
[----:B------:R-:W-:-:S03]  /*dfb0*/  @!UP3 UMOV UR26, UR6 ;  /* 0x00000006001abc82 */ /* 0x000fc60008000000 */
[----:B------:R-:W-:Y:S02]  /*dfc0*/  @UP3 UMOV UR24, UR30 ;  /* 0x0000001e00183c82 */ /* 0x000fe40008000000 */
[----:B------:R-:W-:Y:S01]  /*dfd0*/  @!UP3 UMOV UR24, UR25 ;  /* 0x000000190018bc82 */ /* 0x000fe20008000000 */
[----:B------:R-:W-:-:S05]  /*dfe0*/  @!UP3 UMOV UR25, UR30 ;  /* 0x0000001e0019bc82 */ /* 0x000fca0008000000 */
.L_x_235:
[----:B------:R-:W-:-:S06]  /*dff0*/  UISETP.NE.AND UP1, UPT, UR15, 0x3, UPT ;  /* 0x000000030f00788c */ /* 0x000fcc000bf25270 */
[----:B------:R-:W-:-:S13]  /*e000*/  PLOP3.LUT P1, PT, PT, PT, UP1, 0x80, 0x0 ;  /* 0x000000000000781c */ /* 0x000fda0003f2f018 */
[----:B------:R-:W-:Y:S05]  /*e010*/  @!P1 BRA `(.L_x_250) ;  /* 0x0000000000049947 */ /* 0x000fea0003800000 */
[----:B--2---:R-:W-:Y:S01]  /*e020*/  BPT.TRAP 0x1 ;  /* 0x000000040000795c */ /* 0x004fe20000300000 */
.L_x_250:
[----:B------:R-:W1:Y:S01]  /*e030*/  S2R R2, SR_CgaCtaId ;  /* 0x0000000000027919 */ /* 0x000e620000008800 */
[----:B------:R-:W-:-:S04]  /*e040*/  MOV R3, 0x400 ;  /* 0x0000040000037802 */ /* 0x000fc80000000f00 */
[----:B-1----:R-:W-:Y:S02]  /*e050*/  LEA R3, R2, R3, 0x18 ;  /* 0x0000000302037211 */ /* 0x002fe400078ec0ff */
[----:B------:R-:W-:-:S03]  /*e060*/  SHF.L.U32 R2, R0, 0x1f, RZ ;  /* 0x0000001f00027819 */ /* 0x000fc600000006ff */
[----:B------:R-:W-:-:S04]  /*e070*/  IMAD R17, R16, 0x8, R3 ;  /* 0x0000000810117824 */ /* 0x000fc800078e0203 */
[----:B------:R-:W1:Y:S02]  /*e080*/  SYNCS.PHASECHK.TRANS64.TRYWAIT P2, [R17+URZ+0x38440], R2 ;  /* 0x03844002110075a7 */ /* 0x000e64000804017f */
[----:B-1----:R-:W-:Y:S05]  /*e090*/  @!P2 BRA `(.L_x_251) ;  /* 0x000000140058a947 */ /* 0x002fea0003800000 */
.L_x_318:
[----:B------:R-:W-:Y:S01]  /*e0a0*/  ELECT P2, URZ, PT ;  /* 0x00000000003f782f */ /* 0x000fe20003840000 */
[----:B------:R-:W-:-:S12]  /*e0b0*/  BSSY B0, `(.L_x_252) ;  /* 0x0000010000007945 */ /* 0x000fd80003800000 */
[----:B------:R-:W-:Y:S05]  /*e0c0*/  @!P2 BRA `(.L_x_253) ;  /* 0x000000000038a947 */ /* 0x000fea0003800000 */
[----:B-1----:R-:W-:Y:S02]  /*e0d0*/  IMAD R2, R16, 0x10, R3 ;  /* 0x0000001010027824 */ /* 0x002fe400078e0203 */
[----:B------:R-:W-:Y:S02]  /*e0e0*/  IMAD.U32 R14, RZ, RZ, UR26 ;  /* 0x0000001aff0e7e24 */ /* 0x000fe4000f8e00ff */
[----:B------:R-:W-:Y:S02]  /*e0f0*/  IMAD.U32 R13, RZ, RZ, UR25 ;  /* 0x00000019ff0d7e24 */ /* 0x000fe4000f8e00ff */
[----:B------:R-:W-:-:S05]  /*e100*/  IMAD.U32 R12, RZ, RZ, UR24 ;  /* 0x00000018ff0c7e24 */ /* 0x000fca000f8e00ff */
[----:B------:R1:W-:Y:S01]  /*e110*/  STS.128 [R2+0x38550], R12 ;  /* 0x0385500c02007388 */ /* 0x0003e20000000c00 */
[----:B------:R-:W-:Y:S01]  /*e120*/  @!PT LDS RZ, [RZ] ;  /* 0x00000000fffff984 */ /* 0x000fe20000000800 */
[----:B------:R-:W-:Y:S01]  /*e130*/  @!PT LDS RZ, [RZ] ;  /* 0x00000000fffff984 */ /* 0x000fe20000000800 */
[----:B------:R-:W-:Y:S01]  /*e140*/  @!PT LDS RZ, [RZ] ;  /* 0x00000000fffff984 */ /* 0x000fe20000000800 */
[----:B------:R-:W-:Y:S01]  /*e150*/  @!PT LDS RZ, [RZ] ;  /* 0x00000000fffff984 */ /* 0x000fe20000000800 */
[----:B------:R3:W-:Y:S06]  /*e160*/  MEMBAR.ALL.CTA ;  /* 0x0000000000007992 */ /* 0x0007ec0000008000 */
[----:B---3--:R-:W3:Y:S01]  /*e170*/  FENCE.VIEW.ASYNC.S ;  /* 0x00000000000073c6 */ /* 0x008ee20000000000 */
[----:B------:R-:W-:Y:S05]  /*e180*/  @!P1 BRA `(.L_x_254) ;  /* 0x0000000000049947 */ /* 0x000fea0003800000 */
[----:B--2---:R-:W-:Y:S01]  /*e190*/  BPT.TRAP 0x1 ;  /* 0x000000040000795c */ /* 0x004fe20000300000 */
.L_x_254:
[----:B---3--:R3:W-:Y:S02]  /*e1a0*/  SYNCS.ARRIVE.TRANS64.A1T0 RZ, [R17+URZ+0x38400], RZ ;  /* 0x038400ff11ff79a7 */ /* 0x0087e4000810003f */
.L_x_253:
[----:B--2---:R-:W-:Y:S05]  /*e1b0*/  BSYNC B0 ;  /* 0x0000000000007941 */ /* 0x004fea0003800000 */
.L_x_252:
[----:B------:R-:W-:Y:S01]  /*e1c0*/  ISETP.NE.AND P3, PT, R15, RZ, PT ;  /* 0x000000ff0f00720c */ /* 0x000fe20003f65270 */
[----:B------:R-:W-:-:S05]  /*e1d0*/  VIADD R16, R16, 0x1 ;  /* 0x0000000110107836 */ /* 0x000fca0000000000 */
[----:B------:R-:W-:-:S04]  /*e1e0*/  ISETP.NE.AND P2, PT, R16, 0x8, PT ;  /* 0x000000081000780c */ /* 0x000fc80003f45270 */
[----:B-1----:R-:W-:Y:S02]  /*e1f0*/  SEL R13, RZ, 0x1, P2 ;  /* 0x00000001ff0d7807 */ /* 0x002fe40001000000 */
[----:B------:R-:W-:Y:S02]  /*e200*/  SEL R16, R16, RZ, P2 ;  /* 0x000000ff10107207 */ /* 0x000fe40001000000 */
[----:B------:R-:W-:Y:S01]  /*e210*/  LOP3.LUT R0, R0, R13, RZ, 0x3c, !PT ;  /* 0x0000000d00007212 */ /* 0x000fe200078e3cff */
[----:B------:R-:W-:Y:S06]  /*e220*/  @P3 BRA `(.L_x_255) ;  /* 0xffffffe400003947 */ /* 0x000fec000383ffff */
[----:B------:R-:W-:Y:S05]  /*e230*/  @!P1 BRA `(.L_x_256) ;  /* 0x0000000000049947 */ /* 0x000fea0003800000 */
[----:B------:R-:W-:Y:S01]  /*e240*/  BPT.TRAP 0x1 ;  /* 0x000000040000795c */ /* 0x000fe20000300000 */
.L_x_256:
[----:B------:R-:W-:Y:S01]  /*e250*/  IMAD R5, R16, 0x8, R3 ;  /* 0x0000000810057824 */ /* 0x000fe200078e0203 */
[----:B------:R-:W-:-:S04]  /*e260*/  SHF.L.U32 R2, R0, 0x1f, RZ ;  /* 0x0000001f00027819 */ /* 0x000fc800000006ff */
[----:B------:R-:W1:Y:S02]  /*e270*/  SYNCS.PHASECHK.TRANS64.TRYWAIT P0, [R5+URZ+0x38440], R2 ;  /* 0x03844002050075a7 */ /* 0x000e64000800017f */
[----:B-1----:R-:W-:Y:S05]  /*e280*/  @!P0 BRA `(.L_x_257) ;  /* 0x0000001000f08947 */ /* 0x002fea0003800000 */
.L_x_319:
[----:B------:R-:W-:Y:S05]  /*e290*/  @!P1 BRA `(.L_x_258) ;  /* 0x0000000000049947 */ /* 0x000fea0003800000 */
[----:B------:R-:W-:Y:S01]  /*e2a0*/  BPT.TRAP 0x1 ;  /* 0x000000040000795c */ /* 0x000fe20000300000 */
.L_x_258:
[----:B------:R-:W-:-:S05]  /*e2b0*/  VIADD R16, R16, 0x1 ;  /* 0x0000000110107836 */ /* 0x000fca0000000000 */
[----:B------:R-:W-:-:S04]  /*e2c0*/  ISETP.NE.AND P0, PT, R16, 0x8, PT ;  /* 0x000000081000780c */ /* 0x000fc80003f05270 */
[----:B-1----:R-:W-:Y:S02]  /*e2d0*/  SEL R5, RZ, 0x1, P0 ;  /* 0x00000001ff057807 */ /* 0x002fe40000000000 */
[----:B------:R-:W-:Y:S02]  /*e2e0*/  SEL R16, R16, RZ, P0 ;  /* 0x000000ff10107207 */ /* 0x000fe40000000000 */
[----:B------:R-:W-:-:S03]  /*e2f0*/  LOP3.LUT R5, R0, R5, RZ, 0x3c, !PT ;  /* 0x0000000500057212 */ /* 0x000fc600078e3cff */
[----:B----4-:R-:W-:Y:S01]  /*e300*/  IMAD R7, R16, 0x8, R3 ;  /* 0x0000000810077824 */ /* 0x010fe200078e0203 */
[----:B------:R-:W-:-:S04]  /*e310*/  SHF.L.U32 R0, R5, 0x1f, RZ ;  /* 0x0000001f05007819 */ /* 0x000fc800000006ff */
[----:B------:R-:W1:Y:S02]  /*e320*/  SYNCS.PHASECHK.TRANS64.TRYWAIT P0, [R7+URZ+0x38440], R0 ;  /* 0x03844000070075a7 */ /* 0x000e64000800017f */
[----:B-1----:R-:W-:Y:S05]  /*e330*/  @!P0 BRA `(.L_x_259) ;  /* 0x0000001000d88947 */ /* 0x002fea0003800000 */
.L_x_320:
[----:B------:R-:W-:Y:S05]  /*e340*/  @!P1 BRA `(.L_x_260) ;  /* 0x0000000000049947 */ /* 0x000fea0003800000 */
[----:B------:R-:W-:Y:S01]  /*e350*/  BPT.TRAP 0x1 ;  /* 0x000000040000795c */ /* 0x000fe20000300000 */
.L_x_260:
[----:B-1----:R-:W-:-:S04]  /*e360*/  IADD3 R0, R16, 0x1, RZ ;  /* 0x0000000110007810 */ /* 0x002fc80007ffe0ff */
[----:B------:R-:W-:-:S04]  /*e370*/  ISETP.NE.AND P0, PT, R0, 0x8, PT ;  /* 0x000000080000780c */ /* 0x000fc80003f05270 */
[----:B------:R-:W-:Y:S02]  /*e380*/  SEL R2, RZ, 0x1, P0 ;  /* 0x00000001ff027807 */ /* 0x000fe40000000000 */
[----:B------:R-:W-:Y:S02]  /*e390*/  SEL R4, R0, RZ, P0 ;  /* 0x000000ff00047207 */ /* 0x000fe40000000000 */
[----:B------:R-:W-:-:S03]  /*e3a0*/  LOP3.LUT R5, R5, R2, RZ, 0x3c, !PT ;  /* 0x0000000205057212 */ /* 0x000fc600078e3cff */
[----:B------:R-:W-:Y:S01]  /*e3b0*/  IMAD R7, R4, 0x8, R3 ;  /* 0x0000000804077824 */ /* 0x000fe200078e0203 */
[----:B------:R-:W-:-:S04]  /*e3c0*/  SHF.L.U32 R0, R5, 0x1f, RZ ;  /* 0x0000001f05007819 */ /* 0x000fc800000006ff */
[----:B------:R-:W1:Y:S02]  /*e3d0*/  SYNCS.PHASECHK.TRANS64.TRYWAIT P0, [R7+URZ+0x38440], R0 ;  /* 0x03844000070075a7 */ /* 0x000e64000800017f */
[----:B-1----:R-:W-:Y:S05]  /*e3e0*/  @!P0 BRA `(.L_x_261) ;  /* 0x0000001000c08947 */ /* 0x002fea0003800000 */
.L_x_321:
[----:B------:R-:W-:Y:S05]  /*e3f0*/  @!P1 BRA `(.L_x_262) ;  /* 0x0000000000049947 */ /* 0x000fea0003800000 */
[----:B------:R-:W-:Y:S01]  /*e400*/  BPT.TRAP 0x1 ;  /* 0x000000040000795c */ /* 0x000fe20000300000 */
.L_x_262:
[----:B-1----:R-:W-:-:S05]  /*e410*/  VIADD R0, R4, 0x1 ;  /* 0x0000000104007836 */ /* 0x002fca0000000000 */
        /* <DEDUP_REMOVED lines=8> */
.L_x_322:
[----:B------:R-:W-:Y:S05]  /*e4a0*/  @!P1 BRA `(.L_x_264) ;  /* 0x0000000000049947 */ /* 0x000fea0003800000 */
[----:B------:R-:W-:Y:S01]  /*e4b0*/  BPT.TRAP 0x1 ;  /* 0x000000040000795c */ /* 0x000fe20000300000 */
.L_x_264:
        /* <DEDUP_REMOVED lines=9> */
.L_x_323:
[----:B------:R-:W-:Y:S05]  /*e550*/  @!P1 BRA `(.L_x_266) ;  /* 0x0000000000049947 */ /* 0x000fea0003800000 */
[----:B------:R-:W-:Y:S01]  /*e560*/  BPT.TRAP 0x1 ;  /* 0x000000040000795c */ /* 0x000fe20000300000 */
.L_x_266:
        /* <DEDUP_REMOVED lines=9> */
.L_x_324:
[----:B------:R-:W-:Y:S05]  /*e600*/  @!P1 BRA `(.L_x_268) ;  /* 0x0000000000049947 */ /* 0x000fea0003800000 */
[----:B------:R-:W-:Y:S01]  /*e610*/  BPT.TRAP 0x1 ;  /* 0x000000040000795c */ /* 0x000fe20000300000 */
.L_x_268:
        /* <DEDUP_REMOVED lines=9> */
.L_x_325:
[----:B------:R-:W-:Y:S05]  /*e6b0*/  @!P1 BRA `(.L_x_270) ;  /* 0x0000000000049947 */ /* 0x000fea0003800000 */
[----:B------:R-:W-:Y:S01]  /*e6c0*/  BPT.TRAP 0x1 ;  /* 0x000000040000795c */ /* 0x000fe20000300000 */
.L_x_270:
[----:B-1----:R-:W-:-:S05]  /*e6d0*/  VIADD R0, R4, 0x1 ;  /* 0x0000000104007836 */ /* 0x002fca0000000000 */
[----:B------:R-:W-:-:S04]  /*e6e0*/  ISETP.NE.AND P0, PT, R0, 0x8, PT ;  /* 0x000000080000780c */ /* 0x000fc80003f05270 */
[----:B------:R-:W-:Y:S02]  /*e6f0*/  SEL R2, RZ, 0x1, P0 ;  /* 0x00000001ff027807 */ /* 0x000fe40000000000 */
[----:B------:R-:W-:Y:S02]  /*e700*/  SEL R0, R0, RZ, P0 ;  /* 0x000000ff00007207 */ /* 0x000fe40000000000 */
[----:B------:R-:W-:-:S03]  /*e710*/  LOP3.LUT R2, R5, R2, RZ, 0x3c, !PT ;  /* 0x0000000205027212 */ /* 0x000fc600078e3cff */
[----:B------:R-:W-:Y:S01]  /*e720*/  IMAD R3, R0, 0x8, R3 ;  /* 0x0000000800037824 */ /* 0x000fe200078e0203 */
[----:B------:R-:W-:-:S07]  /*e730*/  SHF.L.U32 R0, R2, 0x1f, RZ ;  /* 0x0000001f02007819 */ /* 0x000fce00000006ff */
.L_x_271:
[----:B-1----:R1:W2:Y:S02]  /*e740*/  SYNCS.PHASECHK.TRANS64.TRYWAIT P0, [R3+URZ+0x38440], R0 ;  /* 0x03844000030075a7 */ /* 0x0022a4000800017f */
[----:B--2---:R-:W-:Y:S05]  /*e750*/  @!P0 NANOSLEEP.SYNCS 0x989680 ;  /* 0x009896800000895d */ /* 0x004fea0003900000 */
[----:B------:R-:W2:Y:S02]  /*e760*/  @!P0 SYNCS.PHASECHK.TRANS64 P0, [R3+URZ+0x38440], R0 ;  /* 0x03844000030085a7 */ /* 0x000ea4000800007f */
[----:B--2---:R-:W-:Y:S05]  /*e770*/  @P0 EXIT ;  /* 0x000000000000094d */ /* 0x004fea0003800000 */
[----:B------:R-:W-:Y:S05]  /*e780*/  BRA `(.L_x_271) ;  /* 0xfffffffc00ec7947 */ /* 0x000fea000383ffff */
.L_x_38:
[----:B--2---:R-:W-:-:S04]  /*e790*/  IMAD.U32 R3, RZ, RZ, UR4 ;  /* 0x00000004ff037e24 */ /* 0x004fc8000f8e00ff */
[----:B------:R2:W3:Y:S03]  /*e7a0*/  SYNCS.PHASECHK.TRANS64.TRYWAIT P0, [R3+URZ+0x38480], R2 ;  /* 0x03848002030075a7 */ /* 0x0004e6000800017f */
[----:B---3--:R-:W-:Y:S05]  /*e7b0*/  @!P0 NANOSLEEP.SYNCS 0x989680 ;  /* 0x009896800000895d */ /* 0x008fea0003900000 */
[----:B------:R-:W3:Y:S02]  /*e7c0*/  @!P0 SYNCS.PHASECHK.TRANS64 P0, [R3+URZ+0x38480], R2 ;  /* 0x03848002030085a7 */ /* 0x000ee4000800007f */
[----:B---3--:R-:W-:Y:S05]  /*e7d0*/  @!P0 BRA `(.L_x_38) ;  /* 0xfffffffc00ec8947 */ /* 0x008fea000383ffff */
[----:B------:R-:W-:Y:S05]  /*e7e0*/  BRA `(.L_x_37) ;  /* 0xffffff58003c7947 */ /* 0x000fea000383ffff */
.L_x_43:
[----:B--2---:R-:W-:-:S04]  /*e7f0*/  IMAD.U32 R8, RZ, RZ, UR4 ;  /* 0x00000004ff087e24 */ /* 0x004fc8000f8e00ff */
[----:B------:R2:W3:Y:S03]  /*e800*/  SYNCS.PHASECHK.TRANS64.TRYWAIT P0, [R8+URZ+0x38480], R5 ;  /* 0x03848005080075a7 */ /* 0x0004e6000800017f */
[----:B---3--:R-:W-:Y:S05]  /*e810*/  @!P0 NANOSLEEP.SYNCS 0x989680 ;  /* 0x009896800000895d */ /* 0x008fea0003900000 */
[----:B------:R-:W3:Y:S02]  /*e820*/  @!P0 SYNCS.PHASECHK.TRANS64 P0, [R8+URZ+0x38480], R5 ;  /* 0x03848005080085a7 */ /* 0x000ee4000800007f */
[----:B---3--:R-:W-:Y:S05]  /*e830*/  @!P0 BRA `(.L_x_43) ;  /* 0xfffffffc00ec8947 */ /* 0x008fea000383ffff */
[----:B------:R-:W-:Y:S05]  /*e840*/  BRA `(.L_x_42) ;  /* 0xffffff5c00047947 */ /* 0x000fea000383ffff */
.L_x_60:
[----:B------:R-:W-:-:S07]  /*e850*/  IMAD.MOV.U32 R15, RZ, RZ, -0x1 ;  /* 0xffffffffff0f7424 */ /* 0x000fce00078e00ff */
[----:B-12--5:R-:W-:Y:S05]  /*e860*/  WARPSYNC.COLLECTIVE R15, `(.L_x_272) ;  /* 0x000000000f0c7348 */ /* 0x026fea0003c00000 */
[----:B------:R-:W-:Y:S02]  /*e870*/  ELECT P6, UR62, PT ;  /* 0x00000000003e782f */ /* 0x000fe400038c0000 */
[----:B------:R-:W-:Y:S01]  /*e880*/  MOV R14, UR62 ;  /* 0x0000003e000e7c02 */ /* 0x000fe20008000f00 */
[----:B-12--5:R-:W-:Y:S10]  /*e890*/  ENDCOLLECTIVE ;  /* 0x000000000000791b */ /* 0x026ff40003800000 */
.L_x_272:
[----:B------:R-:W-:Y:S05]  /*e8a0*/  BRA `(.L_x_273) ;  /* 0xffffff6400807947 */ /* 0x000fea000383ffff */
.L_x_62:
[----:B-1----:R-:W-:-:S04]  /*e8b0*/  MOV R6, UR47 ;  /* 0x0000002f00067c02 */ /* 0x002fc80008000f00 */
[----:B------:R1:W2:Y:S03]  /*e8c0*/  SYNCS.PHASECHK.TRANS64.TRYWAIT P2, [R6+URZ+0x38500], R3 ;  /* 0x03850003060075a7 */ /* 0x0002a6000804017f */
[----:B--2---:R-:W-:Y:S05]  /*e8d0*/  @!P2 NANOSLEEP.SYNCS 0x989680 ;  /* 0x009896800000a95d */ /* 0x004fea0003900000 */
[----:B------:R-:W2:Y:S02]  /*e8e0*/  @!P2 SYNCS.PHASECHK.TRANS64 P2, [R6+URZ+0x38500], R3 ;  /* 0x038500030600a5a7 */ /* 0x000ea4000804007f */
[----:B--2---:R-:W-:Y:S05]  /*e8f0*/  @!P2 BRA `(.L_x_62) ;  /* 0xfffffffc00eca947 */ /* 0x004fea000383ffff */
[----:B------:R-:W-:Y:S05]  /*e900*/  BRA `(.L_x_274) ;  /* 0xffffff6400987947 */ /* 0x000fea000383ffff */
.L_x_70:
[----:B-1----:R-:W-:-:S04]  /*e910*/  IMAD.U32 R12, RZ, RZ, UR47 ;  /* 0x0000002fff0c7e24 */ /* 0x002fc8000f8e00ff */
[----:B------:R1:W2:Y:S03]  /*e920*/  SYNCS.PHASECHK.TRANS64.TRYWAIT P3, [R12+URZ+0x38508], R3 ;  /* 0x038508030c0075a7 */ /* 0x0002a6000806017f */
[----:B--2---:R-:W-:Y:S05]  /*e930*/  @!P3 NANOSLEEP.SYNCS 0x989680 ;  /* 0x009896800000b95d */ /* 0x004fea0003900000 */
[----:B------:R-:W2:Y:S02]  /*e940*/  @!P3 SYNCS.PHASECHK.TRANS64 P3, [R12+URZ+0x38508], R3 ;  /* 0x038508030c00b5a7 */ /* 0x000ea4000806007f */
[----:B--2---:R-:W-:Y:S05]  /*e950*/  @!P3 BRA `(.L_x_70) ;  /* 0xfffffffc00ecb947 */ /* 0x004fea000383ffff */
[----:B------:R-:W-:Y:S05]  /*e960*/  BRA `(.L_x_275) ;  /* 0xffffff6c00287947 */ /* 0x000fea000383ffff */
.L_x_75:
[----:B-1----:R-:W-:-:S04]  /*e970*/  IMAD.U32 R12, RZ, RZ, UR47 ;  /* 0x0000002fff0c7e24 */ /* 0x002fc8000f8e00ff */
[----:B------:R1:W2:Y:S03]  /*e980*/  SYNCS.PHASECHK.TRANS64.TRYWAIT P3, [R12+URZ+0x38510], R3 ;  /* 0x038510030c0075a7 */ /* 0x0002a6000806017f */
[----:B--2---:R-:W-:Y:S05]  /*e990*/  @!P3 NANOSLEEP.SYNCS 0x989680 ;  /* 0x009896800000b95d */ /* 0x004fea0003900000 */
[----:B------:R-:W2:Y:S02]  /*e9a0*/  @!P3 SYNCS.PHASECHK.TRANS64 P3, [R12+URZ+0x38510], R3 ;  /* 0x038510030c00b5a7 */ /* 0x000ea4000806007f */
[----:B--2---:R-:W-:Y:S05]  /*e9b0*/  @!P3 BRA `(.L_x_75) ;  /* 0xfffffffc00ecb947 */ /* 0x004fea000383ffff */
[----:B------:R-:W-:Y:S05]  /*e9c0*/  BRA `(.L_x_276) ;  /* 0xffffff7000847947 */ /* 0x000fea000383ffff */
.L_x_80:
[----:B-1----:R-:W-:-:S04]  /*e9d0*/  IMAD.U32 R12, RZ, RZ, UR47 ;  /* 0x0000002fff0c7e24 */ /* 0x002fc8000f8e00ff */
[----:B------:R1:W2:Y:S03]  /*e9e0*/  SYNCS.PHASECHK.TRANS64.TRYWAIT P3, [R12+URZ+0x38518], R3 ;  /* 0x038518030c0075a7 */ /* 0x0002a6000806017f */
[----:B--2---:R-:W-:Y:S05]  /*e9f0*/  @!P3 NANOSLEEP.SYNCS 0x989680 ;  /* 0x009896800000b95d */ /* 0x004fea0003900000 */
[----:B------:R-:W2:Y:S02]  /*ea00*/  @!P3 SYNCS.PHASECHK.TRANS64 P3, [R12+URZ+0x38518], R3 ;  /* 0x038518030c00b5a7 */ /* 0x000ea4000806007f */
[----:B--2---:R-:W-:Y:S05]  /*ea10*/  @!P3 BRA `(.L_x_80) ;  /* 0xfffffffc00ecb947 */ /* 0x004fea000383ffff */
[----:B------:R-:W-:Y:S05]  /*ea20*/  BRA `(.L_x_277) ;  /* 0xffffff7400ec7947 */ /* 0x000fea000383ffff */
.L_x_85:
[----:B-1----:R-:W-:-:S04]  /*ea30*/  IMAD.U32 R12, RZ, RZ, UR47 ;  /* 0x0000002fff0c7e24 */ /* 0x002fc8000f8e00ff */
[----:B------:R1:W2:Y:S03]  /*ea40*/  SYNCS.PHASECHK.TRANS64.TRYWAIT P3, [R12+URZ+0x38500], R3 ;  /* 0x038500030c0075a7 */ /* 0x0002a6000806017f */
[----:B--2---:R-:W-:Y:S05]  /*ea50*/  @!P3 NANOSLEEP.SYNCS 0x989680 ;  /* 0x009896800000b95d */ /* 0x004fea0003900000 */
[----:B------:R-:W2:Y:S02]  /*ea60*/  @!P3 SYNCS.PHASECHK.TRANS64 P3, [R12+URZ+0x38500], R3 ;  /* 0x038500030c00b5a7 */ /* 0x000ea4000806007f */
[----:B--2---:R-:W-:Y:S05]  /*ea70*/  @!P3 BRA `(.L_x_85) ;  /* 0xfffffffc00ecb947 */ /* 0x004fea000383ffff */
[----:B------:R-:W-:Y:S05]  /*ea80*/  BRA `(.L_x_278) ;  /* 0xffffff7c005c7947 */ /* 0x000fea000383ffff */
.L_x_90:
[----:B-1----:R-:W-:-:S04]  /*ea90*/  IMAD.U32 R12, RZ, RZ, UR47 ;  /* 0x0000002fff0c7e24 */ /* 0x002fc8000f8e00ff */
[----:B------:R1:W2:Y:S03]  /*eaa0*/  SYNCS.PHASECHK.TRANS64.TRYWAIT P3, [R12+URZ+0x38508], R3 ;  /* 0x038508030c0075a7 */ /* 0x0002a6000806017f */
[----:B--2---:R-:W-:Y:S05]  /*eab0*/  @!P3 NANOSLEEP.SYNCS 0x989680 ;  /* 0x009896800000b95d */ /* 0x004fea0003900000 */
[----:B------:R-:W2:Y:S02]  /*eac0*/  @!P3 SYNCS.PHASECHK.TRANS64 P3, [R12+URZ+0x38508], R3 ;  /* 0x038508030c00b5a7 */ /* 0x000ea4000806007f */
[----:B--2---:R-:W-:Y:S05]  /*ead0*/  @!P3 BRA `(.L_x_90) ;  /* 0xfffffffc00ecb947 */ /* 0x004fea000383ffff */
[----:B------:R-:W-:Y:S05]  /*eae0*/  BRA `(.L_x_279) ;  /* 0xffffff8000c47947 */ /* 0x000fea000383ffff */
.L_x_95:
[----:B-1----:R-:W-:-:S04]  /*eaf0*/  IMAD.U32 R12, RZ, RZ, UR47 ;  /* 0x0000002fff0c7e24 */ /* 0x002fc8000f8e00ff */
[----:B------:R1:W2:Y:S03]  /*eb00*/  SYNCS.PHASECHK.TRANS64.TRYWAIT P3, [R12+URZ+0x38510], R3 ;  /* 0x038510030c0075a7 */ /* 0x0002a6000806017f */
[----:B--2---:R-:W-:Y:S05]  /*eb10*/  @!P3 NANOSLEEP.SYNCS 0x989680 ;  /* 0x009896800000b95d */ /* 0x004fea0003900000 */
[----:B------:R-:W2:Y:S02]  /*eb20*/  @!P3 SYNCS.PHASECHK.TRANS64 P3, [R12+URZ+0x38510], R3 ;  /* 0x038510030c00b5a7 */ /* 0x000ea4000806007f */
[----:B--2---:R-:W-:Y:S05]  /*eb30*/  @!P3 BRA `(.L_x_95) ;  /* 0xfffffffc00ecb947 */ /* 0x004fea000383ffff */
[----:B------:R-:W-:Y:S05]  /*eb40*/  BRA `(.L_x_280) ;  /* 0xffffff88002c7947 */ /* 0x000fea000383ffff */
.L_x_100:
[----:B-1----:R-:W-:-:S04]  /*eb50*/  IMAD.U32 R12, RZ, RZ, UR47 ;  /* 0x0000002fff0c7e24 */ /* 0x002fc8000f8e00ff */
[----:B------:R1:W2:Y:S03]  /*eb60*/  SYNCS.PHASECHK.TRANS64.TRYWAIT P3, [R12+URZ+0x38518], R3 ;  /* 0x038518030c0075a7 */ /* 0x0002a6000806017f */
[----:B--2---:R-:W-:Y:S05]  /*eb70*/  @!P3 NANOSLEEP.SYNCS 0x989680 ;  /* 0x009896800000b95d */ /* 0x004fea0003900000 */
[----:B------:R-:W2:Y:S02]  /*eb80*/  @!P3 SYNCS.PHASECHK.TRANS64 P3, [R12+URZ+0x38518], R3 ;  /* 0x038518030c00b5a7 */ /* 0x000ea4000806007f */
[----:B--2---:R-:W-:Y:S05]  /*eb90*/  @!P3 BRA `(.L_x_100) ;  /* 0xfffffffc00ecb947 */ /* 0x004fea000383ffff */
[----:B------:R-:W-:Y:S05]  /*eba0*/  BRA `(.L_x_281) ;  /* 0xffffff8c00947947 */ /* 0x000fea000383ffff */
.L_x_107:
[----:B--2---:R-:W-:-:S04]  /*ebb0*/  IMAD.U32 R3, RZ, RZ, UR4 ;  /* 0x00000004ff037e24 */ /* 0x004fc8000f8e00ff */
[----:B------:R2:W3:Y:S03]  /*ebc0*/  SYNCS.PHASECHK.TRANS64.TRYWAIT P0, [R3+URZ+0x38400], R0 ;  /* 0x03840000030075a7 */ /* 0x0004e6000800017f */
[----:B---3--:R-:W-:Y:S05]  /*ebd0*/  @!P0 NANOSLEEP.SYNCS 0x989680 ;  /* 0x009896800000895d */ /* 0x008fea0003900000 */
[----:B------:R-:W3:Y:S02]  /*ebe0*/  @!P0 SYNCS.PHASECHK.TRANS64 P0, [R3+URZ+0x38400], R0 ;  /* 0x03840000030085a7 */ /* 0x000ee4000800007f */
[----:B---3--:R-:W-:Y:S05]  /*ebf0*/  @!P0 BRA `(.L_x_107) ;  /* 0xfffffffc00ec8947 */ /* 0x008fea000383ffff */
[----:B------:R-:W-:Y:S05]  /*ec00*/  BRA `(.L_x_282) ;  /* 0xffffff9400247947 */ /* 0x000fea000383ffff */
.L_x_125:
[----:B-1----:R-:W-:-:S04]  /*ec10*/  IMAD.U32 R3, RZ, RZ, UR31 ;  /* 0x0000001fff037e24 */ /* 0x002fc8000f8e00ff */
[----:B------:R1:W2:Y:S03]  /*ec20*/  SYNCS.PHASECHK.TRANS64.TRYWAIT P0, [R3+URZ+0x38548], R0 ;  /* 0x03854800030075a7 */ /* 0x0002a6000800017f */
[----:B--2---:R-:W-:Y:S05]  /*ec30*/  @!P0 NANOSLEEP.SYNCS 0x989680 ;  /* 0x009896800000895d */ /* 0x004fea0003900000 */
[----:B------:R-:W2:Y:S02]  /*ec40*/  @!P0 SYNCS.PHASECHK.TRANS64 P0, [R3+URZ+0x38548], R0 ;  /* 0x03854800030085a7 */ /* 0x000ea4000800007f */
[----:B--2---:R-:W-:Y:S05]  /*ec50*/  @!P0 BRA `(.L_x_125) ;  /* 0xfffffffc00ec8947 */ /* 0x004fea000383ffff */
[----:B------:R-:W-:Y:S05]  /*ec60*/  BRA `(.L_x_283) ;  /* 0xffffffa000b87947 */ /* 0x000fea000383ffff */
.L_x_127:
[----:B-1----:R-:W-:-:S04]  /*ec70*/  IMAD.U32 R3, RZ, RZ, UR8 ;  /* 0x00000008ff037e24 */ /* 0x002fc8000f8e00ff */
[----:B------:R1:W2:Y:S03]  /*ec80*/  SYNCS.PHASECHK.TRANS64.TRYWAIT P0, [R3+URZ+0x38400], R0 ;  /* 0x03840000030075a7 */ /* 0x0002a6000800017f */
[----:B--2---:R-:W-:Y:S05]  /*ec90*/  @!P0 NANOSLEEP.SYNCS 0x989680 ;  /* 0x009896800000895d */ /* 0x004fea0003900000 */
[----:B------:R-:W2:Y:S02]  /*eca0*/  @!P0 SYNCS.PHASECHK.TRANS64 P0, [R3+URZ+0x38400], R0 ;  /* 0x03840000030085a7 */ /* 0x000ea4000800007f */
[----:B--2---:R-:W-:Y:S05]  /*ecb0*/  @!P0 BRA `(.L_x_127) ;  /* 0xfffffffc00ec8947 */ /* 0x004fea000383ffff */
[----:B------:R-:W-:Y:S05]  /*ecc0*/  BRA `(.L_x_284) ;  /* 0xffffffa000d87947 */ /* 0x000fea000383ffff */
.L_x_133:
[----:B-1----:R-:W-:-:S04]  /*ecd0*/  IMAD.U32 R3, RZ, RZ, UR31 ;  /* 0x0000001fff037e24 */ /* 0x002fc8000f8e00ff */
[----:B------:R1:W3:Y:S03]  /*ece0*/  SYNCS.PHASECHK.TRANS64.TRYWAIT P1, [R3+URZ+0x38520], R0 ;  /* 0x03852000030075a7 */ /* 0x0002e6000802017f */
[----:B---3--:R-:W-:Y:S05]  /*ecf0*/  @!P1 NANOSLEEP.SYNCS 0x989680 ;  /* 0x009896800000995d */ /* 0x008fea0003900000 */
[----:B------:R-:W3:Y:S02]  /*ed00*/  @!P1 SYNCS.PHASECHK.TRANS64 P1, [R3+URZ+0x38520], R0 ;  /* 0x03852000030095a7 */ /* 0x000ee4000802007f */
[----:B---3--:R-:W-:Y:S05]  /*ed10*/  @!P1 BRA `(.L_x_133) ;  /* 0xfffffffc00ec9947 */ /* 0x008fea000383ffff */
[----:B------:R-:W-:Y:S05]  /*ed20*/  BRA `(.L_x_285) ;  /* 0xffffffa400887947 */ /* 0x000fea000383ffff */
.L_x_139:
[----:B-1----:R-:W-:-:S04]  /*ed30*/  IMAD.U32 R3, RZ, RZ, UR31 ;  /* 0x0000001fff037e24 */ /* 0x002fc8000f8e00ff */
[----:B------:R1:W4:Y:S03]  /*ed40*/  SYNCS.PHASECHK.TRANS64.TRYWAIT P1, [R3+URZ+0x38528], R0 ;  /* 0x03852800030075a7 */ /* 0x000326000802017f */
[----:B----4-:R-:W-:Y:S05]  /*ed50*/  @!P1 NANOSLEEP.SYNCS 0x989680 ;  /* 0x009896800000995d */ /* 0x010fea0003900000 */
[----:B------:R-:W4:Y:S02]  /*ed60*/  @!P1 SYNCS.PHASECHK.TRANS64 P1, [R3+URZ+0x38528], R0 ;  /* 0x03852800030095a7 */ /* 0x000f24000802007f */
[----:B----4-:R-:W-:Y:S05]  /*ed70*/  @!P1 BRA `(.L_x_139) ;  /* 0xfffffffc00ec9947 */ /* 0x010fea000383ffff */
[----:B------:R-:W-:Y:S05]  /*ed80*/  BRA `(.L_x_286) ;  /* 0xffffffa400d87947 */ /* 0x000fea000383ffff */
.L_x_145:
[----:B-1----:R-:W-:-:S04]  /*ed90*/  IMAD.U32 R3, RZ, RZ, UR31 ;  /* 0x0000001fff037e24 */ /* 0x002fc8000f8e00ff */
[----:B------:R1:W1:Y:S03]  /*eda0*/  SYNCS.PHASECHK.TRANS64.TRYWAIT P1, [R3+URZ+0x38530], R0 ;  /* 0x03853000030075a7 */ /* 0x000266000802017f */
[----:B-1----:R-:W-:Y:S05]  /*edb0*/  @!P1 NANOSLEEP.SYNCS 0x989680 ;  /* 0x009896800000995d */ /* 0x002fea0003900000 */
[----:B------:R-:W1:Y:S02]  /*edc0*/  @!P1 SYNCS.PHASECHK.TRANS64 P1, [R3+URZ+0x38530], R0 ;  /* 0x03853000030095a7 */ /* 0x000e64000802007f */
[----:B-1----:R-:W-:Y:S05]  /*edd0*/  @!P1 BRA `(.L_x_145) ;  /* 0xfffffffc00ec9947 */ /* 0x002fea000383ffff */
[----:B------:R-:W-:Y:S05]  /*ede0*/  BRA `(.L_x_287) ;  /* 0xffffffa800347947 */ /* 0x000fea000383ffff */
.L_x_151:
[----:B-1----:R-:W-:-:S04]  /*edf0*/  IMAD.U32 R3, RZ, RZ, UR31 ;  /* 0x0000001fff037e24 */ /* 0x002fc8000f8e00ff */
[----:B------:R1:W1:Y:S03]  /*ee00*/  SYNCS.PHASECHK.TRANS64.TRYWAIT P1, [R3+URZ+0x38538], R0 ;  /* 0x03853800030075a7 */ /* 0x000266000802017f */
[----:B-1----:R-:W-:Y:S05]  /*ee10*/  @!P1 NANOSLEEP.SYNCS 0x989680 ;  /* 0x009896800000995d */ /* 0x002fea0003900000 */
[----:B------:R-:W1:Y:S02]  /*ee20*/  @!P1 SYNCS.PHASECHK.TRANS64 P1, [R3+URZ+0x38538], R0 ;  /* 0x03853800030095a7 */ /* 0x000e64000802007f */
[----:B-1----:R-:W-:Y:S05]  /*ee30*/  @!P1 BRA `(.L_x_151) ;  /* 0xfffffffc00ec9947 */ /* 0x002fea000383ffff */
[----:B------:R-:W-:Y:S05]  /*ee40*/  BRA `(.L_x_288) ;  /* 0xffffffa800887947 */ /* 0x000fea000383ffff */
.L_x_157:
[----:B-1----:R-:W-:-:S04]  /*ee50*/  MOV R3, UR31 ;  /* 0x0000001f00037c02 */ /* 0x002fc80008000f00 */
[----:B------:R1:W3:Y:S03]  /*ee60*/  SYNCS.PHASECHK.TRANS64.TRYWAIT P1, [R3+URZ+0x38520], R2 ;  /* 0x03852002030075a7 */ /* 0x0002e6000802017f */
[----:B---3--:R-:W-:Y:S05]  /*ee70*/  @!P1 NANOSLEEP.SYNCS 0x989680 ;  /* 0x009896800000995d */ /* 0x008fea0003900000 */
[----:B------:R-:W3:Y:S02]  /*ee80*/  @!P1 SYNCS.PHASECHK.TRANS64 P1, [R3+URZ+0x38520], R2 ;  /* 0x03852002030095a7 */ /* 0x000ee4000802007f */
[----:B---3--:R-:W-:Y:S05]  /*ee90*/  @!P1 BRA `(.L_x_157) ;  /* 0xfffffffc00ec9947 */ /* 0x008fea000383ffff */
[----:B------:R-:W-:Y:S05]  /*eea0*/  BRA `(.L_x_289) ;  /* 0xffffffa800e47947 */ /* 0x000fea000383ffff */
.L_x_163:
[----:B-1-3--:R-:W-:-:S04]  /*eeb0*/  IMAD.U32 R3, RZ, RZ, UR31 ;  /* 0x0000001fff037e24 */ /* 0x00afc8000f8e00ff */
[----:B------:R1:W3:Y:S03]  /*eec0*/  SYNCS.PHASECHK.TRANS64.TRYWAIT P1, [R3+URZ+0x38528], R2 ;  /* 0x03852802030075a7 */ /* 0x0002e6000802017f */
[----:B---3--:R-:W-:Y:S05]  /*eed0*/  @!P1 NANOSLEEP.SYNCS 0x989680 ;  /* 0x009896800000995d */ /* 0x008fea0003900000 */
[----:B------:R-:W3:Y:S02]  /*eee0*/  @!P1 SYNCS.PHASECHK.TRANS64 P1, [R3+URZ+0x38528], R2 ;  /* 0x03852802030095a7 */ /* 0x000ee4000802007f */
[----:B---3--:R-:W-:Y:S05]  /*eef0*/  @!P1 BRA `(.L_x_163) ;  /* 0xfffffffc00ec9947 */ /* 0x008fea000383ffff */
[----:B------:R-:W-:Y:S05]  /*ef00*/  BRA `(.L_x_290) ;  /* 0xffffffac002c7947 */ /* 0x000fea000383ffff */
.L_x_169:
[----:B-1-34-:R-:W-:-:S04]  /*ef10*/  IMAD.U32 R3, RZ, RZ, UR31 ;  /* 0x0000001fff037e24 */ /* 0x01afc8000f8e00ff */
[----:B------:R1:W3:Y:S03]  /*ef20*/  SYNCS.PHASECHK.TRANS64.TRYWAIT P1, [R3+URZ+0x38530], R2 ;  /* 0x03853002030075a7 */ /* 0x0002e6000802017f */
[----:B---3--:R-:W-:Y:S05]  /*ef30*/  @!P1 NANOSLEEP.SYNCS 0x989680 ;  /* 0x009896800000995d */ /* 0x008fea0003900000 */
[----:B------:R-:W3:Y:S02]  /*ef40*/  @!P1 SYNCS.PHASECHK.TRANS64 P1, [R3+URZ+0x38530], R2 ;  /* 0x03853002030095a7 */ /* 0x000ee4000802007f */
[----:B---3--:R-:W-:Y:S05]  /*ef50*/  @!P1 BRA `(.L_x_169) ;  /* 0xfffffffc00ec9947 */ /* 0x008fea000383ffff */
[----:B------:R-:W-:Y:S05]  /*ef60*/  BRA `(.L_x_291) ;  /* 0xffffffac00787947 */ /* 0x000fea000383ffff */
.L_x_175:
[----:B-1-34-:R-:W-:-:S04]  /*ef70*/  IMAD.U32 R3, RZ, RZ, UR31 ;  /* 0x0000001fff037e24 */ /* 0x01afc8000f8e00ff */
[----:B------:R1:W3:Y:S03]  /*ef80*/  SYNCS.PHASECHK.TRANS64.TRYWAIT P1, [R3+URZ+0x38538], R2 ;  /* 0x03853802030075a7 */ /* 0x0002e6000802017f */
[----:B---3--:R-:W-:Y:S05]  /*ef90*/  @!P1 NANOSLEEP.SYNCS 0x989680 ;  /* 0x009896800000995d */ /* 0x008fea0003900000 */
[----:B------:R-:W3:Y:S02]  /*efa0*/  @!P1 SYNCS.PHASECHK.TRANS64 P1, [R3+URZ+0x38538], R2 ;  /* 0x03853802030095a7 */ /* 0x000ee4000802007f */
[----:B---3--:R-:W-:Y:S05]  /*efb0*/  @!P1 BRA `(.L_x_175) ;  /* 0xfffffffc00ec9947 */ /* 0x008fea000383ffff */
[----:B------:R-:W-:Y:S05]  /*efc0*/  BRA `(.L_x_292) ;  /* 0xffffffac00bc7947 */ /* 0x000fea000383ffff */
.L_x_190:
[----:B-1-34-:R-:W-:-:S04]  /*efd0*/  IMAD.U32 R3, RZ, RZ, UR31 ;  /* 0x0000001fff037e24 */ /* 0x01afc8000f8e00ff */
[----:B------:R1:W2:Y:S03]  /*efe0*/  SYNCS.PHASECHK.TRANS64.TRYWAIT P0, [R3+URZ+0x38520], R0 ;  /* 0x03852000030075a7 */ /* 0x0002a6000800017f */
[----:B--2---:R-:W-:Y:S05]  /*eff0*/  @!P0 NANOSLEEP.SYNCS 0x989680 ;  /* 0x009896800000895d */ /* 0x004fea0003900000 */
[----:B------:R-:W2:Y:S02]  /*f000*/  @!P0 SYNCS.PHASECHK.TRANS64 P0, [R3+URZ+0x38520], R0 ;  /* 0x03852000030085a7 */ /* 0x000ea4000800007f */
[----:B--2---:R-:W-:Y:S05]  /*f010*/  @!P0 BRA `(.L_x_190) ;  /* 0xfffffffc00ec8947 */ /* 0x004fea000383ffff */
[----:B------:R-:W-:Y:S05]  /*f020*/  BRA `(.L_x_293) ;  /* 0xffffffb400547947 */ /* 0x000fea000383ffff */
.L_x_192:
[----:B-1-34-:R-:W-:-:S04]  /*f030*/  IMAD.U32 R3, RZ, RZ, UR31 ;  /* 0x0000001fff037e24 */ /* 0x01afc8000f8e00ff */
[----:B------:R1:W2:Y:S03]  /*f040*/  SYNCS.PHASECHK.TRANS64.TRYWAIT P0, [R3+URZ+0x38528], R0 ;  /* 0x03852800030075a7 */ /* 0x0002a6000800017f */
[----:B--2---:R-:W-:Y:S05]  /*f050*/  @!P0 NANOSLEEP.SYNCS 0x989680 ;  /* 0x009896800000895d */ /* 0x004fea0003900000 */
[----:B------:R-:W2:Y:S02]  /*f060*/  @!P0 SYNCS.PHASECHK.TRANS64 P0, [R3+URZ+0x38528], R0 ;  /* 0x03852800030085a7 */ /* 0x000ea4000800007f */
[----:B--2---:R-:W-:Y:S05]  /*f070*/  @!P0 BRA `(.L_x_192) ;  /* 0xfffffffc00ec8947 */ /* 0x004fea000383ffff */
[----:B------:R-:W-:Y:S05]  /*f080*/  BRA `(.L_x_294) ;  /* 0xffffffb4004c7947 */ /* 0x000fea000383ffff */
.L_x_194:
[----:B-1-34-:R-:W-:-:S04]  /*f090*/  IMAD.U32 R3, RZ, RZ, UR31 ;  /* 0x0000001fff037e24 */ /* 0x01afc8000f8e00ff */
[----:B------:R1:W2:Y:S03]  /*f0a0*/  SYNCS.PHASECHK.TRANS64.TRYWAIT P0, [R3+URZ+0x38530], R0 ;  /* 0x03853000030075a7 */ /* 0x0002a6000800017f */
[----:B--2---:R-:W-:Y:S05]  /*f0b0*/  @!P0 NANOSLEEP.SYNCS 0x989680 ;  /* 0x009896800000895d */ /* 0x004fea0003900000 */
[----:B------:R-:W2:Y:S02]  /*f0c0*/  @!P0 SYNCS.PHASECHK.TRANS64 P0, [R3+URZ+0x38530], R0 ;  /* 0x03853000030085a7 */ /* 0x000ea4000800007f */
[----:B--2---:R-:W-:Y:S05]  /*f0d0*/  @!P0 BRA `(.L_x_194) ;  /* 0xfffffffc00ec8947 */ /* 0x004fea000383ffff */
[----:B------:R-:W-:Y:S05]  /*f0e0*/  BRA `(.L_x_295) ;  /* 0xffffffb400447947 */ /* 0x000fea000383ffff */
.L_x_206:
[----:B------:R-:W-:Y:S01]  /*f0f0*/  BSSY B1, `(.L_x_296) ;  /* 0x0000006000017945 */ /* 0x000fe20003800000 */
[----:B------:R-:W-:-:S07]  /*f100*/  IMAD.MOV.U32 R15, RZ, RZ, -0x1 ;  /* 0xffffffffff0f7424 */ /* 0x000fce00078e00ff */
[----:B-----5:R-:W-:Y:S05]  /*f110*/  WARPSYNC.COLLECTIVE R15, `(.L_x_297) ;  /* 0x000000000f0c7348 */ /* 0x020fea0003c00000 */
[----:B-----5:R-:W-:Y:S02]  /*f120*/  ELECT P6, UR62, PT ;  /* 0x00000000003e782f */ /* 0x020fe400038c0000 */
[----:B------:R-:W-:Y:S01]  /*f130*/  MOV R14, UR62 ;  /* 0x0000003e000e7c02 */ /* 0x000fe20008000f00 */
[----:B------:R-:W-:Y:S10]  /*f140*/  ENDCOLLECTIVE ;  /* 0x000000000000791b */ /* 0x000ff40003800000 */
.L_x_297:
[----:B------:R-:W-:Y:S05]  /*f150*/  BSYNC B1 ;  /* 0x0000000000017941 */ /* 0x000fea0003800000 */
.L_x_296:
[----:B------:R-:W-:Y:S05]  /*f160*/  BRA `(.L_x_298) ;  /* 0xffffffc000507947 */ /* 0x000fea000383ffff */
.L_x_209:
[----:B-1----:R1:W3:Y:S02]  /*f170*/  SYNCS.PHASECHK.TRANS64.TRYWAIT P0, [R8+URZ+0x384c0], R5 ;  /* 0x0384c005080075a7 */ /* 0x0022e4000800017f */
[----:B---3--:R-:W-:Y:S05]  /*f180*/  @!P0 NANOSLEEP.SYNCS 0x989680 ;  /* 0x009896800000895d */ /* 0x008fea0003900000 */
[----:B------:R-:W3:Y:S02]  /*f190*/  @!P0 SYNCS.PHASECHK.TRANS64 P0, [R8+URZ+0x384c0], R5 ;  /* 0x0384c005080085a7 */ /* 0x000ee4000800007f */
[----:B---3--:R-:W-:Y:S05]  /*f1a0*/  @!P0 BRA `(.L_x_209) ;  /* 0xfffffffc00f08947 */ /* 0x008fea000383ffff */
[----:B------:R-:W-:Y:S05]  /*f1b0*/  BRA `(.L_x_299) ;  /* 0xffffffc0007c7947 */ /* 0x000fea000383ffff */
.L_x_214:
[----:B--2---:R2:W3:Y:S02]  /*f1c0*/  SYNCS.PHASECHK.TRANS64.TRYWAIT P0, [R3+URZ+0x38400], R2 ;  /* 0x03840002030075a7 */ /* 0x0044e4000800017f */
[----:B---3--:R-:W-:Y:S05]  /*f1d0*/  @!P0 NANOSLEEP.SYNCS 0x989680 ;  /* 0x009896800000895d */ /* 0x008fea0003900000 */
[----:B------:R-:W3:Y:S02]  /*f1e0*/  @!P0 SYNCS.PHASECHK.TRANS64 P0, [R3+URZ+0x38400], R2 ;  /* 0x03840002030085a7 */ /* 0x000ee4000800007f */
[----:B---3--:R-:W-:Y:S05]  /*f1f0*/  @!P0 BRA `(.L_x_214) ;  /* 0xfffffffc00f08947 */ /* 0x008fea000383ffff */
[----:B------:R-:W-:Y:S05]  /*f200*/  BRA `(.L_x_300) ;  /* 0xffffffc400447947 */ /* 0x000fea000383ffff */
.L_x_217:
[----:B------:R-:W-:Y:S01]  /*f210*/  BSSY B1, `(.L_x_301) ;  /* 0x0000006000017945 */ /* 0x000fe20003800000 */
[----:B------:R-:W-:-:S07]  /*f220*/  IMAD.MOV.U32 R15, RZ, RZ, -0x1 ;  /* 0xffffffffff0f7424 */ /* 0x000fce00078e00ff */
[----:B-1---5:R-:W-:Y:S05]  /*f230*/  WARPSYNC.COLLECTIVE R15, `(.L_x_302) ;  /* 0x000000000f0c7348 */ /* 0x022fea0003c00000 */
[----:B------:R-:W-:Y:S02]  /*f240*/  ELECT P6, UR62, PT ;  /* 0x00000000003e782f */ /* 0x000fe400038c0000 */
[----:B------:R-:W-:Y:S01]  /*f250*/  MOV R14, UR62 ;  /* 0x0000003e000e7c02 */ /* 0x000fe20008000f00 */
[----:B-1---5:R-:W-:Y:S10]  /*f260*/  ENDCOLLECTIVE ;  /* 0x000000000000791b */ /* 0x022ff40003800000 */
.L_x_302:
[----:B------:R-:W-:Y:S05]  /*f270*/  BSYNC B1 ;  /* 0x0000000000017941 */ /* 0x000fea0003800000 */
.L_x_301:
[----:B------:R-:W-:Y:S05]  /*f280*/  BRA `(.L_x_303) ;  /* 0xffffffc4008c7947 */ /* 0x000fea000383ffff */
.L_x_220:
[----:B------:R-:W-:Y:S01]  /*f290*/  BSSY B1, `(.L_x_304) ;  /* 0x0000005000017945 */ /* 0x000fe20003800000 */
[----:B------:R-:W-:-:S07]  /*f2a0*/  IMAD.MOV.U32 R15, RZ, RZ, -0x1 ;  /* 0xffffffffff0f7424 */ /* 0x000fce00078e00ff */
[----:B-12--5:R-:W-:Y:S05]  /*f2b0*/  WARPSYNC.COLLECTIVE R15, `(.L_x_305) ;  /* 0x000000000f087348 */ /* 0x026fea0003c00000 */
[----:B------:R-:W-:Y:S01]  /*f2c0*/  NOP ;  /* 0x0000000000007918 */ /* 0x000fe20000000000 */
[----:B-12--5:R-:W-:Y:S01]  /*f2d0*/  ENDCOLLECTIVE ;  /* 0x000000000000791b */ /* 0x026fe20003800000 */
.L_x_305:
[----:B------:R-:W-:Y:S05]  /*f2e0*/  BSYNC B1 ;  /* 0x0000000000017941 */ /* 0x000fea0003800000 */
.L_x_304:
[----:B------:R-:W-:-:S07]  /*f2f0*/  IMAD.MOV.U32 R15, RZ, RZ, -0x1 ;  /* 0xffffffffff0f7424 */ /* 0x000fce00078e00ff */
[----:B------:R-:W-:Y:S05]  /*f300*/  WARPSYNC.COLLECTIVE R15, `(.L_x_306) ;  /* 0x000000000f0c7348 */ /* 0x000fea0003c00000 */
[----:B------:R-:W-:Y:S02]  /*f310*/  ELECT P6, UR62, PT ;  /* 0x00000000003e782f */ /* 0x000fe400038c0000 */
[----:B------:R-:W-:Y:S01]  /*f320*/  MOV R14, UR62 ;  /* 0x0000003e000e7c02 */ /* 0x000fe20008000f00 */
[----:B------:R-:W-:Y:S10]  /*f330*/  ENDCOLLECTIVE ;  /* 0x000000000000791b */ /* 0x000ff40003800000 */
.L_x_306:
[----:B------:R-:W-:Y:S05]  /*f340*/  BRA `(.L_x_307) ;  /* 0xffffffc800947947 */ /* 0x000fea000383ffff */
.L_x_223:
[----:B------:R-:W-:Y:S01]  /*f350*/  BSSY B0, `(.L_x_308) ;  /* 0x0000006000007945 */ /* 0x000fe20003800000 */
[----:B------:R-:W-:-:S07]  /*f360*/  IMAD.MOV.U32 R15, RZ, RZ, -0x1 ;  /* 0xffffffffff0f7424 */ /* 0x000fce00078e00ff */
[----:B-----5:R-:W-:Y:S05]  /*f370*/  WARPSYNC.COLLECTIVE R15, `(.L_x_309) ;  /* 0x000000000f0c7348 */ /* 0x020fea0003c00000 */
[----:B-----5:R-:W-:Y:S02]  /*f380*/  ELECT P6, UR62, PT ;  /* 0x00000000003e782f */ /* 0x020fe400038c0000 */
[----:B------:R-:W-:Y:S01]  /*f390*/  MOV R14, UR62 ;  /* 0x0000003e000e7c02 */ /* 0x000fe20008000f00 */
[----:B------:R-:W-:Y:S10]  /*f3a0*/  ENDCOLLECTIVE ;  /* 0x000000000000791b */ /* 0x000ff40003800000 */
.L_x_309:
[----:B------:R-:W-:Y:S05]  /*f3b0*/  BSYNC B0 ;  /* 0x0000000000007941 */ /* 0x000fea0003800000 */
.L_x_308:
[----:B------:R-:W-:Y:S05]  /*f3c0*/  BRA `(.L_x_310) ;  /* 0xffffffc800e47947 */ /* 0x000fea000383ffff */
.L_x_227:
[----:B-1----:R1:W2:Y:S02]  /*f3d0*/  SYNCS.PHASECHK.TRANS64.TRYWAIT P0, [R7+URZ], R2 ;  /* 0x00000002070075a7 */ /* 0x0022a4000800017f */
[----:B--2---:R-:W-:Y:S05]  /*f3e0*/  @!P0 NANOSLEEP.SYNCS 0x989680 ;  /* 0x009896800000895d */ /* 0x004fea0003900000 */
[----:B------:R-:W2:Y:S02]  /*f3f0*/  @!P0 SYNCS.PHASECHK.TRANS64 P0, [R7+URZ], R2 ;  /* 0x00000002070085a7 */ /* 0x000ea4000800007f */
[----:B--2---:R-:W-:Y:S05]  /*f400*/  @!P0 BRA `(.L_x_227) ;  /* 0xfffffffc00f08947 */ /* 0x004fea000383ffff */
[----:B------:R-:W-:Y:S05]  /*f410*/  BRA `(.L_x_311) ;  /* 0xffffffcc00207947 */ /* 0x000fea000383ffff */
.L_x_228:
[----:B-1----:R1:W2:Y:S02]  /*f420*/  SYNCS.PHASECHK.TRANS64.TRYWAIT P0, [R9+URZ], R4 ;  /* 0x00000004090075a7 */ /* 0x0022a4000800017f */
[----:B--2---:R-:W-:Y:S05]  /*f430*/  @!P0 NANOSLEEP.SYNCS 0x989680 ;  /* 0x009896800000895d */ /* 0x004fea0003900000 */
[----:B------:R-:W2:Y:S02]  /*f440*/  @!P0 SYNCS.PHASECHK.TRANS64 P0, [R9+URZ], R4 ;  /* 0x00000004090085a7 */ /* 0x000ea4000800007f */
[----:B--2---:R-:W-:Y:S05]  /*f450*/  @!P0 BRA `(.L_x_228) ;  /* 0xfffffffc00f08947 */ /* 0x004fea000383ffff */
[----:B------:R-:W-:Y:S05]  /*f460*/  BRA `(.L_x_312) ;  /* 0xffffffcc00307947 */ /* 0x000fea000383ffff */
.L_x_229:
[----:B-1----:R1:W2:Y:S02]  /*f470*/  SYNCS.PHASECHK.TRANS64.TRYWAIT P0, [R6+URZ], R5 ;  /* 0x00000005060075a7 */ /* 0x0022a4000800017f */
[----:B--2---:R-:W-:Y:S05]  /*f480*/  @!P0 NANOSLEEP.SYNCS 0x989680 ;  /* 0x009896800000895d */ /* 0x004fea0003900000 */
[----:B------:R-:W2:Y:S02]  /*f490*/  @!P0 SYNCS.PHASECHK.TRANS64 P0, [R6+URZ], R5 ;  /* 0x00000005060085a7 */ /* 0x000ea4000800007f */
[----:B--2---:R-:W-:Y:S05]  /*f4a0*/  @!P0 BRA `(.L_x_229) ;  /* 0xfffffffc00f08947 */ /* 0x004fea000383ffff */
[----:B------:R-:W-:Y:S05]  /*f4b0*/  BRA `(.L_x_313) ;  /* 0xffffffcc00407947 */ /* 0x000fea000383ffff */
.L_x_230:
[----:B-1----:R1:W2:Y:S02]  /*f4c0*/  SYNCS.PHASECHK.TRANS64.TRYWAIT P0, [R9+URZ], R4 ;  /* 0x00000004090075a7 */ /* 0x0022a4000800017f */
[----:B--2---:R-:W-:Y:S05]  /*f4d0*/  @!P0 NANOSLEEP.SYNCS 0x989680 ;  /* 0x009896800000895d */ /* 0x004fea0003900000 */
[----:B------:R-:W2:Y:S02]  /*f4e0*/  @!P0 SYNCS.PHASECHK.TRANS64 P0, [R9+URZ], R4 ;  /* 0x00000004090085a7 */ /* 0x000ea4000800007f */
[----:B--2---:R-:W-:Y:S05]  /*f4f0*/  @!P0 BRA `(.L_x_230) ;  /* 0xfffffffc00f08947 */ /* 0x004fea000383ffff */
[----:B------:R-:W-:Y:S05]  /*f500*/  BRA `(.L_x_314) ;  /* 0xffffffcc00507947 */ /* 0x000fea000383ffff */
.L_x_231:
[----:B-1----:R1:W2:Y:S02]  /*f510*/  SYNCS.PHASECHK.TRANS64.TRYWAIT P0, [R6+URZ], R5 ;  /* 0x00000005060075a7 */ /* 0x0022a4000800017f */
[----:B--2---:R-:W-:Y:S05]  /*f520*/  @!P0 NANOSLEEP.SYNCS 0x989680 ;  /* 0x009896800000895d */ /* 0x004fea0003900000 */
[----:B------:R-:W2:Y:S02]  /*f530*/  @!P0 SYNCS.PHASECHK.TRANS64 P0, [R6+URZ], R5 ;  /* 0x00000005060085a7 */ /* 0x000ea4000800007f */
[----:B--2---:R-:W-:Y:S05]  /*f540*/  @!P0 BRA `(.L_x_231) ;  /* 0xfffffffc00f08947 */ /* 0x004fea000383ffff */
[----:B------:R-:W-:Y:S05]  /*f550*/  BRA `(.L_x_315) ;  /* 0xffffffcc00607947 */ /* 0x000fea000383ffff */
.L_x_232:
[----:B-1----:R1:W2:Y:S02]  /*f560*/  SYNCS.PHASECHK.TRANS64.TRYWAIT P0, [R9+URZ], R4 ;  /* 0x00000004090075a7 */ /* 0x0022a4000800017f */
[----:B--2---:R-:W-:Y:S05]  /*f570*/  @!P0 NANOSLEEP.SYNCS 0x989680 ;  /* 0x009896800000895d */ /* 0x004fea0003900000 */
[----:B------:R-:W2:Y:S02]  /*f580*/  @!P0 SYNCS.PHASECHK.TRANS64 P0, [R9+URZ], R4 ;  /* 0x00000004090085a7 */ /* 0x000ea4000800007f */
[----:B--2---:R-:W-:Y:S05]  /*f590*/  @!P0 BRA `(.L_x_232) ;  /* 0xfffffffc00f08947 */ /* 0x004fea000383ffff */
[----:B------:R-:W-:Y:S05]  /*f5a0*/  BRA `(.L_x_316) ;  /* 0xffffffcc00707947 */ /* 0x000fea000383ffff */
.L_x_233:
[----:B--2---:R2:W3:Y:S02]  /*f5b0*/  SYNCS.PHASECHK.TRANS64.TRYWAIT P0, [R6+URZ], R5 ;  /* 0x00000005060075a7 */ /* 0x0044e4000800017f */
[----:B---3--:R-:W-:Y:S05]  /*f5c0*/  @!P0 NANOSLEEP.SYNCS 0x989680 ;  /* 0x009896800000895d */ /* 0x008fea0003900000 */
[----:B------:R-:W3:Y:S02]  /*f5d0*/  @!P0 SYNCS.PHASECHK.TRANS64 P0, [R6+URZ], R5 ;  /* 0x00000005060085a7 */ /* 0x000ee4000800007f */
[----:B---3--:R-:W-:Y:S05]  /*f5e0*/  @!P0 BRA `(.L_x_233) ;  /* 0xfffffffc00f08947 */ /* 0x008fea000383ffff */
[----:B------:R-:W-:Y:S05]  /*f5f0*/  BRA `(.L_x_317) ;  /* 0xffffffcc00787947 */ /* 0x000fea000383ffff */
.L_x_251:
[----:B-1----:R1:W3:Y:S02]  /*f600*/  SYNCS.PHASECHK.TRANS64.TRYWAIT P2, [R17+URZ+0x38440], R2 ;  /* 0x03844002110075a7 */ /* 0x0022e4000804017f */
[----:B---3--:R-:W-:Y:S05]  /*f610*/  @!P2 NANOSLEEP.SYNCS 0x989680 ;  /* 0x009896800000a95d */ /* 0x008fea0003900000 */
[----:B------:R-:W3:Y:S02]  /*f620*/  @!P2 SYNCS.PHASECHK.TRANS64 P2, [R17+URZ+0x38440], R2 ;  /* 0x038440021100a5a7 */ /* 0x000ee4000804007f */
[----:B---3--:R-:W-:Y:S05]  /*f630*/  @!P2 BRA `(.L_x_251) ;  /* 0xfffffffc00f0a947 */ /* 0x008fea000383ffff */
[----:B------:R-:W-:Y:S05]  /*f640*/  BRA `(.L_x_318) ;  /* 0xffffffe800947947 */ /* 0x000fea000383ffff */
.L_x_257:
[----:B-1----:R1:W2:Y:S02]  /*f650*/  SYNCS.PHASECHK.TRANS64.TRYWAIT P0, [R5+URZ+0x38440], R2 ;  /* 0x03844002050075a7 */ /* 0x0022a4000800017f */
[----:B--2---:R-:W-:Y:S05]  /*f660*/  @!P0 NANOSLEEP.SYNCS 0x989680 ;  /* 0x009896800000895d */ /* 0x004fea0003900000 */
[----:B------:R-:W2:Y:S02]  /*f670*/  @!P0 SYNCS.PHASECHK.TRANS64 P0, [R5+URZ+0x38440], R2 ;  /* 0x03844002050085a7 */ /* 0x000ea4000800007f */
[----:B--2---:R-:W-:Y:S05]  /*f680*/  @!P0 BRA `(.L_x_257) ;  /* 0xfffffffc00f08947 */ /* 0x004fea000383ffff */
[----:B------:R-:W-:Y:S05]  /*f690*/  BRA `(.L_x_319) ;  /* 0xffffffe800fc7947 */ /* 0x000fea000383ffff */
.L_x_259:
[----:B-1----:R1:W2:Y:S02]  /*f6a0*/  SYNCS.PHASECHK.TRANS64.TRYWAIT P0, [R7+URZ+0x38440], R0 ;  /* 0x03844000070075a7 */ /* 0x0022a4000800017f */
[----:B--2---:R-:W-:Y:S05]  /*f6b0*/  @!P0 NANOSLEEP.SYNCS 0x989680 ;  /* 0x009896800000895d */ /* 0x004fea0003900000 */
[----:B------:R-:W2:Y:S02]  /*f6c0*/  @!P0 SYNCS.PHASECHK.TRANS64 P0, [R7+URZ+0x38440], R0 ;  /* 0x03844000070085a7 */ /* 0x000ea4000800007f */
[----:B--2---:R-:W-:Y:S05]  /*f6d0*/  @!P0 BRA `(.L_x_259) ;  /* 0xfffffffc00f08947 */ /* 0x004fea000383ffff */
[----:B------:R-:W-:Y:S05]  /*f6e0*/  BRA `(.L_x_320) ;  /* 0xffffffec00147947 */ /* 0x000fea000383ffff */
.L_x_261:
[----:B-1----:R1:W2:Y:S02]  /*f6f0*/  SYNCS.PHASECHK.TRANS64.TRYWAIT P0, [R7+URZ+0x38440], R0 ;  /* 0x03844000070075a7 */ /* 0x0022a4000800017f */
[----:B--2---:R-:W-:Y:S05]  /*f700*/  @!P0 NANOSLEEP.SYNCS 0x989680 ;  /* 0x009896800000895d */ /* 0x004fea0003900000 */
[----:B------:R-:W2:Y:S02]  /*f710*/  @!P0 SYNCS.PHASECHK.TRANS64 P0, [R7+URZ+0x38440], R0 ;  /* 0x03844000070085a7 */ /* 0x000ea4000800007f */
[----:B--2---:R-:W-:Y:S05]  /*f720*/  @!P0 BRA `(.L_x_261) ;  /* 0xfffffffc00f08947 */ /* 0x004fea000383ffff */
[----:B------:R-:W-:Y:S05]  /*f730*/  BRA `(.L_x_321) ;  /* 0xffffffec002c7947 */ /* 0x000fea000383ffff */
.L_x_263:
[----:B-1----:R1:W2:Y:S02]  /*f740*/  SYNCS.PHASECHK.TRANS64.TRYWAIT P0, [R7+URZ+0x38440], R0 ;  /* 0x03844000070075a7 */ /* 0x0022a4000800017f */
[----:B--2---:R-:W-:Y:S05]  /*f750*/  @!P0 NANOSLEEP.SYNCS 0x989680 ;  /* 0x009896800000895d */ /* 0x004fea0003900000 */
[----:B------:R-:W2:Y:S02]  /*f760*/  @!P0 SYNCS.PHASECHK.TRANS64 P0, [R7+URZ+0x38440], R0 ;  /* 0x03844000070085a7 */ /* 0x000ea4000800007f */
[----:B--2---:R-:W-:Y:S05]  /*f770*/  @!P0 BRA `(.L_x_263) ;  /* 0xfffffffc00f08947 */ /* 0x004fea000383ffff */
[----:B------:R-:W-:Y:S05]  /*f780*/  BRA `(.L_x_322) ;  /* 0xffffffec00447947 */ /* 0x000fea000383ffff */
.L_x_265:
[----:B-1----:R1:W2:Y:S02]  /*f790*/  SYNCS.PHASECHK.TRANS64.TRYWAIT P0, [R7+URZ+0x38440], R0 ;  /* 0x03844000070075a7 */ /* 0x0022a4000800017f */
[----:B--2---:R-:W-:Y:S05]  /*f7a0*/  @!P0 NANOSLEEP.SYNCS 0x989680 ;  /* 0x009896800000895d */ /* 0x004fea0003900000 */
[----:B------:R-:W2:Y:S02]  /*f7b0*/  @!P0 SYNCS.PHASECHK.TRANS64 P0, [R7+URZ+0x38440], R0 ;  /* 0x03844000070085a7 */ /* 0x000ea4000800007f */
[----:B--2---:R-:W-:Y:S05]  /*f7c0*/  @!P0 BRA `(.L_x_265) ;  /* 0xfffffffc00f08947 */ /* 0x004fea000383ffff */
[----:B------:R-:W-:Y:S05]  /*f7d0*/  BRA `(.L_x_323) ;  /* 0xffffffec005c7947 */ /* 0x000fea000383ffff */
.L_x_267:
[----:B-1----:R1:W2:Y:S02]  /*f7e0*/  SYNCS.PHASECHK.TRANS64.TRYWAIT P0, [R7+URZ+0x38440], R0 ;  /* 0x03844000070075a7 */ /* 0x0022a4000800017f */
[----:B--2---:R-:W-:Y:S05]  /*f7f0*/  @!P0 NANOSLEEP.SYNCS 0x989680 ;  /* 0x009896800000895d */ /* 0x004fea0003900000 */
[----:B------:R-:W2:Y:S02]  /*f800*/  @!P0 SYNCS.PHASECHK.TRANS64 P0, [R7+URZ+0x38440], R0 ;  /* 0x03844000070085a7 */ /* 0x000ea4000800007f */
[----:B--2---:R-:W-:Y:S05]  /*f810*/  @!P0 BRA `(.L_x_267) ;  /* 0xfffffffc00f08947 */ /* 0x004fea000383ffff */
[----:B------:R-:W-:Y:S05]  /*f820*/  BRA `(.L_x_324) ;  /* 0xffffffec00747947 */ /* 0x000fea000383ffff */
.L_x_269:
[----:B-1----:R1:W2:Y:S02]  /*f830*/  SYNCS.PHASECHK.TRANS64.TRYWAIT P0, [R7+URZ+0x38440], R0 ;  /* 0x03844000070075a7 */ /* 0x0022a4000800017f */
[----:B--2---:R-:W-:Y:S05]  /*f840*/  @!P0 NANOSLEEP.SYNCS 0x989680 ;  /* 0x009896800000895d */ /* 0x004fea0003900000 */
[----:B------:R-:W2:Y:S02]  /*f850*/  @!P0 SYNCS.PHASECHK.TRANS64 P0, [R7+URZ+0x38440], R0 ;  /* 0x03844000070085a7 */ /* 0x000ea4000800007f */
[----:B--2---:R-:W-:Y:S05]  /*f860*/  @!P0 BRA `(.L_x_269) ;  /* 0xfffffffc00f08947 */ /* 0x004fea000383ffff */
[----:B------:R-:W-:Y:S05]  /*f870*/  BRA `(.L_x_325) ;  /* 0xffffffec008c7947 */ /* 0x000fea000383ffff */
        .weak           $__internal_0_$__cuda_sm20_div_u64
        .type           $__internal_0_$__cuda_sm20_div_u64,@function
        .size           $__internal_0_$__cuda_sm20_div_u64,(.L_x_248 - $__internal_0_$__cuda_sm20_div_u64)
$__internal_0_$__cuda_sm20_div_u64:
[----:B------:R-:W1:Y:S08]  /*f880*/  I2F.U64.RP R0, R24 ;  /* 0x0000001800007312 */ /* 0x000e700000309000 */
[----:B-1----:R-:W1:Y:S02]  /*f890*/  MUFU.RCP R0, R0 ;  /* 0x0000000000007308 */ /* 0x002e640000001000 */
[----:B-1----:R-:W-:-:S06]  /*f8a0*/  VIADD R2, R0, 0x1ffffffe ;  /* 0x1ffffffe00027836 */ /* 0x002fcc0000000000 */
[----:B------:R-:W1:Y:S02]  /*f8b0*/  F2I.U64.TRUNC R2, R2 ;  /* 0x0000000200027311 */ /* 0x000e64000020d800 */
[----:B-1----:R-:W-:-:S04]  /*f8c0*/  IMAD.WIDE.U32 R16, R2, R24, RZ ;  /* 0x0000001802107225 */ /* 0x002fc800078e00ff */
[C---:B------:R-:W-:Y:S01]  /*f8d0*/  IMAD R15, R2.reuse, R25, R17 ;  /* 0x00000019020f7224 */ /* 0x040fe200078e0211 */
[----:B------:R-:W-:Y:S01]  /*f8e0*/  IADD3 R27, P1, RZ, -R16, RZ ;  /* 0x80000010ff1b7210 */ /* 0x000fe20007f3e0ff */
[----:B------:R-:W-:Y:S02]  /*f8f0*/  IMAD.MOV.U32 R17, RZ, RZ, R2 ;  /* 0x000000ffff117224 */ /* 0x000fe400078e0002 */
[----:B------:R-:W-:Y:S02]  /*f900*/  IMAD R15, R3, R24, R15 ;  /* 0x00000018030f7224 */ /* 0x000fe400078e020f */
[----:B------:R-:W-:-:S04]  /*f910*/  IMAD.HI.U32 R16, R2, R27, RZ ;  /* 0x0000001b02107227 */ /* 0x000fc800078e00ff */
[----:B------:R-:W-:-:S04]  /*f920*/  IMAD.X R15, RZ, RZ, ~R15, P1 ;  /* 0x000000ffff0f7224 */ /* 0x000fc800008e0e0f */
[----:B------:R-:W-:-:S04]  /*f930*/  IMAD.WIDE.U32 R16, P1, R2, R15, R16 ;  /* 0x0000000f02107225 */ /* 0x000fc80007820010 */
[C---:B------:R-:W-:Y:S02]  /*f940*/  IMAD R29, R3.reuse, R15, RZ ;  /* 0x0000000f031d7224 */ /* 0x040fe400078e02ff */
[----:B------:R-:W-:-:S04]  /*f950*/  IMAD.HI.U32 R16, P2, R3, R27, R16 ;  /* 0x0000001b03107227 */ /* 0x000fc80007840010 */
[----:B------:R-:W-:Y:S01]  /*f960*/  IMAD.HI.U32 R15, R3, R15, RZ ;  /* 0x0000000f030f7227 */ /* 0x000fe200078e00ff */
[----:B------:R-:W-:-:S04]  /*f970*/  IADD3 R17, P3, R29, R16, RZ ;  /* 0x000000101d117210 */ /* 0x000fc80007f7e0ff */
[----:B------:R-:W-:Y:S01]  /*f980*/  IADD3.X R0, R15, R3, RZ, P1, !PT ;  /* 0x000000030f007210 */ /* 0x000fe20000ffe4ff */
[----:B------:R-:W-:-:S03]  /*f990*/  IMAD.WIDE.U32 R2, R17, R24, RZ ;  /* 0x0000001811027225 */ /* 0x000fc600078e00ff */
[----:B------:R-:W-:Y:S01]  /*f9a0*/  IADD3.X R15, RZ, RZ, R0, P3, P2 ;  /* 0x000000ffff0f7210 */ /* 0x000fe20001fe4400 */
[----:B------:R-:W-:Y:S01]  /*f9b0*/  IMAD R0, R17, R25, R3 ;  /* 0x0000001911007224 */ /* 0x000fe200078e0203 */
[----:B------:R-:W-:-:S03]  /*f9c0*/  IADD3 R3, P1, RZ, -R2, RZ ;  /* 0x80000002ff037210 */ /* 0x000fc60007f3e0ff */
[----:B------:R-:W-:Y:S02]  /*f9d0*/  IMAD R0, R15, R24, R0 ;  /* 0x000000180f007224 */ /* 0x000fe400078e0200 */
[----:B------:R-:W-:-:S04]  /*f9e0*/  IMAD.HI.U32 R16, R17, R3, RZ ;  /* 0x0000000311107227 */ /* 0x000fc800078e00ff */
[----:B------:R-:W-:-:S04]  /*f9f0*/  IMAD.X R0, RZ, RZ, ~R0, P1 ;  /* 0x000000ffff007224 */ /* 0x000fc800008e0e00 */
[----:B------:R-:W-:-:S04]  /*fa00*/  IMAD.WIDE.U32 R16, P1, R17, R0, R16 ;  /* 0x0000000011107225 */ /* 0x000fc80007820010 */
[C---:B------:R-:W-:Y:S02]  /*fa10*/  IMAD R2, R15.reuse, R0, RZ ;  /* 0x000000000f027224 */ /* 0x040fe400078e02ff */
[----:B------:R-:W-:-:S04]  /*fa20*/  IMAD.HI.U32 R17, P2, R15, R3, R16 ;  /* 0x000000030f117227 */ /* 0x000fc80007840010 */
[----:B------:R-:W-:Y:S01]  /*fa30*/  IMAD.HI.U32 R0, R15, R0, RZ ;  /* 0x000000000f007227 */ /* 0x000fe200078e00ff */
[----:B------:R-:W-:-:S03]  /*fa40*/  IADD3 R17, P3, R2, R17, RZ ;  /* 0x0000001102117210 */ /* 0x000fc60007f7e0ff */
[----:B------:R-:W-:Y:S02]  /*fa50*/  IMAD.X R15, R0, 0x1, R15, P1 ;  /* 0x00000001000f7824 */ /* 0x000fe400008e060f */
[----:B------:R-:W-:-:S03]  /*fa60*/  IMAD.HI.U32 R2, R17, UR14, RZ ;  /* 0x0000000e11027c27 */ /* 0x000fc6000f8e00ff */
[----:B------:R-:W-:Y:S01]  /*fa70*/  IADD3.X R15, RZ, RZ, R15, P3, P2 ;  /* 0x000000ffff0f7210 */ /* 0x000fe20001fe440f */
[----:B------:R-:W-:Y:S02]  /*fa80*/  IMAD.MOV.U32 R3, RZ, RZ, RZ ;  /* 0x000000ffff037224 */ /* 0x000fe400078e00ff */
[----:B------:R-:W-:-:S04]  /*fa90*/  IMAD.WIDE.U32 R2, R17, UR22, R2 ;  /* 0x0000001611027c25 */ /* 0x000fc8000f8e0002 */
[C---:B------:R-:W-:Y:S02]  /*faa0*/  IMAD R17, R15.reuse, UR22, RZ ;  /* 0x000000160f117c24 */ /* 0x040fe4000f8e02ff */
[----:B------:R-:W-:-:S04]  /*fab0*/  IMAD.HI.U32 R2, P1, R15, UR14, R2 ;  /* 0x0000000e0f027c27 */ /* 0x000fc8000f820002 */
[----:B------:R-:W-:Y:S01]  /*fac0*/  IMAD.HI.U32 R0, R15, UR22, RZ ;  /* 0x000000160f007c27 */ /* 0x000fe2000f8e00ff */
[----:B------:R-:W-:-:S03]  /*fad0*/  IADD3 R15, P2, R17, R2, RZ ;  /* 0x00000002110f7210 */ /* 0x000fc60007f5e0ff */
[----:B------:R-:W-:Y:S02]  /*fae0*/  IMAD.X R0, RZ, RZ, R0, P1 ;  /* 0x000000ffff007224 */ /* 0x000fe400008e0600 */
[----:B------:R-:W-:-:S04]  /*faf0*/  IMAD.WIDE.U32 R2, R15, R24, RZ ;  /* 0x000000180f027225 */ /* 0x000fc800078e00ff */
[----:B------:R-:W-:Y:S01]  /*fb00*/  IMAD.X R0, RZ, RZ, R0, P2 ;  /* 0x000000ffff007224 */ /* 0x000fe200010e0600 */
[----:B------:R-:W-:Y:S01]  /*fb10*/  IADD3 R17, P2, -R2, UR14, RZ ;  /* 0x0000000e02117c10 */ /* 0x000fe2000ff5e1ff */
[----:B------:R-:W-:-:S03]  /*fb20*/  IMAD R3, R15, R25, R3 ;  /* 0x000000190f037224 */ /* 0x000fc600078e0203 */
[-C--:B------:R-:W-:Y:S01]  /*fb30*/  ISETP.GE.U32.AND P1, PT, R17, R24.reuse, PT ;  /* 0x000000181100720c */ /* 0x080fe20003f26070 */
[----:B------:R-:W-:-:S05]  /*fb40*/  IMAD R0, R0, R24, R3 ;  /* 0x0000001800007224 */ /* 0x000fca00078e0203 */
[----:B------:R-:W-:Y:S01]  /*fb50*/  IADD3.X R16, ~R0, UR22, RZ, P2, !PT ;  /* 0x0000001600107c10 */ /* 0x000fe200097fe5ff */
[----:B------:R-:W-:Y:S01]  /*fb60*/  VIADD R0, R15, 0x1 ;  /* 0x000000010f007836 */ /* 0x000fe20000000000 */
[----:B------:R-:W-:Y:S02]  /*fb70*/  IADD3 R2, P2, -R24, R17, RZ ;  /* 0x0000001118027210 */ /* 0x000fe40007f5e1ff */
[----:B------:R-:W-:-:S03]  /*fb80*/  ISETP.GE.U32.AND.EX P1, PT, R16, R25, PT, P1 ;  /* 0x000000191000720c */ /* 0x000fc60003f26110 */
[----:B------:R-:W-:Y:S01]  /*fb90*/  IMAD.X R3, R16, 0x1, ~R25, P2 ;  /* 0x0000000110037824 */ /* 0x000fe200010e0e19 */
[----:B------:R-:W-:Y:S02]  /*fba0*/  SEL R2, R2, R17, P1 ;  /* 0x0000001102027207 */ /* 0x000fe40000800000 */
[----:B------:R-:W-:Y:S02]  /*fbb0*/  SEL R15, R0, R15, P1 ;  /* 0x0000000f000f7207 */ /* 0x000fe40000800000 */
[----:B------:R-:W-:Y:S02]  /*fbc0*/  SEL R3, R3, R16, P1 ;  /* 0x0000001003037207 */ /* 0x000fe40000800000 */
[----:B------:R-:W-:Y:S01]  /*fbd0*/  ISETP.GE.U32.AND P1, PT, R2, R24, PT ;  /* 0x000000180200720c */ /* 0x000fe20003f26070 */
[----:B------:R-:W-:Y:S01]  /*fbe0*/  VIADD R0, R15, 0x1 ;  /* 0x000000010f007836 */ /* 0x000fe20000000000 */
[----:B------:R-:W-:Y:S01]  /*fbf0*/  ISETP.NE.U32.AND P2, PT, R24, RZ, PT ;  /* 0x000000ff1800720c */ /* 0x000fe20003f45070 */
[----:B------:R-:W-:Y:S01]  /*fc00*/  IMAD.MOV.U32 R2, RZ, RZ, R12 ;  /* 0x000000ffff027224 */ /* 0x000fe200078e000c */
[----:B------:R-:W-:Y:S01]  /*fc10*/  ISETP.GE.U32.AND.EX P1, PT, R3, R25, PT, P1 ;  /* 0x000000190300720c */ /* 0x000fe20003f26110 */
[----:B------:R-:W-:Y:S01]  /*fc20*/  IMAD.MOV.U32 R3, RZ, RZ, 0x0 ;  /* 0x00000000ff037424 */ /* 0x000fe200078e00ff */
[----:B------:R-:W-:-:S02]  /*fc30*/  ISETP.NE.AND.EX P2, PT, R25, RZ, PT, P2 ;  /* 0x000000ff1900720c */ /* 0x000fc40003f45320 */
[----:B------:R-:W-:-:S04]  /*fc40*/  SEL R0, R0, R15, P1 ;  /* 0x0000000f00007207 */ /* 0x000fc80000800000 */
[----:B------:R-:W-:Y:S01]  /*fc50*/  SEL R0, R0, 0xffffffff, P2 ;  /* 0xffffffff00007807 */ /* 0x000fe20001000000 */
[----:B------:R-:W-:Y:S06]  /*fc60*/  RET.REL.NODEC R2 `(_ZN7cutlass13device_kernelINS_4gemm6kernel13GemmUniversalINS1_17GroupProblemShapeIN4cute5tupleIJiiiEEEEENS1_10collective13CollectiveMmaINS1_39MainloopSm90ArrayTmaGmmaWarpSpecializedILi8ENS6_IJNS5_1CILi2EEENSC_ILi1EEESE_EEENS1_55KernelPtrArrayTmaWarpSpecializedCooperativeFP8FastAccumEEENS6_IJNSC_ILi256EEENSC_ILi128EEENSC_ILi64EEEEEENS_12float_e4m3_tEPNS6_IJlSE_NSC_ILi0EEEEEESM_SP_NS5_8TiledMMAINS5_8MMA_AtomIJNS5_4SM904GMMA31MMA_64x128x32_F32E4M3E4M3_SS_TNILNST_7ScaleInE1ELSV_1EEEEEENS5_6LayoutISF_NS6_IJSE_SN_SN_EEEEENS6_IJNS5_10UnderscoreES11_S11_EEEEENS5_13SM90_TMA_LOADENS5_14ComposedLayoutINS5_7SwizzleILi2ELi4ELi3EEENS5_18smem_ptr_flag_bitsILi8EEENSY_INS6_IJNSC_ILi8EEESK_EEENS6_IJSK_SE_EEEEEEEvNS5_8identityENS5_23SM90_TMA_LOAD_MULTICASTES1E_vS1F_EENS_8epilogue10collective18CollectiveEpilogueINS1I_30Sm90PtrArrayTmaWarpSpecializedILi4ELi2ELi16ELb1ELb0ELi2EEEJSL_NS6_IJSJ_NSC_ILi32EEEEEENS_6half_tEPNS6_IJSE_lSN_EEES1P_S1R_NS1I_6fusion15FusionCallbacksIS1M_NS1S_17LinearCombinationIS1P_fS1P_fLNS_15FloatRoundStyleE2EEESL_S1O_JEEES14_NS15_INS16_ILi3ELi4ELi3EEENS18_ILi16EEENSY_INS6_IJSK_S1A_EEENS6_IJSE_SK_EEEEEEENS5_17SM75_U16x8_LDSM_TENS5_14SM90_TMA_STOREES23_NS5_17SM90_U16x8_STSM_TENS5_9Copy_AtomIJNS5_17SM90_U32x4_STSM_NES1P_EEEvEEEvvEEEEvNT_6ParamsE) ;  /* 0xffffff0002e47950 */ /* 0x000fec0003c3ffff */
.L_x_248:
[----:B------:R-:W-:Y:S01]  /*fc70*/  UMOV UR24, UR32 ;  /* 0x0000002000187c82 */ /* 0x000fe20008000000 */
[----:B------:R-:W-:Y:S02]  /*fc80*/  UMOV UR25, UR35 ;  /* 0x0000002300197c82 */ /* 0x000fe40008000000 */
[----:B------:R-:W1:Y:S08]  /*fc90*/  I2F.U64.RP R13, UR24 ;  /* 0x00000018000d7d12 */ /* 0x000e700008309000 */
[----:B-1----:R-:W1:Y:S02]  /*fca0*/  MUFU.RCP R13, R13 ;  /* 0x0000000d000d7308 */ /* 0x002e640000001000 */
[----:B-1----:R-:W-:-:S06]  /*fcb0*/  VIADD R2, R13, 0x1ffffffe ;  /* 0x1ffffffe0d027836 */ /* 0x002fcc0000000000 */
[----:B------:R-:W1:Y:S02]  /*fcc0*/  F2I.U64.TRUNC R2, R2 ;  /* 0x0000000200027311 */ /* 0x000e64000020d800 */
[----:B-1----:R-:W-:Y:S01]  /*fcd0*/  R2UR UR24, R2 ;  /* 0x00000000021872ca */ /* 0x002fe200000e0000 */
[----:B------:R-:W-:Y:S01]  /*fce0*/  IMAD.MOV.U32 R2, RZ, RZ, R12 ;  /* 0x000000ffff027224 */ /* 0x000fe200078e000c */
[----:B------:R-:W-:Y:S01]  /*fcf0*/  R2UR UR25, R3 ;  /* 0x00000000031972ca */ /* 0x000fe200000e0000 */
[----:B------:R-:W-:-:S10]  /*fd00*/  IMAD.MOV.U32 R3, RZ, RZ, 0x0 ;  /* 0x00000000ff037424 */ /* 0x000fd400078e00ff */
[----:B------:R-:W-:-:S04]  /*fd10*/  UIMAD.WIDE.U32 UR26, UR24, UR32, URZ ;  /* 0x00000020181a72a5 */ /* 0x000fc8000f8e003f */
[----:B------:R-:W-:Y:S02]  /*fd20*/  UIMAD UR27, UR24, UR35, UR27 ;  /* 0x00000023181b72a4 */ /* 0x000fe4000f8e021b */
[----:B------:R-:W-:Y:S02]  /*fd30*/  UIADD3 UR36, UP1, URZ, -UR26, URZ ;  /* 0x8000001a3f247290 */ /* 0x000fe4000ff3e03f */
[----:B------:R-:W-:Y:S02]  /*fd40*/  UIMAD UR28, UR25, UR32, UR27 ;  /* 0x00000020191c72a4 */ /* 0x000fe4000f8e021b */
[----:B------:R-:W-:Y:S02]  /*fd50*/  UIMAD.WIDE.U32 UR26, UR24, UR36, URZ ;  /* 0x00000024181a72a5 */ /* 0x000fe4000f8e003f */
[----:B------:R-:W-:-:S05]  /*fd60*/  UIADD3.X UR37, URZ, ~UR28, URZ, UP1, !UPT ;  /* 0x8000001c3f257290 */ /* 0x000fca0008ffe43f */
[----:B------:R-:W-:Y:S01]  /*fd70*/  UMOV UR26, UR27 ;  /* 0x0000001b001a7c82 */ /* 0x000fe20008000000 */
[----:B------:R-:W-:Y:S02]  /*fd80*/  UMOV UR27, UR24 ;  /* 0x00000018001b7c82 */ /* 0x000fe40008000000 */
[----:B------:R-:W-:Y:S02]  /*fd90*/  UIMAD.WIDE.U32 UR28, UP1, UR24, UR37, UR26 ;  /* 0x00000025181c72a5 */ /* 0x000fe4000f82001a */
[----:B------:R-:W-:Y:S02]  /*fda0*/  UIMAD.WIDE.U32 UR26, UR25, UR37, URZ ;  /* 0x00000025191a72a5 */ /* 0x000fe4000f8e003f */
[----:B------:R-:W-:Y:S02]  /*fdb0*/  UIMAD.WIDE.U32 UR28, UP2, UR25, UR36, UR28 ;  /* 0x00000024191c72a5 */ /* 0x000fe4000f84001c */
[----:B------:R-:W-:Y:S02]  /*fdc0*/  UIMAD UR37, UR25, UR37, URZ ;  /* 0x00000025192572a4 */ /* 0x000fe4000f8e023f */
[----:B------:R-:W-:-:S02]  /*fdd0*/  UIADD3.X UR26, UR27, UR25, URZ, UP1, !UPT ;  /* 0x000000191b1a7290 */ /* 0x000fc40008ffe43f */
[----:B------:R-:W-:-:S04]  /*fde0*/  UIADD3 UR29, UP4, UR37, UR29, URZ ;  /* 0x0000001d251d7290 */ /* 0x000fc8000ff9e03f */
[----:B------:R-:W-:Y:S02]  /*fdf0*/  UIMAD.WIDE.U32 UR24, UR29, UR32, URZ ;  /* 0x000000201d1872a5 */ /* 0x000fe4000f8e003f */
[----:B------:R-:W-:Y:S02]  /*fe00*/  UIADD3.X UR36, URZ, URZ, UR26, UP4, UP2 ;  /* 0x0000003f3f247290 */ /* 0x000fe4000a7e441a */
[----:B------:R-:W-:Y:S02]  /*fe10*/  UIMAD UR25, UR29, UR35, UR25 ;  /* 0x000000231d1972a4 */ /* 0x000fe4000f8e0219 */
[----:B------:R-:W-:Y:S02]  /*fe20*/  UIADD3 UR37, UP1, URZ, -UR24, URZ ;  /* 0x800000183f257290 */ /* 0x000fe4000ff3e03f */
[----:B------:R-:W-:Y:S02]  /*fe30*/  UIMAD UR26, UR36, UR32, UR25 ;  /* 0x00000020241a72a4 */ /* 0x000fe4000f8e0219 */
[----:B------:R-:W-:-:S02]  /*fe40*/  UIMAD.WIDE.U32 UR24, UR29, UR37, URZ ;  /* 0x000000251d1872a5 */ /* 0x000fc4000f8e003f */
[----:B------:R-:W-:-:S05]  /*fe50*/  UIADD3.X UR38, URZ, ~UR26, URZ, UP1, !UPT ;  /* 0x8000001a3f267290 */ /* 0x000fca0008ffe43f */
[----:B------:R-:W-:Y:S01]  /*fe60*/  UMOV UR28, UR25 ;  /* 0x00000019001c7c82 */ /* 0x000fe20008000000 */
[----:B------:R-:W-:Y:S02]  /*fe70*/  UIMAD.WIDE.U32 UR24, UR36, UR38, URZ ;  /* 0x00000026241872a5 */ /* 0x000fe4000f8e003f */
[----:B------:R-:W-:Y:S02]  /*fe80*/  UIMAD.WIDE.U32 UR26, UP1, UR29, UR38, UR28 ;  /* 0x000000261d1a72a5 */ /* 0x000fe4000f82001c */
[----:B------:R-:W-:Y:S02]  /*fe90*/  UIMAD UR28, UR36, UR38, URZ ;  /* 0x00000026241c72a4 */ /* 0x000fe4000f8e023f */
[----:B------:R-:W-:Y:S02]  /*fea0*/  UIMAD.WIDE.U32 UR26, UP2, UR36, UR37, UR26 ;  /* 0x00000025241a72a5 */ /* 0x000fe4000f84001a */
[----:B------:R-:W-:Y:S02]  /*feb0*/  UIADD3.X UR36, UR25, UR36, URZ, UP1, !UPT ;  /* 0x0000002419247290 */ /* 0x000fe40008ffe43f */
[----:B------:R-:W-:Y:S01]  /*fec0*/  UIADD3 UR28, UP4, UR28, UR27, URZ ;  /* 0x0000001b1c1c7290 */ /* 0x000fe2000ff9e03f */
[----:B------:R-:W-:-:S03]  /*fed0*/  UMOV UR25, URZ ;  /* 0x0000003f00197c82 */ /* 0x000fc60008000000 */
[----:B------:R-:W-:Y:S02]  /*fee0*/  UIMAD.WIDE.U32 UR26, UR28, UR33, URZ ;  /* 0x000000211c1a72a5 */ /* 0x000fe4000f8e003f */
[----:B------:R-:W-:-:S05]  /*fef0*/  UIADD3.X UR36, URZ, URZ, UR36, UP4, UP2 ;  /* 0x0000003f3f247290 */ /* 0x000fca000a7e4424 */
[----:B------:R-:W-:Y:S01]  /*ff00*/  UMOV UR24, UR27 ;  /* 0x0000001b00187c82 */ /* 0x000fe20008000000 */
[----:B------:R-:W-:Y:S02]  /*ff10*/  UIMAD.WIDE.U32 UR26, UR36, UR34, URZ ;  /* 0x00000022241a72a5 */ /* 0x000fe4000f8e003f */
[----:B------:R-:W-:Y:S02]  /*ff20*/  UIMAD.WIDE.U32 UR24, UR28, UR34, UR24 ;  /* 0x000000221c1872a5 */ /* 0x000fe4000f8e0018 */
[----:B------:R-:W-:Y:S02]  /*ff30*/  UIMAD UR28, UR36, UR34, URZ ;  /* 0x00000022241c72a4 */ /* 0x000fe4000f8e023f */
[----:B------:R-:W-:-:S04]  /*ff40*/  UIMAD.WIDE.U32 UR24, UP1, UR36, UR33, UR24 ;  /* 0x00000021241872a5 */ /* 0x000fc8000f820018 */
[----:B------:R-:W-:Y:S02]  /*ff50*/  UIADD3 UR28, UP2, UR28, UR25, URZ ;  /* 0x000000191c1c7290 */ /* 0x000fe4000ff5e03f */
[----:B------:R-:W-:Y:S02]  /*ff60*/  UIADD3.X UR26, UR27, URZ, URZ, UP1, !UPT ;  /* 0x0000003f1b1a7290 */ /* 0x000fe40008ffe43f */
[----:B------:R-:W-:Y:S02]  /*ff70*/  UIMAD.WIDE.U32 UR24, UR28, UR32, URZ ;  /* 0x000000201c1872a5 */ /* 0x000fe4000f8e003f */
[----:B------:R-:W-:Y:S02]  /*ff80*/  UIADD3.X UR26, URZ, UR26, URZ, UP2, !UPT ;  /* 0x0000001a3f1a7290 */ /* 0x000fe400097fe43f */
[----:B------:R-:W-:Y:S02]  /*ff90*/  UIMAD UR25, UR28, UR35, UR25 ;  /* 0x000000231c1972a4 */ /* 0x000fe4000f8e0219 */
[----:B------:R-:W-:-:S02]  /*ffa0*/  UIADD3 UR27, UP2, -UR24, UR33, URZ ;  /* 0x00000021181b7290 */ /* 0x000fc4000ff5e13f */
[----:B------:R-:W-:Y:S02]  /*ffb0*/  UIMAD UR25, UR26, UR32, UR25 ;  /* 0x000000201a1972a4 */ /* 0x000fe4000f8e0219 */
[----:B------:R-:W-:Y:S02]  /*ffc0*/  UISETP.GE.U32.AND UP1, UPT, UR27, UR32, UPT ;  /* 0x000000201b00728c */ /* 0x000fe4000bf26070 */
[----:B------:R-:W-:Y:S02]  /*ffd0*/  UIADD3.X UR34, ~UR25, UR34, URZ, UP2, !UPT ;  /* 0x0000002219227290 */ /* 0x000fe400097fe53f */
[----:B------:R-:W-:Y:S02]  /*ffe0*/  UIADD3 UR25, UP2, -UR32, UR27, URZ ;  /* 0x0000001b20197290 */ /* 0x000fe4000ff5e13f */
[----:B------:R-:W-:Y:S02]  /*fff0*/  UISETP.GE.U32.AND.EX UP1, UPT, UR34, UR35, UPT, UP1 ;  /* 0x000000232200728c */ /* 0x000fe4000bf26110 */
[----:B------:R-:W-:-:S02]  /*10000*/  UIADD3 UR24, UR28, 0x1, URZ ;  /* 0x000000011c187890 */ /* 0x000fc4000fffe03f */
[----:B------:R-:W-:Y:S02]  /*10010*/  UIADD3.X UR26, ~UR35, UR34, URZ, UP2, !UPT ;  /* 0x00000022231a7290 */ /* 0x000fe400097fe53f */
[----:B------:R-:W-:Y:S02]  /*10020*/  USEL UR25, UR25, UR27, UP1 ;  /* 0x0000001b19197287 */ /* 0x000fe40008800000 */
[----:B------:R-:W-:Y:S02]  /*10030*/  USEL UR26, UR26, UR34, UP1 ;  /* 0x000000221a1a7287 */ /* 0x000fe40008800000 */
[----:B------:R-:W-:Y:S02]  /*10040*/  USEL UR28, UR24, UR28, UP1 ;  /* 0x0000001c181c7287 */ /* 0x000fe40008800000 */
[----:B------:R-:W-:Y:S02]  /*10050*/  UISETP.GE.U32.AND UP1, UPT, UR25, UR32, UPT ;  /* 0x000000201900728c */ /* 0x000fe4000bf26070 */
[----:B------:R-:W-:-:S02]  /*10060*/  UISETP.NE.U32.AND UP2, UPT, UR32, URZ, UPT ;  /* 0x0000003f2000728c */ /* 0x000fc4000bf45070 */
[----:B------:R-:W-:Y:S02]  /*10070*/  UIADD3 UR24, UR28, 0x1, URZ ;  /* 0x000000011c187890 */ /* 0x000fe4000fffe03f */
[----:B------:R-:W-:Y:S02]  /*10080*/  UISETP.GE.U32.AND.EX UP1, UPT, UR26, UR35, UPT, UP1 ;  /* 0x000000231a00728c */ /* 0x000fe4000bf26110 */
[----:B------:R-:W-:Y:S02]  /*10090*/  UISETP.NE.AND.EX UP2, UPT, UR35, URZ, UPT, UP2 ;  /* 0x0000003f2300728c */ /* 0x000fe4000bf45320 */
[----:B------:R-:W-:-:S04]  /*100a0*/  USEL UR24, UR24, UR28, UP1 ;  /* 0x0000001c18187287 */ /* 0x000fc80008800000 */
[----:B------:R-:W-:Y:S01]  /*100b0*/  USEL UR25, UR24, 0xffffffff, UP2 ;  /* 0xffffffff18197887 */ /* 0x000fe20009000000 */
[----:B------:R-:W-:Y:S11]  /*100c0*/  RET.REL.NODEC R2 `(_ZN7cutlass13device_kernelINS_4gemm6kernel13GemmUniversalINS1_17GroupProblemShapeIN4cute5tupleIJiiiEEEEENS1_10collective13CollectiveMmaINS1_39MainloopSm90ArrayTmaGmmaWarpSpecializedILi8ENS6_IJNS5_1CILi2EEENSC_ILi1EEESE_EEENS1_55KernelPtrArrayTmaWarpSpecializedCooperativeFP8FastAccumEEENS6_IJNSC_ILi256EEENSC_ILi128EEENSC_ILi64EEEEEENS_12float_e4m3_tEPNS6_IJlSE_NSC_ILi0EEEEEESM_SP_NS5_8TiledMMAINS5_8MMA_AtomIJNS5_4SM904GMMA31MMA_64x128x32_F32E4M3E4M3_SS_TNILNST_7ScaleInE1ELSV_1EEEEEENS5_6LayoutISF_NS6_IJSE_SN_SN_EEEEENS6_IJNS5_10UnderscoreES11_S11_EEEEENS5_13SM90_TMA_LOADENS5_14ComposedLayoutINS5_7SwizzleILi2ELi4ELi3EEENS5_18smem_ptr_flag_bitsILi8EEENSY_INS6_IJNSC_ILi8EEESK_EEENS6_IJSK_SE_EEEEEEEvNS5_8identityENS5_23SM90_TMA_LOAD_MULTICASTES1E_vS1F_EENS_8epilogue10collective18CollectiveEpilogueINS1I_30Sm90PtrArrayTmaWarpSpecializedILi4ELi2ELi16ELb1ELb0ELi2EEEJSL_NS6_IJSJ_NSC_ILi32EEEEEENS_6half_tEPNS6_IJSE_lSN_EEES1P_S1R_NS1I_6fusion15FusionCallbacksIS1M_NS1S_17LinearCombinationIS1P_fS1P_fLNS_15FloatRoundStyleE2EEESL_S1O_JEEES14_NS15_INS16_ILi3ELi4ELi3EEENS18_ILi16EEENSY_INS6_IJSK_S1A_EEENS6_IJSE_SK_EEEEEEENS5_17SM75_U16x8_LDSM_TENS5_14SM90_TMA_STOREES23_NS5_17SM90_U16x8_STSM_TENS5_9Copy_AtomIJNS5_17SM90_U32x4_STSM_NES1P_EEEvEEEvvEEEEvNT_6ParamsE) ;  /* 0xfffffefc02cc7950 */ /* 0x000ff60003c3ffff */
.L_x_326:
[----:B------:R-:W-:-:S00]  /*100d0*/  BRA `(.L_x_326) ;  /* 0xfffffffc00fc7947 */ /* 0x000fc0000383ffff */
[----:B------:R-:W-:-:S00]  /*100e0*/  NOP ;  /* 0x0000000000007918 */ /* 0x000fc00000000000 */
        /* <DEDUP_REMOVED lines=9> */
.L_x_327:


//--------------------- .nv.global.init           --------------------------
	.section	.nv.global.init,"aw",@progbits
.nv.global.init:
	.type		$str$24,@object
	.size		$str$24,($str$25 - $str$24)
$str$24:
        /*0000*/ 	.byte	0x28, 0x61, 0x64, 0x64, 0x72, 0x65, 0x73, 0x73, 0x20, 0x26, 0x20, 0x6d, 0x61, 0x73, 0x6b, 0x29
        /*0010*/ 	.byte	0x20, 0x3d, 0x3d, 0x20, 0x30, 0x00
	.type		$str$25,@object
	.size		$str$25,(__unnamed_1 - $str$25)
$str$25:
        /*0016*/ 	.byte	0x2f, 0x74, 0x6d, 0x70, 0x2f, 0x63, 0x75, 0x74, 0x6c, 0x61, 0x73, 0x73, 0x5f, 0x73, 0x77, 0x65
        /*0026*/ 	.byte	0x65, 0x70, 0x5f, 0x73, 0x72, 0x63, 0x2f, 0x69, 0x6e, 0x63, 0x6c, 0x75, 0x64, 0x65, 0x2f, 0x63
        /*0036*/ 	.byte	0x75, 0x74, 0x65, 0x2f, 0x70, 0x6f, 0x69, 0x6e, 0x74, 0x65, 0x72, 0x5f, 0x66, 0x6c, 0x61, 0x67
        /*0046*/ 	.byte	0x67, 0x65, 0x64, 0x2e, 0x68, 0x70, 0x70, 0x00
	.type		__unnamed_1,@object
	.size		__unnamed_1,(.L_0 - __unnamed_1)
__unnamed_1:
        /*004e*/ 	.byte	0x61, 0x75, 0x74, 0x6f, 0x20, 0x63, 0x75, 0x74, 0x65, 0x3a, 0x3a, 0x61, 0x73, 0x5f, 0x70, 0x6f
        /* <DEDUP_REMOVED lines=27> */
        /*020e*/ 	.byte	0x30, 0x39, 0x36, 0x3e, 0x3e, 0x3e, 0x3e, 0x3e, 0x5d, 0x00
.L_0:


//--------------------- .nv.shared._ZN7cutlass13device_kernelINS_4gemm6kernel13GemmUniversalINS1_17GroupProblemShapeIN4cute5tupleIJiiiEEEEENS1_10collective13CollectiveMmaINS1_39MainloopSm90ArrayTmaGmmaWarpSpecializedILi8ENS6_IJNS5_1CILi2EEENSC_ILi1EEESE_EEENS1_55KernelPtrArrayTmaWarpSpecializedCooperativeFP8FastAccumEEENS6_IJNSC_ILi256EEENSC_ILi128EEENSC_ILi64EEEEEENS_12float_e4m3_tEPNS6_IJlSE_NSC_ILi0EEEEEESM_SP_NS5_8TiledMMAINS5_8MMA_AtomIJNS5_4SM904GMMA31MMA_64x128x32_F32E4M3E4M3_SS_TNILNST_7ScaleInE1ELSV_1EEEEEENS5_6LayoutISF_NS6_IJSE_SN_SN_EEEEENS6_IJNS5_10UnderscoreES11_S11_EEEEENS5_13SM90_TMA_LOADENS5_14ComposedLayoutINS5_7SwizzleILi2ELi4ELi3EEENS5_18smem_ptr_flag_bitsILi8EEENSY_INS6_IJNSC_ILi8EEESK_EEENS6_IJSK_SE_EEEEEEEvNS5_8identityENS5_23SM90_TMA_LOAD_MULTICASTES1E_vS1F_EENS_8epilogue10collective18CollectiveEpilogueINS1I_30Sm90PtrArrayTmaWarpSpecializedILi4ELi2ELi16ELb1ELb0ELi2EEEJSL_NS6_IJSJ_NSC_ILi32EEEEEENS_6half_tEPNS6_IJSE_lSN_EEES1P_S1R_NS1I_6fusion15FusionCallbacksIS1M_NS1S_17LinearCombinationIS1P_fS1P_fLNS_15FloatRoundStyleE2EEESL_S1O_JEEES14_NS15_INS16_ILi3ELi4ELi3EEENS18_ILi16EEENSY_INS6_IJSK_S1A_EEENS6_IJSE_SK_EEEEEEENS5_17SM75_U16x8_LDSM_TENS5_14SM90_TMA_STOREES23_NS5_17SM90_U16x8_STSM_TENS5_9Copy_AtomIJNS5_17SM90_U32x4_STSM_NES1P_EEEvEEEvvEEEEvNT_6ParamsE --------------------------
	.section	.nv.shared._ZN7cutlass13device_kernelINS_4gemm6kernel13GemmUniversalINS1_17GroupProblemShapeIN4cute5tupleIJiiiEEEEENS1_10collective13CollectiveMmaINS1_39MainloopSm90ArrayTmaGmmaWarpSpecializedILi8ENS6_IJNS5_1CILi2EEENSC_ILi1EEESE_EEENS1_55KernelPtrArrayTmaWarpSpecializedCooperativeFP8FastAccumEEENS6_IJNSC_ILi256EEENSC_ILi128EEENSC_ILi64EEEEEENS_12float_e4m3_tEPNS6_IJlSE_NSC_ILi0EEEEEESM_SP_NS5_8TiledMMAINS5_8MMA_AtomIJNS5_4SM904GMMA31MMA_64x128x32_F32E4M3E4M3_SS_TNILNST_7ScaleInE1ELSV_1EEEEEENS5_6LayoutISF_NS6_IJSE_SN_SN_EEEEENS6_IJNS5_10UnderscoreES11_S11_EEEEENS5_13SM90_TMA_LOADENS5_14ComposedLayoutINS5_7SwizzleILi2ELi4ELi3EEENS5_18smem_ptr_flag_bitsILi8EEENSY_INS6_IJNSC_ILi8EEESK_EEENS6_IJSK_SE_EEEEEEEvNS5_8identityENS5_23SM90_TMA_LOAD_MULTICASTES1E_vS1F_EENS_8epilogue10collective18CollectiveEpilogueINS1I_30Sm90PtrArrayTmaWarpSpecializedILi4ELi2ELi16ELb1ELb0ELi2EEEJSL_NS6_IJSJ_NSC_ILi32EEEEEENS_6half_tEPNS6_IJSE_lSN_EEES1P_S1R_NS1I_6fusion15FusionCallbacksIS1M_NS1S_17LinearCombinationIS1P_fS1P_fLNS_15FloatRoundStyleE2EEESL_S1O_JEEES14_NS15_INS16_ILi3ELi4ELi3EEENS18_ILi16EEENSY_INS6_IJSK_S1A_EEENS6_IJSE_SK_EEEEEEENS5_17SM75_U16x8_LDSM_TENS5_14SM90_TMA_STOREES23_NS5_17SM90_U16x8_STSM_TENS5_9Copy_AtomIJNS5_17SM90_U32x4_STSM_NES1P_EEEvEEEvvEEEEvNT_6ParamsE,"aw",@nobits
	.sectionflags	@""
	.align	16
	.zero		1024


//--------------------- .nv.shared.reserved.0     --------------------------
	.section	.nv.shared.reserved.0,"aw",@nobits
	.weak		__nv_reservedSMEM_offset_0_alias
	.size		__nv_reservedSMEM_offset_0_alias, 0, 0
	.other		__nv_reservedSMEM_offset_0_alias,@"STO_CUDA_RESERVED_SHARED STV_DEFAULT"
__nv_reservedSMEM_offset_0_alias:
	.zero		0


//--------------------- .nv.global                --------------------------
	.section	.nv.global,"aw",@nobits
.nv.global:
	.type		_ZN39_INTERNAL_ffc5ea8d_4_k_cu_cbec9e72_29674cute1_E,@object
	.size		_ZN39_INTERNAL_ffc5ea8d_4_k_cu_cbec9e72_29674cute1_E,(_ZN39_INTERNAL_ffc5ea8d_4_k_cu_cbec9e72_29674cuda3std3__45__cpo6cbeginE - _ZN39_INTERNAL_ffc5ea8d_4_k_cu_cbec9e72_29674cute1_E)
_ZN39_INTERNAL_ffc5ea8d_4_k_cu_cbec9e72_29674cute1_E:
	.zero		1
	.type		_ZN39_INTERNAL_ffc5ea8d_4_k_cu_cbec9e72_29674cuda3std3__45__cpo6cbeginE,@object
	.size		_ZN39_INTERNAL_ffc5ea8d_4_k_cu_cbec9e72_29674cuda3std3__45__cpo6cbeginE,(_ZN39_INTERNAL_ffc5ea8d_4_k_cu_cbec9e72_29674cuda3std3__48in_placeE - _ZN39_INTERNAL_ffc5ea8d_4_k_cu_cbec9e72_29674cuda3std3__45__cpo6cbeginE)
_ZN39_INTERNAL_ffc5ea8d_4_k_cu_cbec9e72_29674cuda3std3__45__cpo6cbeginE:
	.zero		1
	.type		_ZN39_INTERNAL_ffc5ea8d_4_k_cu_cbec9e72_29674cuda3std3__48in_placeE,@object
	.size		_ZN39_INTERNAL_ffc5ea8d_4_k_cu_cbec9e72_29674cuda3std3__48in_placeE,(_ZN39_INTERNAL_ffc5ea8d_4_k_cu_cbec9e72_29674cuda3std6ranges3__45__cpo9iter_moveE - _ZN39_INTERNAL_ffc5ea8d_4_k_cu_cbec9e72_29674cuda3std3__48in_placeE)
_ZN39_INTERNAL_ffc5ea8d_4_k_cu_cbec9e72_29674cuda3std3__48in_placeE:
	.zero		1
	.type		_ZN39_INTERNAL_ffc5ea8d_4_k_cu_cbec9e72_29674cuda3std6ranges3__45__cpo9iter_moveE,@object
	.size		_ZN39_INTERNAL_ffc5ea8d_4_k_cu_cbec9e72_29674cuda3std6ranges3__45__cpo9iter_moveE,(_ZN39_INTERNAL_ffc5ea8d_4_k_cu_cbec9e72_29674cuda3std3__45__cpo5beginE - _ZN39_INTERNAL_ffc5ea8d_4_k_cu_cbec9e72_29674cuda3std6ranges3__45__cpo9iter_moveE)
_ZN39_INTERNAL_ffc5ea8d_4_k_cu_cbec9e72_29674cuda3std6ranges3__45__cpo9iter_moveE:
	.zero		1
	.type		_ZN39_INTERNAL_ffc5ea8d_4_k_cu_cbec9e72_29674cuda3std3__45__cpo5beginE,@object
	.size		_ZN39_INTERNAL_ffc5ea8d_4_k_cu_cbec9e72_29674cuda3std3__45__cpo5beginE,(_ZN39_INTERNAL_ffc5ea8d_4_k_cu_cbec9e72_29674cuda3std3__441_GLOBAL__N__ffc5ea8d_4_k_cu_cbec9e72_29676ignoreE - _ZN39_INTERNAL_ffc5ea8d_4_k_cu_cbec9e72_29674cuda3std3__45__cpo5beginE)
_ZN39_INTERNAL_ffc5ea8d_4_k_cu_cbec9e72_29674cuda3std3__45__cpo5beginE:
	.zero		1
	.type		_ZN39_INTERNAL_ffc5ea8d_4_k_cu_cbec9e72_29674cuda3std3__441_GLOBAL__N__ffc5ea8d_4_k_cu_cbec9e72_29676ignoreE,@object
	.size		_ZN39_INTERNAL_ffc5ea8d_4_k_cu_cbec9e72_29674cuda3std3__441_GLOBAL__N__ffc5ea8d_4_k_cu_cbec9e72_29676ignoreE,(_ZN39_INTERNAL_ffc5ea8d_4_k_cu_cbec9e72_29674cute7productE - _ZN39_INTERNAL_ffc5ea8d_4_k_cu_cbec9e72_29674cuda3std3__441_GLOBAL__N__ffc5ea8d_4_k_cu_cbec9e72_29676ignoreE)
_ZN39_INTERNAL_ffc5ea8d_4_k_cu_cbec9e72_29674cuda3std3__441_GLOBAL__N__ffc5ea8d_4_k_cu_cbec9e72_29676ignoreE:
	.zero		1
	.type		_ZN39_INTERNAL_ffc5ea8d_4_k_cu_cbec9e72_29674cute7productE,@object
	.size		_ZN39_INTERNAL_ffc5ea8d_4_k_cu_cbec9e72_29674cute7productE,(_ZN39_INTERNAL_ffc5ea8d_4_k_cu_cbec9e72_29674cuda3std3__45__cpo3endE - _ZN39_INTERNAL_ffc5ea8d_4_k_cu_cbec9e72_29674cute7productE)
_ZN39_INTERNAL_ffc5ea8d_4_k_cu_cbec9e72_29674cute7productE:
	.zero		1
	.type		_ZN39_INTERNAL_ffc5ea8d_4_k_cu_cbec9e72_29674cuda3std3__45__cpo3endE,@object
	.size		_ZN39_INTERNAL_ffc5ea8d_4_k_cu_cbec9e72_29674cuda3std3__45__cpo3endE,(_ZN39_INTERNAL_ffc5ea8d_4_k_cu_cbec9e72_29674cuda3std3__419piecewise_constructE - _ZN39_INTERNAL_ffc5ea8d_4_k_cu_cbec9e72_29674cuda3std3__45__cpo3endE)
_ZN39_INTERNAL_ffc5ea8d_4_k_cu_cbec9e72_29674cuda3std3__45__cpo3endE:
	.zero		1
	.type		_ZN39_INTERNAL_ffc5ea8d_4_k_cu_cbec9e72_29674cuda3std3__419piecewise_constructE,@object
	.size		_ZN39_INTERNAL_ffc5ea8d_4_k_cu_cbec9e72_29674cuda3std3__419piecewise_constructE,(_ZN39_INTERNAL_ffc5ea8d_4_k_cu_cbec9e72_29674cuda3std3__45__cpo4cendE - _ZN39_INTERNAL_ffc5ea8d_4_k_cu_cbec9e72_29674cuda3std3__419piecewise_constructE)
_ZN39_INTERNAL_ffc5ea8d_4_k_cu_cbec9e72_29674cuda3std3__419piecewise_constructE:
	.zero		1
	.type		_ZN39_INTERNAL_ffc5ea8d_4_k_cu_cbec9e72_29674cuda3std3__45__cpo4cendE,@object
	.size		_ZN39_INTERNAL_ffc5ea8d_4_k_cu_cbec9e72_29674cuda3std3__45__cpo4cendE,(_ZN39_INTERNAL_ffc5ea8d_4_k_cu_cbec9e72_29674cuda3std6ranges3__45__cpo4swapE - _ZN39_INTERNAL_ffc5ea8d_4_k_cu_cbec9e72_29674cuda3std3__45__cpo4cendE)
_ZN39_INTERNAL_ffc5ea8d_4_k_cu_cbec9e72_29674cuda3std3__45__cpo4cendE:
	.zero		1
	.type		_ZN39_INTERNAL_ffc5ea8d_4_k_cu_cbec9e72_29674cuda3std6ranges3__45__cpo4swapE,@object
	.size		_ZN39_INTERNAL_ffc5ea8d_4_k_cu_cbec9e72_29674cuda3std6ranges3__45__cpo4swapE,(.L_8 - _ZN39_INTERNAL_ffc5ea8d_4_k_cu_cbec9e72_29674cuda3std6ranges3__45__cpo4swapE)
_ZN39_INTERNAL_ffc5ea8d_4_k_cu_cbec9e72_29674cuda3std6ranges3__45__cpo4swapE:
	.zero		1
.L_8:


//--------------------- .nv.constant0._ZN7cutlass13device_kernelINS_4gemm6kernel13GemmUniversalINS1_17GroupProblemShapeIN4cute5tupleIJiiiEEEEENS1_10collective13CollectiveMmaINS1_39MainloopSm90ArrayTmaGmmaWarpSpecializedILi8ENS6_IJNS5_1CILi2EEENSC_ILi1EEESE_EEENS1_55KernelPtrArrayTmaWarpSpecializedCooperativeFP8FastAccumEEENS6_IJNSC_ILi256EEENSC_ILi128EEENSC_ILi64EEEEEENS_12float_e4m3_tEPNS6_IJlSE_NSC_ILi0EEEEEESM_SP_NS5_8TiledMMAINS5_8MMA_AtomIJNS5_4SM904GMMA31MMA_64x128x32_F32E4M3E4M3_SS_TNILNST_7ScaleInE1ELSV_1EEEEEENS5_6LayoutISF_NS6_IJSE_SN_SN_EEEEENS6_IJNS5_10UnderscoreES11_S11_EEEEENS5_13SM90_TMA_LOADENS5_14ComposedLayoutINS5_7SwizzleILi2ELi4ELi3EEENS5_18smem_ptr_flag_bitsILi8EEENSY_INS6_IJNSC_ILi8EEESK_EEENS6_IJSK_SE_EEEEEEEvNS5_8identityENS5_23SM90_TMA_LOAD_MULTICASTES1E_vS1F_EENS_8epilogue10collective18CollectiveEpilogueINS1I_30Sm90PtrArrayTmaWarpSpecializedILi4ELi2ELi16ELb1ELb0ELi2EEEJSL_NS6_IJSJ_NSC_ILi32EEEEEENS_6half_tEPNS6_IJSE_lSN_EEES1P_S1R_NS1I_6fusion15FusionCallbacksIS1M_NS1S_17LinearCombinationIS1P_fS1P_fLNS_15FloatRoundStyleE2EEESL_S1O_JEEES14_NS15_INS16_ILi3ELi4ELi3EEENS18_ILi16EEENSY_INS6_IJSK_S1A_EEENS6_IJSE_SK_EEEEEEENS5_17SM75_U16x8_LDSM_TENS5_14SM90_TMA_STOREES23_NS5_17SM90_U16x8_STSM_TENS5_9Copy_AtomIJNS5_17SM90_U32x4_STSM_NES1P_EEEvEEEvvEEEEvNT_6ParamsE --------------------------
	.section	.nv.constant0._ZN7cutlass13device_kernelINS_4gemm6kernel13GemmUniversalINS1_17GroupProblemShapeIN4cute5tupleIJiiiEEEEENS1_10collective13CollectiveMmaINS1_39MainloopSm90ArrayTmaGmmaWarpSpecializedILi8ENS6_IJNS5_1CILi2EEENSC_ILi1EEESE_EEENS1_55KernelPtrArrayTmaWarpSpecializedCooperativeFP8FastAccumEEENS6_IJNSC_ILi256EEENSC_ILi128EEENSC_ILi64EEEEEENS_12float_e4m3_tEPNS6_IJlSE_NSC_ILi0EEEEEESM_SP_NS5_8TiledMMAINS5_8MMA_AtomIJNS5_4SM904GMMA31MMA_64x128x32_F32E4M3E4M3_SS_TNILNST_7ScaleInE1ELSV_1EEEEEENS5_6LayoutISF_NS6_IJSE_SN_SN_EEEEENS6_IJNS5_10UnderscoreES11_S11_EEEEENS5_13SM90_TMA_LOADENS5_14ComposedLayoutINS5_7SwizzleILi2ELi4ELi3EEENS5_18smem_ptr_flag_bitsILi8EEENSY_INS6_IJNSC_ILi8EEESK_EEENS6_IJSK_SE_EEEEEEEvNS5_8identityENS5_23SM90_TMA_LOAD_MULTICASTES1E_vS1F_EENS_8epilogue10collective18CollectiveEpilogueINS1I_30Sm90PtrArrayTmaWarpSpecializedILi4ELi2ELi16ELb1ELb0ELi2EEEJSL_NS6_IJSJ_NSC_ILi32EEEEEENS_6half_tEPNS6_IJSE_lSN_EEES1P_S1R_NS1I_6fusion15FusionCallbacksIS1M_NS1S_17LinearCombinationIS1P_fS1P_fLNS_15FloatRoundStyleE2EEESL_S1O_JEEES14_NS15_INS16_ILi3ELi4ELi3EEENS18_ILi16EEENSY_INS6_IJSK_S1A_EEENS6_IJSE_SK_EEEEEEENS5_17SM75_U16x8_LDSM_TENS5_14SM90_TMA_STOREES23_NS5_17SM90_U16x8_STSM_TENS5_9Copy_AtomIJNS5_17SM90_U32x4_STSM_NES1P_EEEvEEEvvEEEEvNT_6ParamsE,"a",@progbits
	.sectionflags	@""
	.align	4
.nv.constant0._ZN7cutlass13device_kernelINS_4gemm6kernel13GemmUniversalINS1_17GroupProblemShapeIN4cute5tupleIJiiiEEEEENS1_10collective13CollectiveMmaINS1_39MainloopSm90ArrayTmaGmmaWarpSpecializedILi8ENS6_IJNS5_1CILi2EEENSC_ILi1EEESE_EEENS1_55KernelPtrArrayTmaWarpSpecializedCooperativeFP8FastAccumEEENS6_IJNSC_ILi256EEENSC_ILi128EEENSC_ILi64EEEEEENS_12float_e4m3_tEPNS6_IJlSE_NSC_ILi0EEEEEESM_SP_NS5_8TiledMMAINS5_8MMA_AtomIJNS5_4SM904GMMA31MMA_64x128x32_F32E4M3E4M3_SS_TNILNST_7ScaleInE1ELSV_1EEEEEENS5_6LayoutISF_NS6_IJSE_SN_SN_EEEEENS6_IJNS5_10UnderscoreES11_S11_EEEEENS5_13SM90_TMA_LOADENS5_14ComposedLayoutINS5_7SwizzleILi2ELi4ELi3EEENS5_18smem_ptr_flag_bitsILi8EEENSY_INS6_IJNSC_ILi8EEESK_EEENS6_IJSK_SE_EEEEEEEvNS5_8identityENS5_23SM90_TMA_LOAD_MULTICASTES1E_vS1F_EENS_8epilogue10collective18CollectiveEpilogueINS1I_30Sm90PtrArrayTmaWarpSpecializedILi4ELi2ELi16ELb1ELb0ELi2EEEJSL_NS6_IJSJ_NSC_ILi32EEEEEENS_6half_tEPNS6_IJSE_lSN_EEES1P_S1R_NS1I_6fusion15FusionCallbacksIS1M_NS1S_17LinearCombinationIS1P_fS1P_fLNS_15FloatRoundStyleE2EEESL_S1O_JEEES14_NS15_INS16_ILi3ELi4ELi3EEENS18_ILi16EEENSY_INS6_IJSK_S1A_EEENS6_IJSE_SK_EEEEEEENS5_17SM75_U16x8_LDSM_TENS5_14SM90_TMA_STOREES23_NS5_17SM90_U16x8_STSM_TENS5_9Copy_AtomIJNS5_17SM90_U32x4_STSM_NES1P_EEEvEEEvvEEEEvNT_6ParamsE:
	.zero		2432


//--------------------- SYMBOLS --------------------------

	.type		.nv.reservedSmem.offset0,@object
	.size		.nv.reservedSmem.offset0,0x4
	.type		__assertfail,@function
